	.target	sm_103a

	.elftype	@"ET_EXEC"


//--------------------- .note.nv.tkinfo           --------------------------
	.section	.note.nv.tkinfo,"",@"SHT_NOTE"
	.sectionflags	@"SHF_NOTE_NV_TKINFO"
	.tkinfo
        /*0018*/ 	.word	0x00000002
        /*0030*/ 	.string	""
        /*0030*/ 	.string	"ptxas"
        /*0030*/ 	.string	"Cuda compilation tools, release 13.0, V13.0.88"
        /*0030*/ 	.string	"Build cuda_13.0.r13.0/compiler.36424714_0"
        /*0030*/ 	.string	"-arch sm_103a -m 64 "



//--------------------- .note.nv.cuinfo           --------------------------
	.section	.note.nv.cuinfo,"",@"SHT_NOTE"
	.sectionflags	@"SHF_NOTE_NV_CUINFO"
        /*0018*/ 	.short	0x0002
        /*001a*/ 	.short	0x0067
        /*001c*/ 	.short	0x0082
	.zero		2


//--------------------- .nv.info                  --------------------------
	.section	.nv.info,"",@"SHT_CUDA_INFO"
	.align	4


	//----- nvinfo : EIATTR_REGCOUNT
	.align		4
        /*0000*/ 	.byte	0x04, 0x2f
        /*0002*/ 	.short	(.L_12 - .L_11)
	.align		4
.L_11:
        /*0004*/ 	.word	index@(_ZN7cutlass13device_kernelIN5flash22FlashAttnBwdPreprocessIN4cute5tupleIJNS3_1CILi128EEENS5_ILi64EEEEEENS_6half_tEfNS_4arch4Sm80ELb1ELb1EEEEEvNT_6ParamsE)
        /*0008*/ 	.word	0x00000040


	//----- nvinfo : EIATTR_FRAME_SIZE
	.align		4
.L_12:
        /*000c*/ 	.byte	0x04, 0x11
        /*000e*/ 	.short	(.L_14 - .L_13)
	.align		4
.L_13:
        /*0010*/ 	.word	index@(_ZN7cutlass13device_kernelIN5flash22FlashAttnBwdPreprocessIN4cute5tupleIJNS3_1CILi128EEENS5_ILi64EEEEEENS_6half_tEfNS_4arch4Sm80ELb1ELb1EEEEEvNT_6ParamsE)
        /*0014*/ 	.word	0x00000000


	//----- nvinfo : EIATTR_REGCOUNT
	.align		4
.L_14:
        /*0018*/ 	.byte	0x04, 0x2f
        /*001a*/ 	.short	(.L_16 - .L_15)
	.align		4
.L_15:
        /*001c*/ 	.word	index@(_ZN7cutlass13device_kernelIN5flash19enable_sm80_to_sm89INS1_16FlashAttnBwdSm80INS1_25CollectiveMainloopBwdSm80ILi2ELi2EN4cute5tupleIJNS5_1CILi128EEES8_NS7_ILi64EEEEEENS_6half_tEfNS_4arch4Sm80ELb1ELb0ELb0ELb1ELb1ELb0ELb0ELb0ELi2ELi4ELi4ELi4ELb0EEENS1_24CollectiveEpilogueBwdGQAISA_fSD_Li256ELb1ELb1EEENS1_25SingleTileBwdLPTSchedulerILb1ELi128ELb1EEEEEEEEEvNT_6ParamsE)
        /*0020*/ 	.word	0x00000004


	//----- nvinfo : EIATTR_FRAME_SIZE
	.align		4
.L_16:
        /*0024*/ 	.byte	0x04, 0x11
        /*0026*/ 	.short	(.L_18 - .L_17)
	.align		4
.L_17:
        /*0028*/ 	.word	index@(_ZN7cutlass13device_kernelIN5flash19enable_sm80_to_sm89INS1_16FlashAttnBwdSm80INS1_25CollectiveMainloopBwdSm80ILi2ELi2EN4cute5tupleIJNS5_1CILi128EEES8_NS7_ILi64EEEEEENS_6half_tEfNS_4arch4Sm80ELb1ELb0ELb0ELb1ELb1ELb0ELb0ELb0ELi2ELi4ELi4ELi4ELb0EEENS1_24CollectiveEpilogueBwdGQAISA_fSD_Li256ELb1ELb1EEENS1_25SingleTileBwdLPTSchedulerILb1ELi128ELb1EEEEEEEEEvNT_6ParamsE)
        /*002c*/ 	.word	0x00000000


	//----- nvinfo : EIATTR_REGCOUNT
	.align		4
.L_18:
        /*0030*/ 	.byte	0x04, 0x2f
        /*0032*/ 	.short	(.L_20 - .L_19)
	.align		4
.L_19:
        /*0034*/ 	.word	index@(_ZN7cutlass13device_kernelIN5flash32FlashAttnBwdPostprocessConvertdQIN4cute5tupleIJNS3_1CILi128EEENS5_ILi64EEEEEENS_6half_tEfNS_4arch4Sm80ELi256ENS3_8TiledMMAINS3_8MMA_AtomIJNS3_28SM80_16x8x16_F32F16F16F32_TNEEEENS3_6LayoutINS4_IJNS5_ILi4EEENS5_ILi2EEENS5_ILi1EEEEEENS4_IJSJ_SH_NS5_ILi0EEEEEEEENS4_IJS7_NS5_ILi32EEENS5_ILi16EEEEEEEELb0EEEEEvNT_6ParamsE)
        /*0038*/ 	.word	0x00000036


	//----- nvinfo : EIATTR_FRAME_SIZE
	.align		4
.L_20:
        /*003c*/ 	.byte	0x04, 0x11
        /*003e*/ 	.short	(.L_22 - .L_21)
	.align		4
.L_21:
        /*0040*/ 	.word	index@(_ZN7cutlass13device_kernelIN5flash32FlashAttnBwdPostprocessConvertdQIN4cute5tupleIJNS3_1CILi128EEENS5_ILi64EEEEEENS_6half_tEfNS_4arch4Sm80ELi256ENS3_8TiledMMAINS3_8MMA_AtomIJNS3_28SM80_16x8x16_F32F16F16F32_TNEEEENS3_6LayoutINS4_IJNS5_ILi4EEENS5_ILi2EEENS5_ILi1EEEEEENS4_IJSJ_SH_NS5_ILi0EEEEEEEENS4_IJS7_NS5_ILi32EEENS5_ILi16EEEEEEEELb0EEEEEvNT_6ParamsE)
        /*0044*/ 	.word	0x00000000


	//----- nvinfo : EIATTR_REGCOUNT
	.align		4
.L_22:
        /*0048*/ 	.byte	0x04, 0x2f
        /*004a*/ 	.short	(.L_24 - .L_23)
	.align		4
.L_23:
        /*004c*/ 	.word	index@(_ZN7cutlass13device_kernelIN5flash19enable_sm80_to_sm89INS1_16FlashAttnBwdSm80INS1_25CollectiveMainloopBwdSm80ILi2ELi2EN4cute5tupleIJNS5_1CILi128EEES8_NS7_ILi64EEEEEENS_6half_tEfNS_4arch4Sm80ELb1ELb0ELb0ELb1ELb0ELb0ELb0ELb0ELi2ELi4ELi4ELi4ELb0EEENS1_24CollectiveEpilogueBwdGQAISA_fSD_Li256ELb1ELb0EEENS1_25SingleTileBwdLPTSchedulerILb1ELi128ELb0EEEEEEEEEvNT_6ParamsE)
        /*0050*/ 	.word	0x00000004


	//----- nvinfo : EIATTR_FRAME_SIZE
	.align		4
.L_24:
        /*0054*/ 	.byte	0x04, 0x11
        /*0056*/ 	.short	(.L_26 - .L_25)
	.align		4
.L_25:
        /*0058*/ 	.word	index@(_ZN7cutlass13device_kernelIN5flash19enable_sm80_to_sm89INS1_16FlashAttnBwdSm80INS1_25CollectiveMainloopBwdSm80ILi2ELi2EN4cute5tupleIJNS5_1CILi128EEES8_NS7_ILi64EEEEEENS_6half_tEfNS_4arch4Sm80ELb1ELb0ELb0ELb1ELb0ELb0ELb0ELb0ELi2ELi4ELi4ELi4ELb0EEENS1_24CollectiveEpilogueBwdGQAISA_fSD_Li256ELb1ELb0EEENS1_25SingleTileBwdLPTSchedulerILb1ELi128ELb0EEEEEEEEEvNT_6ParamsE)
        /*005c*/ 	.word	0x00000000


	//----- nvinfo : EIATTR_REGCOUNT
	.align		4
.L_26:
        /*0060*/ 	.byte	0x04, 0x2f
        /*0062*/ 	.short	(.L_28 - .L_27)
	.align		4
.L_27:
        /*0064*/ 	.word	index@(_ZN7cutlass13device_kernelIN5flash19enable_sm80_to_sm89INS1_16FlashAttnBwdSm80INS1_25CollectiveMainloopBwdSm80ILi2ELi2EN4cute5tupleIJNS5_1CILi128EEES8_NS7_ILi64EEEEEENS_6half_tEfNS_4arch4Sm80ELb1ELb0ELb0ELb1ELb1ELb0ELb0ELb0ELi2ELi4ELi4ELi4ELb0EEENS1_21CollectiveEpilogueBwdISA_SB_SD_Li256ELb1ELb0ELi2EEENS1_25SingleTileBwdLPTSchedulerILb1ELi128ELb1EEEEEEEEEvNT_6ParamsE)
        /*0068*/ 	.word	0x00000004


	//----- nvinfo : EIATTR_FRAME_SIZE
	.align		4
.L_28:
        /*006c*/ 	.byte	0x04, 0x11
        /*006e*/ 	.short	(.L_30 - .L_29)
	.align		4
.L_29:
        /*0070*/ 	.word	index@(_ZN7cutlass13device_kernelIN5flash19enable_sm80_to_sm89INS1_16FlashAttnBwdSm80INS1_25CollectiveMainloopBwdSm80ILi2ELi2EN4cute5tupleIJNS5_1CILi128EEES8_NS7_ILi64EEEEEENS_6half_tEfNS_4arch4Sm80ELb1ELb0ELb0ELb1ELb1ELb0ELb0ELb0ELi2ELi4ELi4ELi4ELb0EEENS1_21CollectiveEpilogueBwdISA_SB_SD_Li256ELb1ELb0ELi2EEENS1_25SingleTileBwdLPTSchedulerILb1ELi128ELb1EEEEEEEEEvNT_6ParamsE)
        /*0074*/ 	.word	0x00000000


	//----- nvinfo : EIATTR_REGCOUNT
	.align		4
.L_30:
        /*0078*/ 	.byte	0x04, 0x2f
        /*007a*/ 	.short	(.L_32 - .L_31)
	.align		4
.L_31:
        /*007c*/ 	.word	index@(_ZN7cutlass13device_kernelIN5flash19enable_sm80_to_sm89INS1_16FlashAttnBwdSm80INS1_25CollectiveMainloopBwdSm80ILi2ELi2EN4cute5tupleIJNS5_1CILi128EEES8_NS7_ILi64EEEEEENS_6half_tEfNS_4arch4Sm80ELb1ELb0ELb0ELb1ELb0ELb0ELb0ELb0ELi2ELi4ELi4ELi4ELb0EEENS1_21CollectiveEpilogueBwdISA_SB_SD_Li256ELb1ELb0ELi2EEENS1_25SingleTileBwdLPTSchedulerILb1ELi128ELb0EEEEEEEEEvNT_6ParamsE)
        /*0080*/ 	.word	0x00000004


	//----- nvinfo : EIATTR_FRAME_SIZE
	.align		4
.L_32:
        /*0084*/ 	.byte	0x04, 0x11
        /*0086*/ 	.short	(.L_34 - .L_33)
	.align		4
.L_33:
        /*0088*/ 	.word	index@(_ZN7cutlass13device_kernelIN5flash19enable_sm80_to_sm89INS1_16FlashAttnBwdSm80INS1_25CollectiveMainloopBwdSm80ILi2ELi2EN4cute5tupleIJNS5_1CILi128EEES8_NS7_ILi64EEEEEENS_6half_tEfNS_4arch4Sm80ELb1ELb0ELb0ELb1ELb0ELb0ELb0ELb0ELi2ELi4ELi4ELi4ELb0EEENS1_21CollectiveEpilogueBwdISA_SB_SD_Li256ELb1ELb0ELi2EEENS1_25SingleTileBwdLPTSchedulerILb1ELi128ELb0EEEEEEEEEvNT_6ParamsE)
        /*008c*/ 	.word	0x00000000


	//----- nvinfo : EIATTR_REGCOUNT
	.align		4
.L_34:
        /*0090*/ 	.byte	0x04, 0x2f
        /*0092*/ 	.short	(.L_36 - .L_35)
	.align		4
.L_35:
        /*0094*/ 	.word	index@(_ZN7cutlass13device_kernelIN5flash22FlashAttnBwdPreprocessIN4cute5tupleIJNS3_1CILi128EEENS5_ILi64EEEEEENS_6half_tEfNS_4arch4Sm80ELb1ELb0EEEEEvNT_6ParamsE)
        /*0098*/ 	.word	0x00000038


	//----- nvinfo : EIATTR_FRAME_SIZE
	.align		4
.L_36:
        /*009c*/ 	.byte	0x04, 0x11
        /*009e*/ 	.short	(.L_38 - .L_37)
	.align		4
.L_37:
        /*00a0*/ 	.word	index@(_ZN7cutlass13device_kernelIN5flash22FlashAttnBwdPreprocessIN4cute5tupleIJNS3_1CILi128EEENS5_ILi64EEEEEENS_6half_tEfNS_4arch4Sm80ELb1ELb0EEEEEvNT_6ParamsE)
        /*00a4*/ 	.word	0x00000000


	//----- nvinfo : EIATTR_REGCOUNT
	.align		4
.L_38:
        /*00a8*/ 	.byte	0x04, 0x2f
        /*00aa*/ 	.short	(.L_40 - .L_39)
	.align		4
.L_39:
        /*00ac*/ 	.word	index@(_ZN7cutlass13device_kernelIN5flash19enable_sm80_to_sm89INS1_16FlashAttnBwdSm80INS1_25CollectiveMainloopBwdSm80ILi2ELi2EN4cute5tupleIJNS5_1CILi128EEES8_NS7_ILi64EEEEEENS_6half_tEfNS_4arch4Sm80ELb1ELb0ELb0ELb0ELb1ELb0ELb0ELb0ELi2ELi4ELi4ELi4ELb0EEENS1_24CollectiveEpilogueBwdGQAISA_fSD_Li256ELb0ELb1EEENS1_25SingleTileBwdLPTSchedulerILb0ELi128ELb1EEEEEEEEEvNT_6ParamsE)
        /*00b0*/ 	.word	0x00000004


	//----- nvinfo : EIATTR_FRAME_SIZE
	.align		4
.L_40:
        /*00b4*/ 	.byte	0x04, 0x11
        /*00b6*/ 	.short	(.L_42 - .L_41)
	.align		4
.L_41:
        /*00b8*/ 	.word	index@(_ZN7cutlass13device_kernelIN5flash19enable_sm80_to_sm89INS1_16FlashAttnBwdSm80INS1_25CollectiveMainloopBwdSm80ILi2ELi2EN4cute5tupleIJNS5_1CILi128EEES8_NS7_ILi64EEEEEENS_6half_tEfNS_4arch4Sm80ELb1ELb0ELb0ELb0ELb1ELb0ELb0ELb0ELi2ELi4ELi4ELi4ELb0EEENS1_24CollectiveEpilogueBwdGQAISA_fSD_Li256ELb0ELb1EEENS1_25SingleTileBwdLPTSchedulerILb0ELi128ELb1EEEEEEEEEvNT_6ParamsE)
        /*00bc*/ 	.word	0x00000000


	//----- nvinfo : EIATTR_REGCOUNT
	.align		4
.L_42:
        /*00c0*/ 	.byte	0x04, 0x2f
        /*00c2*/ 	.short	(.L_44 - .L_43)
	.align		4
.L_43:
        /*00c4*/ 	.word	index@(_ZN7cutlass13device_kernelIN5flash19enable_sm80_to_sm89INS1_16FlashAttnBwdSm80INS1_25CollectiveMainloopBwdSm80ILi2ELi2EN4cute5tupleIJNS5_1CILi128EEES8_NS7_ILi64EEEEEENS_6half_tEfNS_4arch4Sm80ELb1ELb0ELb0ELb0ELb0ELb0ELb0ELb0ELi2ELi4ELi4ELi4ELb0EEENS1_24CollectiveEpilogueBwdGQAISA_fSD_Li256ELb0ELb0EEENS1_25SingleTileBwdLPTSchedulerILb0ELi128ELb0EEEEEEEEEvNT_6ParamsE)
        /*00c8*/ 	.word	0x00000004


	//----- nvinfo : EIATTR_FRAME_SIZE
	.align		4
.L_44:
        /*00cc*/ 	.byte	0x04, 0x11
        /*00ce*/ 	.short	(.L_46 - .L_45)
	.align		4
.L_45:
        /*00d0*/ 	.word	index@(_ZN7cutlass13device_kernelIN5flash19enable_sm80_to_sm89INS1_16FlashAttnBwdSm80INS1_25CollectiveMainloopBwdSm80ILi2ELi2EN4cute5tupleIJNS5_1CILi128EEES8_NS7_ILi64EEEEEENS_6half_tEfNS_4arch4Sm80ELb1ELb0ELb0ELb0ELb0ELb0ELb0ELb0ELi2ELi4ELi4ELi4ELb0EEENS1_24CollectiveEpilogueBwdGQAISA_fSD_Li256ELb0ELb0EEENS1_25SingleTileBwdLPTSchedulerILb0ELi128ELb0EEEEEEEEEvNT_6ParamsE)
        /*00d4*/ 	.word	0x00000000


	//----- nvinfo : EIATTR_REGCOUNT
	.align		4
.L_46:
        /*00d8*/ 	.byte	0x04, 0x2f
        /*00da*/ 	.short	(.L_48 - .L_47)
	.align		4
.L_47:
        /*00dc*/ 	.word	index@(_ZN7cutlass13device_kernelIN5flash19enable_sm80_to_sm89INS1_16FlashAttnBwdSm80INS1_25CollectiveMainloopBwdSm80ILi2ELi2EN4cute5tupleIJNS5_1CILi128EEES8_NS7_ILi64EEEEEENS_6half_tEfNS_4arch4Sm80ELb1ELb0ELb0ELb0ELb1ELb0ELb0ELb0ELi2ELi4ELi4ELi4ELb0EEENS1_21CollectiveEpilogueBwdISA_SB_SD_Li256ELb0ELb0ELi2EEENS1_25SingleTileBwdLPTSchedulerILb0ELi128ELb1EEEEEEEEEvNT_6ParamsE)
        /*00e0*/ 	.word	0x00000004


	//----- nvinfo : EIATTR_FRAME_SIZE
	.align		4
.L_48:
        /*00e4*/ 	.byte	0x04, 0x11
        /*00e6*/ 	.short	(.L_50 - .L_49)
	.align		4
.L_49:
        /*00e8*/ 	.word	index@(_ZN7cutlass13device_kernelIN5flash19enable_sm80_to_sm89INS1_16FlashAttnBwdSm80INS1_25CollectiveMainloopBwdSm80ILi2ELi2EN4cute5tupleIJNS5_1CILi128EEES8_NS7_ILi64EEEEEENS_6half_tEfNS_4arch4Sm80ELb1ELb0ELb0ELb0ELb1ELb0ELb0ELb0ELi2ELi4ELi4ELi4ELb0EEENS1_21CollectiveEpilogueBwdISA_SB_SD_Li256ELb0ELb0ELi2EEENS1_25SingleTileBwdLPTSchedulerILb0ELi128ELb1EEEEEEEEEvNT_6ParamsE)
        /*00ec*/ 	.word	0x00000000


	//----- nvinfo : EIATTR_REGCOUNT
	.align		4
.L_50:
        /*00f0*/ 	.byte	0x04, 0x2f
        /*00f2*/ 	.short	(.L_52 - .L_51)
	.align		4
.L_51:
        /*00f4*/ 	.word	index@(_ZN7cutlass13device_kernelIN5flash19enable_sm80_to_sm89INS1_16FlashAttnBwdSm80INS1_25CollectiveMainloopBwdSm80ILi2ELi2EN4cute5tupleIJNS5_1CILi128EEES8_NS7_ILi64EEEEEENS_6half_tEfNS_4arch4Sm80ELb1ELb0ELb0ELb0ELb0ELb0ELb0ELb0ELi2ELi4ELi4ELi4ELb0EEENS1_21CollectiveEpilogueBwdISA_SB_SD_Li256ELb0ELb0ELi2EEENS1_25SingleTileBwdLPTSchedulerILb0ELi128ELb0EEEEEEEEEvNT_6ParamsE)
        /*00f8*/ 	.word	0x00000004


	//----- nvinfo : EIATTR_FRAME_SIZE
	.align		4
.L_52:
        /*00fc*/ 	.byte	0x04, 0x11
        /*00fe*/ 	.short	(.L_54 - .L_53)
	.align		4
.L_53:
        /*0100*/ 	.word	index@(_ZN7cutlass13device_kernelIN5flash19enable_sm80_to_sm89INS1_16FlashAttnBwdSm80INS1_25CollectiveMainloopBwdSm80ILi2ELi2EN4cute5tupleIJNS5_1CILi128EEES8_NS7_ILi64EEEEEENS_6half_tEfNS_4arch4Sm80ELb1ELb0ELb0ELb0ELb0ELb0ELb0ELb0ELi2ELi4ELi4ELi4ELb0EEENS1_21CollectiveEpilogueBwdISA_SB_SD_Li256ELb0ELb0ELi2EEENS1_25SingleTileBwdLPTSchedulerILb0ELi128ELb0EEEEEEEEEvNT_6ParamsE)
        /*0104*/ 	.word	0x00000000


	//----- nvinfo : EIATTR_REGCOUNT
	.align		4
.L_54:
        /*0108*/ 	.byte	0x04, 0x2f
        /*010a*/ 	.short	(.L_56 - .L_55)
	.align		4
.L_55:
        /*010c*/ 	.word	index@(_ZN7cutlass13device_kernelIN5flash19enable_sm80_to_sm89INS1_16FlashAttnBwdSm80INS1_25CollectiveMainloopBwdSm80ILi2ELi2EN4cute5tupleIJNS5_1CILi128EEES8_NS7_ILi64EEEEEENS_6half_tEfNS_4arch4Sm80ELb0ELb1ELb0ELb1ELb1ELb0ELb0ELb0ELi2ELi4ELi4ELi4ELb0EEENS1_24CollectiveEpilogueBwdGQAISA_fSD_Li256ELb1ELb1EEENS1_19SingleTileSchedulerILb1ELb0ELb0ELi128EEEEEEEEEvNT_6ParamsE)
        /*0110*/ 	.word	0x00000004


	//----- nvinfo : EIATTR_FRAME_SIZE
	.align		4
.L_56:
        /*0114*/ 	.byte	0x04, 0x11
        /*0116*/ 	.short	(.L_58 - .L_57)
	.align		4
.L_57:
        /*0118*/ 	.word	index@(_ZN7cutlass13device_kernelIN5flash19enable_sm80_to_sm89INS1_16FlashAttnBwdSm80INS1_25CollectiveMainloopBwdSm80ILi2ELi2EN4cute5tupleIJNS5_1CILi128EEES8_NS7_ILi64EEEEEENS_6half_tEfNS_4arch4Sm80ELb0ELb1ELb0ELb1ELb1ELb0ELb0ELb0ELi2ELi4ELi4ELi4ELb0EEENS1_24CollectiveEpilogueBwdGQAISA_fSD_Li256ELb1ELb1EEENS1_19SingleTileSchedulerILb1ELb0ELb0ELi128EEEEEEEEEvNT_6ParamsE)
        /*011c*/ 	.word	0x00000000


	//----- nvinfo : EIATTR_REGCOUNT
	.align		4
.L_58:
        /*0120*/ 	.byte	0x04, 0x2f
        /*0122*/ 	.short	(.L_60 - .L_59)
	.align		4
.L_59:
        /*0124*/ 	.word	index@(_ZN7cutlass13device_kernelIN5flash19enable_sm80_to_sm89INS1_16FlashAttnBwdSm80INS1_25CollectiveMainloopBwdSm80ILi2ELi2EN4cute5tupleIJNS5_1CILi128EEES8_NS7_ILi64EEEEEENS_6half_tEfNS_4arch4Sm80ELb0ELb1ELb0ELb1ELb0ELb0ELb0ELb0ELi2ELi4ELi4ELi4ELb0EEENS1_24CollectiveEpilogueBwdGQAISA_fSD_Li256ELb1ELb0EEENS1_19SingleTileSchedulerILb1ELb0ELb0ELi128EEEEEEEEEvNT_6ParamsE)
        /*0128*/ 	.word	0x00000004


	//----- nvinfo : EIATTR_FRAME_SIZE
	.align		4
.L_60:
        /*012c*/ 	.byte	0x04, 0x11
        /*012e*/ 	.short	(.L_62 - .L_61)
	.align		4
.L_61:
        /*0130*/ 	.word	index@(_ZN7cutlass13device_kernelIN5flash19enable_sm80_to_sm89INS1_16FlashAttnBwdSm80INS1_25CollectiveMainloopBwdSm80ILi2ELi2EN4cute5tupleIJNS5_1CILi128EEES8_NS7_ILi64EEEEEENS_6half_tEfNS_4arch4Sm80ELb0ELb1ELb0ELb1ELb0ELb0ELb0ELb0ELi2ELi4ELi4ELi4ELb0EEENS1_24CollectiveEpilogueBwdGQAISA_fSD_Li256ELb1ELb0EEENS1_19SingleTileSchedulerILb1ELb0ELb0ELi128EEEEEEEEEvNT_6ParamsE)
        /*0134*/ 	.word	0x00000000


	//----- nvinfo : EIATTR_REGCOUNT
	.align		4
.L_62:
        /*0138*/ 	.byte	0x04, 0x2f
        /*013a*/ 	.short	(.L_64 - .L_63)
	.align		4
.L_63:
        /*013c*/ 	.word	index@(_ZN7cutlass13device_kernelIN5flash19enable_sm80_to_sm89INS1_16FlashAttnBwdSm80INS1_25CollectiveMainloopBwdSm80ILi2ELi2EN4cute5tupleIJNS5_1CILi128EEES8_NS7_ILi64EEEEEENS_6half_tEfNS_4arch4Sm80ELb0ELb1ELb0ELb1ELb1ELb0ELb0ELb0ELi2ELi4ELi4ELi4ELb0EEENS1_21CollectiveEpilogueBwdISA_SB_SD_Li256ELb1ELb0ELi2EEENS1_19SingleTileSchedulerILb1ELb0ELb0ELi128EEEEEEEEEvNT_6ParamsE)
        /*0140*/ 	.word	0x00000004


	//----- nvinfo : EIATTR_FRAME_SIZE
	.align		4
.L_64:
        /*0144*/ 	.byte	0x04, 0x11
        /*0146*/ 	.short	(.L_66 - .L_65)
	.align		4
.L_65:
        /*0148*/ 	.word	index@(_ZN7cutlass13device_kernelIN5flash19enable_sm80_to_sm89INS1_16FlashAttnBwdSm80INS1_25CollectiveMainloopBwdSm80ILi2ELi2EN4cute5tupleIJNS5_1CILi128EEES8_NS7_ILi64EEEEEENS_6half_tEfNS_4arch4Sm80ELb0ELb1ELb0ELb1ELb1ELb0ELb0ELb0ELi2ELi4ELi4ELi4ELb0EEENS1_21CollectiveEpilogueBwdISA_SB_SD_Li256ELb1ELb0ELi2EEENS1_19SingleTileSchedulerILb1ELb0ELb0ELi128EEEEEEEEEvNT_6ParamsE)
        /*014c*/ 	.word	0x00000000


	//----- nvinfo : EIATTR_REGCOUNT
	.align		4
.L_66:
        /*0150*/ 	.byte	0x04, 0x2f
        /*0152*/ 	.short	(.L_68 - .L_67)
	.align		4
.L_67:
        /*0154*/ 	.word	index@(_ZN7cutlass13device_kernelIN5flash19enable_sm80_to_sm89INS1_16FlashAttnBwdSm80INS1_25CollectiveMainloopBwdSm80ILi2ELi2EN4cute5tupleIJNS5_1CILi128EEES8_NS7_ILi64EEEEEENS_6half_tEfNS_4arch4Sm80ELb0ELb1ELb0ELb1ELb0ELb0ELb0ELb0ELi2ELi4ELi4ELi4ELb0EEENS1_21CollectiveEpilogueBwdISA_SB_SD_Li256ELb1ELb0ELi2EEENS1_19SingleTileSchedulerILb1ELb0ELb0ELi128EEEEEEEEEvNT_6ParamsE)
        /*0158*/ 	.word	0x00000004


	//----- nvinfo : EIATTR_FRAME_SIZE
	.align		4
.L_68:
        /*015c*/ 	.byte	0x04, 0x11
        /*015e*/ 	.short	(.L_70 - .L_69)
	.align		4
.L_69:
        /*0160*/ 	.word	index@(_ZN7cutlass13device_kernelIN5flash19enable_sm80_to_sm89INS1_16FlashAttnBwdSm80INS1_25CollectiveMainloopBwdSm80ILi2ELi2EN4cute5tupleIJNS5_1CILi128EEES8_NS7_ILi64EEEEEENS_6half_tEfNS_4arch4Sm80ELb0ELb1ELb0ELb1ELb0ELb0ELb0ELb0ELi2ELi4ELi4ELi4ELb0EEENS1_21CollectiveEpilogueBwdISA_SB_SD_Li256ELb1ELb0ELi2EEENS1_19SingleTileSchedulerILb1ELb0ELb0ELi128EEEEEEEEEvNT_6ParamsE)
        /*0164*/ 	.word	0x00000000


	//----- nvinfo : EIATTR_REGCOUNT
	.align		4
.L_70:
        /*0168*/ 	.byte	0x04, 0x2f
        /*016a*/ 	.short	(.L_72 - .L_71)
	.align		4
.L_71:
        /*016c*/ 	.word	index@(_ZN7cutlass13device_kernelIN5flash19enable_sm80_to_sm89INS1_16FlashAttnBwdSm80INS1_25CollectiveMainloopBwdSm80ILi2ELi2EN4cute5tupleIJNS5_1CILi128EEES8_NS7_ILi64EEEEEENS_6half_tEfNS_4arch4Sm80ELb0ELb1ELb0ELb0ELb1ELb0ELb0ELb0ELi2ELi4ELi4ELi4ELb0EEENS1_24CollectiveEpilogueBwdGQAISA_fSD_Li256ELb0ELb1EEENS1_19SingleTileSchedulerILb0ELb0ELb0ELi128EEEEEEEEEvNT_6ParamsE)
        /*0170*/ 	.word	0x00000004


	//----- nvinfo : EIATTR_FRAME_SIZE
	.align		4
.L_72:
        /*0174*/ 	.byte	0x04, 0x11
        /*0176*/ 	.short	(.L_74 - .L_73)
	.align		4
.L_73:
        /*0178*/ 	.word	index@(_ZN7cutlass13device_kernelIN5flash19enable_sm80_to_sm89INS1_16FlashAttnBwdSm80INS1_25CollectiveMainloopBwdSm80ILi2ELi2EN4cute5tupleIJNS5_1CILi128EEES8_NS7_ILi64EEEEEENS_6half_tEfNS_4arch4Sm80ELb0ELb1ELb0ELb0ELb1ELb0ELb0ELb0ELi2ELi4ELi4ELi4ELb0EEENS1_24CollectiveEpilogueBwdGQAISA_fSD_Li256ELb0ELb1EEENS1_19SingleTileSchedulerILb0ELb0ELb0ELi128EEEEEEEEEvNT_6ParamsE)
        /*017c*/ 	.word	0x00000000


	//----- nvinfo : EIATTR_REGCOUNT
	.align		4
.L_74:
        /*0180*/ 	.byte	0x04, 0x2f
        /*0182*/ 	.short	(.L_76 - .L_75)
	.align		4
.L_75:
        /*0184*/ 	.word	index@(_ZN7cutlass13device_kernelIN5flash19enable_sm80_to_sm89INS1_16FlashAttnBwdSm80INS1_25CollectiveMainloopBwdSm80ILi2ELi2EN4cute5tupleIJNS5_1CILi128EEES8_NS7_ILi64EEEEEENS_6half_tEfNS_4arch4Sm80ELb0ELb1ELb0ELb0ELb0ELb0ELb0ELb0ELi2ELi4ELi4ELi4ELb0EEENS1_24CollectiveEpilogueBwdGQAISA_fSD_Li256ELb0ELb0EEENS1_19SingleTileSchedulerILb0ELb0ELb0ELi128EEEEEEEEEvNT_6ParamsE)
        /*0188*/ 	.word	0x00000004


	//----- nvinfo : EIATTR_FRAME_SIZE
	.align		4
.L_76:
        /*018c*/ 	.byte	0x04, 0x11
        /*018e*/ 	.short	(.L_78 - .L_77)
	.align		4
.L_77:
        /*0190*/ 	.word	index@(_ZN7cutlass13device_kernelIN5flash19enable_sm80_to_sm89INS1_16FlashAttnBwdSm80INS1_25CollectiveMainloopBwdSm80ILi2ELi2EN4cute5tupleIJNS5_1CILi128EEES8_NS7_ILi64EEEEEENS_6half_tEfNS_4arch4Sm80ELb0ELb1ELb0ELb0ELb0ELb0ELb0ELb0ELi2ELi4ELi4ELi4ELb0EEENS1_24CollectiveEpilogueBwdGQAISA_fSD_Li256ELb0ELb0EEENS1_19SingleTileSchedulerILb0ELb0ELb0ELi128EEEEEEEEEvNT_6ParamsE)
        /*0194*/ 	.word	0x00000000


	//----- nvinfo : EIATTR_REGCOUNT
	.align		4
.L_78:
        /*0198*/ 	.byte	0x04, 0x2f
        /*019a*/ 	.short	(.L_80 - .L_79)
	.align		4
.L_79:
        /*019c*/ 	.word	index@(_ZN7cutlass13device_kernelIN5flash19enable_sm80_to_sm89INS1_16FlashAttnBwdSm80INS1_25CollectiveMainloopBwdSm80ILi2ELi2EN4cute5tupleIJNS5_1CILi128EEES8_NS7_ILi64EEEEEENS_6half_tEfNS_4arch4Sm80ELb0ELb1ELb0ELb0ELb1ELb0ELb0ELb0ELi2ELi4ELi4ELi4ELb0EEENS1_21CollectiveEpilogueBwdISA_SB_SD_Li256ELb0ELb0ELi2EEENS1_19SingleTileSchedulerILb0ELb0ELb0ELi128EEEEEEEEEvNT_6ParamsE)
        /*01a0*/ 	.word	0x00000004


	//----- nvinfo : EIATTR_FRAME_SIZE
	.align		4
.L_80:
        /*01a4*/ 	.byte	0x04, 0x11
        /*01a6*/ 	.short	(.L_82 - .L_81)
	.align		4
.L_81:
        /*01a8*/ 	.word	index@(_ZN7cutlass13device_kernelIN5flash19enable_sm80_to_sm89INS1_16FlashAttnBwdSm80INS1_25CollectiveMainloopBwdSm80ILi2ELi2EN4cute5tupleIJNS5_1CILi128EEES8_NS7_ILi64EEEEEENS_6half_tEfNS_4arch4Sm80ELb0ELb1ELb0ELb0ELb1ELb0ELb0ELb0ELi2ELi4ELi4ELi4ELb0EEENS1_21CollectiveEpilogueBwdISA_SB_SD_Li256ELb0ELb0ELi2EEENS1_19SingleTileSchedulerILb0ELb0ELb0ELi128EEEEEEEEEvNT_6ParamsE)
        /*01ac*/ 	.word	0x00000000


	//----- nvinfo : EIATTR_REGCOUNT
	.align		4
.L_82:
        /*01b0*/ 	.byte	0x04, 0x2f
        /*01b2*/ 	.short	(.L_84 - .L_83)
	.align		4
.L_83:
        /*01b4*/ 	.word	index@(_ZN7cutlass13device_kernelIN5flash19enable_sm80_to_sm89INS1_16FlashAttnBwdSm80INS1_25CollectiveMainloopBwdSm80ILi2ELi2EN4cute5tupleIJNS5_1CILi128EEES8_NS7_ILi64EEEEEENS_6half_tEfNS_4arch4Sm80ELb0ELb1ELb0ELb0ELb0ELb0ELb0ELb0ELi2ELi4ELi4ELi4ELb0EEENS1_21CollectiveEpilogueBwdISA_SB_SD_Li256ELb0ELb0ELi2EEENS1_19SingleTileSchedulerILb0ELb0ELb0ELi128EEEEEEEEEvNT_6ParamsE)
        /*01b8*/ 	.word	0x00000004


	//----- nvinfo : EIATTR_FRAME_SIZE
	.align		4
.L_84:
        /*01bc*/ 	.byte	0x04, 0x11
        /*01be*/ 	.short	(.L_86 - .L_85)
	.align		4
.L_85:
        /*01c0*/ 	.word	index@(_ZN7cutlass13device_kernelIN5flash19enable_sm80_to_sm89INS1_16FlashAttnBwdSm80INS1_25CollectiveMainloopBwdSm80ILi2ELi2EN4cute5tupleIJNS5_1CILi128EEES8_NS7_ILi64EEEEEENS_6half_tEfNS_4arch4Sm80ELb0ELb1ELb0ELb0ELb0ELb0ELb0ELb0ELi2ELi4ELi4ELi4ELb0EEENS1_21CollectiveEpilogueBwdISA_SB_SD_Li256ELb0ELb0ELi2EEENS1_19SingleTileSchedulerILb0ELb0ELb0ELi128EEEEEEEEEvNT_6ParamsE)
        /*01c4*/ 	.word	0x00000000


	//----- nvinfo : EIATTR_REGCOUNT
	.align		4
.L_86:
        /*01c8*/ 	.byte	0x04, 0x2f
        /*01ca*/ 	.short	(.L_88 - .L_87)
	.align		4
.L_87:
        /*01cc*/ 	.word	index@(_ZN7cutlass13device_kernelIN5flash19enable_sm80_to_sm89INS1_16FlashAttnBwdSm80INS1_25CollectiveMainloopBwdSm80ILi2ELi2EN4cute5tupleIJNS5_1CILi128EEES8_NS7_ILi64EEEEEENS_6half_tEfNS_4arch4Sm80ELb0ELb0ELb0ELb1ELb1ELb0ELb0ELb0ELi2ELi4ELi4ELi4ELb0EEENS1_24CollectiveEpilogueBwdGQAISA_fSD_Li256ELb1ELb1EEENS1_19SingleTileSchedulerILb1ELb0ELb0ELi128EEEEEEEEEvNT_6ParamsE)
        /*01d0*/ 	.word	0x00000004


	//----- nvinfo : EIATTR_FRAME_SIZE
	.align		4
.L_88:
        /*01d4*/ 	.byte	0x04, 0x11
        /*01d6*/ 	.short	(.L_90 - .L_89)
	.align		4
.L_89:
        /*01d8*/ 	.word	index@(_ZN7cutlass13device_kernelIN5flash19enable_sm80_to_sm89INS1_16FlashAttnBwdSm80INS1_25CollectiveMainloopBwdSm80ILi2ELi2EN4cute5tupleIJNS5_1CILi128EEES8_NS7_ILi64EEEEEENS_6half_tEfNS_4arch4Sm80ELb0ELb0ELb0ELb1ELb1ELb0ELb0ELb0ELi2ELi4ELi4ELi4ELb0EEENS1_24CollectiveEpilogueBwdGQAISA_fSD_Li256ELb1ELb1EEENS1_19SingleTileSchedulerILb1ELb0ELb0ELi128EEEEEEEEEvNT_6ParamsE)
        /*01dc*/ 	.word	0x00000000


	//----- nvinfo : EIATTR_REGCOUNT
	.align		4
.L_90:
        /*01e0*/ 	.byte	0x04, 0x2f
        /*01e2*/ 	.short	(.L_92 - .L_91)
	.align		4
.L_91:
        /*01e4*/ 	.word	index@(_ZN7cutlass13device_kernelIN5flash19enable_sm80_to_sm89INS1_16FlashAttnBwdSm80INS1_25CollectiveMainloopBwdSm80ILi2ELi2EN4cute5tupleIJNS5_1CILi128EEES8_NS7_ILi64EEEEEENS_6half_tEfNS_4arch4Sm80ELb0ELb0ELb0ELb1ELb0ELb0ELb0ELb0ELi2ELi4ELi4ELi4ELb0EEENS1_24CollectiveEpilogueBwdGQAISA_fSD_Li256ELb1ELb0EEENS1_19SingleTileSchedulerILb1ELb0ELb0ELi128EEEEEEEEEvNT_6ParamsE)
        /*01e8*/ 	.word	0x00000004


	//----- nvinfo : EIATTR_FRAME_SIZE
	.align		4
.L_92:
        /*01ec*/ 	.byte	0x04, 0x11
        /*01ee*/ 	.short	(.L_94 - .L_93)
	.align		4
.L_93:
        /*01f0*/ 	.word	index@(_ZN7cutlass13device_kernelIN5flash19enable_sm80_to_sm89INS1_16FlashAttnBwdSm80INS1_25CollectiveMainloopBwdSm80ILi2ELi2EN4cute5tupleIJNS5_1CILi128EEES8_NS7_ILi64EEEEEENS_6half_tEfNS_4arch4Sm80ELb0ELb0ELb0ELb1ELb0ELb0ELb0ELb0ELi2ELi4ELi4ELi4ELb0EEENS1_24CollectiveEpilogueBwdGQAISA_fSD_Li256ELb1ELb0EEENS1_19SingleTileSchedulerILb1ELb0ELb0ELi128EEEEEEEEEvNT_6ParamsE)
        /*01f4*/ 	.word	0x00000000


	//----- nvinfo : EIATTR_REGCOUNT
	.align		4
.L_94:
        /*01f8*/ 	.byte	0x04, 0x2f
        /*01fa*/ 	.short	(.L_96 - .L_95)
	.align		4
.L_95:
        /*01fc*/ 	.word	index@(_ZN7cutlass13device_kernelIN5flash19enable_sm80_to_sm89INS1_16FlashAttnBwdSm80INS1_25CollectiveMainloopBwdSm80ILi2ELi2EN4cute5tupleIJNS5_1CILi128EEES8_NS7_ILi64EEEEEENS_6half_tEfNS_4arch4Sm80ELb0ELb0ELb0ELb1ELb1ELb0ELb0ELb0ELi2ELi4ELi4ELi4ELb0EEENS1_21CollectiveEpilogueBwdISA_SB_SD_Li256ELb1ELb0ELi2EEENS1_19SingleTileSchedulerILb1ELb0ELb0ELi128EEEEEEEEEvNT_6ParamsE)
        /*0200*/ 	.word	0x00000004


	//----- nvinfo : EIATTR_FRAME_SIZE
	.align		4
.L_96:
        /*0204*/ 	.byte	0x04, 0x11
        /*0206*/ 	.short	(.L_98 - .L_97)
	.align		4
.L_97:
        /*0208*/ 	.word	index@(_ZN7cutlass13device_kernelIN5flash19enable_sm80_to_sm89INS1_16FlashAttnBwdSm80INS1_25CollectiveMainloopBwdSm80ILi2ELi2EN4cute5tupleIJNS5_1CILi128EEES8_NS7_ILi64EEEEEENS_6half_tEfNS_4arch4Sm80ELb0ELb0ELb0ELb1ELb1ELb0ELb0ELb0ELi2ELi4ELi4ELi4ELb0EEENS1_21CollectiveEpilogueBwdISA_SB_SD_Li256ELb1ELb0ELi2EEENS1_19SingleTileSchedulerILb1ELb0ELb0ELi128EEEEEEEEEvNT_6ParamsE)
        /*020c*/ 	.word	0x00000000


	//----- nvinfo : EIATTR_REGCOUNT
	.align		4
.L_98:
        /*0210*/ 	.byte	0x04, 0x2f
        /*0212*/ 	.short	(.L_100 - .L_99)
	.align		4
.L_99:
        /*0214*/ 	.word	index@(_ZN7cutlass13device_kernelIN5flash19enable_sm80_to_sm89INS1_16FlashAttnBwdSm80INS1_25CollectiveMainloopBwdSm80ILi2ELi2EN4cute5tupleIJNS5_1CILi128EEES8_NS7_ILi64EEEEEENS_6half_tEfNS_4arch4Sm80ELb0ELb0ELb0ELb1ELb0ELb0ELb0ELb0ELi2ELi4ELi4ELi4ELb0EEENS1_21CollectiveEpilogueBwdISA_SB_SD_Li256ELb1ELb0ELi2EEENS1_19SingleTileSchedulerILb1ELb0ELb0ELi128EEEEEEEEEvNT_6ParamsE)
        /*0218*/ 	.word	0x00000004


	//----- nvinfo : EIATTR_FRAME_SIZE
	.align		4
.L_100:
        /*021c*/ 	.byte	0x04, 0x11
        /*021e*/ 	.short	(.L_102 - .L_101)
	.align		4
.L_101:
        /*0220*/ 	.word	index@(_ZN7cutlass13device_kernelIN5flash19enable_sm80_to_sm89INS1_16FlashAttnBwdSm80INS1_25CollectiveMainloopBwdSm80ILi2ELi2EN4cute5tupleIJNS5_1CILi128EEES8_NS7_ILi64EEEEEENS_6half_tEfNS_4arch4Sm80ELb0ELb0ELb0ELb1ELb0ELb0ELb0ELb0ELi2ELi4ELi4ELi4ELb0EEENS1_21CollectiveEpilogueBwdISA_SB_SD_Li256ELb1ELb0ELi2EEENS1_19SingleTileSchedulerILb1ELb0ELb0ELi128EEEEEEEEEvNT_6ParamsE)
        /*0224*/ 	.word	0x00000000


	//----- nvinfo : EIATTR_REGCOUNT
	.align		4
.L_102:
        /*0228*/ 	.byte	0x04, 0x2f
        /*022a*/ 	.short	(.L_104 - .L_103)
	.align		4
.L_103:
        /*022c*/ 	.word	index@(_ZN7cutlass13device_kernelIN5flash19enable_sm80_to_sm89INS1_16FlashAttnBwdSm80INS1_25CollectiveMainloopBwdSm80ILi2ELi2EN4cute5tupleIJNS5_1CILi128EEES8_NS7_ILi64EEEEEENS_6half_tEfNS_4arch4Sm80ELb0ELb0ELb0ELb0ELb1ELb0ELb0ELb0ELi2ELi4ELi4ELi4ELb0EEENS1_24CollectiveEpilogueBwdGQAISA_fSD_Li256ELb0ELb1EEENS1_19SingleTileSchedulerILb0ELb0ELb0ELi128EEEEEEEEEvNT_6ParamsE)
        /*0230*/ 	.word	0x00000004


	//----- nvinfo : EIATTR_FRAME_SIZE
	.align		4
.L_104:
        /*0234*/ 	.byte	0x04, 0x11
        /*0236*/ 	.short	(.L_106 - .L_105)
	.align		4
.L_105:
        /*0238*/ 	.word	index@(_ZN7cutlass13device_kernelIN5flash19enable_sm80_to_sm89INS1_16FlashAttnBwdSm80INS1_25CollectiveMainloopBwdSm80ILi2ELi2EN4cute5tupleIJNS5_1CILi128EEES8_NS7_ILi64EEEEEENS_6half_tEfNS_4arch4Sm80ELb0ELb0ELb0ELb0ELb1ELb0ELb0ELb0ELi2ELi4ELi4ELi4ELb0EEENS1_24CollectiveEpilogueBwdGQAISA_fSD_Li256ELb0ELb1EEENS1_19SingleTileSchedulerILb0ELb0ELb0ELi128EEEEEEEEEvNT_6ParamsE)
        /*023c*/ 	.word	0x00000000


	//----- nvinfo : EIATTR_REGCOUNT
	.align		4
.L_106:
        /*0240*/ 	.byte	0x04, 0x2f
        /*0242*/ 	.short	(.L_108 - .L_107)
	.align		4
.L_107:
        /*0244*/ 	.word	index@(_ZN7cutlass13device_kernelIN5flash19enable_sm80_to_sm89INS1_16FlashAttnBwdSm80INS1_25CollectiveMainloopBwdSm80ILi2ELi2EN4cute5tupleIJNS5_1CILi128EEES8_NS7_ILi64EEEEEENS_6half_tEfNS_4arch4Sm80ELb0ELb0ELb0ELb0ELb0ELb0ELb0ELb0ELi2ELi4ELi4ELi4ELb0EEENS1_24CollectiveEpilogueBwdGQAISA_fSD_Li256ELb0ELb0EEENS1_19SingleTileSchedulerILb0ELb0ELb0ELi128EEEEEEEEEvNT_6ParamsE)
        /*0248*/ 	.word	0x00000004


	//----- nvinfo : EIATTR_FRAME_SIZE
	.align		4
.L_108:
        /*024c*/ 	.byte	0x04, 0x11
        /*024e*/ 	.short	(.L_110 - .L_109)
	.align		4
.L_109:
        /*0250*/ 	.word	index@(_ZN7cutlass13device_kernelIN5flash19enable_sm80_to_sm89INS1_16FlashAttnBwdSm80INS1_25CollectiveMainloopBwdSm80ILi2ELi2EN4cute5tupleIJNS5_1CILi128EEES8_NS7_ILi64EEEEEENS_6half_tEfNS_4arch4Sm80ELb0ELb0ELb0ELb0ELb0ELb0ELb0ELb0ELi2ELi4ELi4ELi4ELb0EEENS1_24CollectiveEpilogueBwdGQAISA_fSD_Li256ELb0ELb0EEENS1_19SingleTileSchedulerILb0ELb0ELb0ELi128EEEEEEEEEvNT_6ParamsE)
        /*0254*/ 	.word	0x00000000


	//----- nvinfo : EIATTR_REGCOUNT
	.align		4
.L_110:
        /*0258*/ 	.byte	0x04, 0x2f
        /*025a*/ 	.short	(.L_112 - .L_111)
	.align		4
.L_111:
        /*025c*/ 	.word	index@(_ZN7cutlass13device_kernelIN5flash19enable_sm80_to_sm89INS1_16FlashAttnBwdSm80INS1_25CollectiveMainloopBwdSm80ILi2ELi2EN4cute5tupleIJNS5_1CILi128EEES8_NS7_ILi64EEEEEENS_6half_tEfNS_4arch4Sm80ELb0ELb0ELb0ELb0ELb1ELb0ELb0ELb0ELi2ELi4ELi4ELi4ELb0EEENS1_21CollectiveEpilogueBwdISA_SB_SD_Li256ELb0ELb0ELi2EEENS1_19SingleTileSchedulerILb0ELb0ELb0ELi128EEEEEEEEEvNT_6ParamsE)
        /*0260*/ 	.word	0x00000004


	//----- nvinfo : EIATTR_FRAME_SIZE
	.align		4
.L_112:
        /*0264*/ 	.byte	0x04, 0x11
        /*0266*/ 	.short	(.L_114 - .L_113)
	.align		4
.L_113:
        /*0268*/ 	.word	index@(_ZN7cutlass13device_kernelIN5flash19enable_sm80_to_sm89INS1_16FlashAttnBwdSm80INS1_25CollectiveMainloopBwdSm80ILi2ELi2EN4cute5tupleIJNS5_1CILi128EEES8_NS7_ILi64EEEEEENS_6half_tEfNS_4arch4Sm80ELb0ELb0ELb0ELb0ELb1ELb0ELb0ELb0ELi2ELi4ELi4ELi4ELb0EEENS1_21CollectiveEpilogueBwdISA_SB_SD_Li256ELb0ELb0ELi2EEENS1_19SingleTileSchedulerILb0ELb0ELb0ELi128EEEEEEEEEvNT_6ParamsE)
        /*026c*/ 	.word	0x00000000


	//----- nvinfo : EIATTR_REGCOUNT
	.align		4
.L_114:
        /*0270*/ 	.byte	0x04, 0x2f
        /*0272*/ 	.short	(.L_116 - .L_115)
	.align		4
.L_115:
        /*0274*/ 	.word	index@(_ZN7cutlass13device_kernelIN5flash19enable_sm80_to_sm89INS1_16FlashAttnBwdSm80INS1_25CollectiveMainloopBwdSm80ILi2ELi2EN4cute5tupleIJNS5_1CILi128EEES8_NS7_ILi64EEEEEENS_6half_tEfNS_4arch4Sm80ELb0ELb0ELb0ELb0ELb0ELb0ELb0ELb0ELi2ELi4ELi4ELi4ELb0EEENS1_21CollectiveEpilogueBwdISA_SB_SD_Li256ELb0ELb0ELi2EEENS1_19SingleTileSchedulerILb0ELb0ELb0ELi128EEEEEEEEEvNT_6ParamsE)
        /*0278*/ 	.word	0x00000004


	//----- nvinfo : EIATTR_FRAME_SIZE
	.align		4
.L_116:
        /*027c*/ 	.byte	0x04, 0x11
        /*027e*/ 	.short	(.L_118 - .L_117)
	.align		4
.L_117:
        /*0280*/ 	.word	index@(_ZN7cutlass13device_kernelIN5flash19enable_sm80_to_sm89INS1_16FlashAttnBwdSm80INS1_25CollectiveMainloopBwdSm80ILi2ELi2EN4cute5tupleIJNS5_1CILi128EEES8_NS7_ILi64EEEEEENS_6half_tEfNS_4arch4Sm80ELb0ELb0ELb0ELb0ELb0ELb0ELb0ELb0ELi2ELi4ELi4ELi4ELb0EEENS1_21CollectiveEpilogueBwdISA_SB_SD_Li256ELb0ELb0ELi2EEENS1_19SingleTileSchedulerILb0ELb0ELb0ELi128EEEEEEEEEvNT_6ParamsE)
        /*0284*/ 	.word	0x00000000


	//----- nvinfo : EIATTR_REGCOUNT
	.align		4
.L_118:
        /*0288*/ 	.byte	0x04, 0x2f
        /*028a*/ 	.short	(.L_120 - .L_119)
	.align		4
.L_119:
        /*028c*/ 	.word	index@(_ZN7cutlass13device_kernelIN5flash22FlashAttnBwdPreprocessIN4cute5tupleIJNS3_1CILi64EEES6_EEENS_6half_tEfNS_4arch4Sm80ELb1ELb1EEEEEvNT_6ParamsE)
        /*0290*/ 	.word	0x0000002d


	//----- nvinfo : EIATTR_FRAME_SIZE
	.align		4
.L_120:
        /*0294*/ 	.byte	0x04, 0x11
        /*0296*/ 	.short	(.L_122 - .L_121)
	.align		4
.L_121:
        /*0298*/ 	.word	index@(_ZN7cutlass13device_kernelIN5flash22FlashAttnBwdPreprocessIN4cute5tupleIJNS3_1CILi64EEES6_EEENS_6half_tEfNS_4arch4Sm80ELb1ELb1EEEEEvNT_6ParamsE)
        /*029c*/ 	.word	0x00000000


	//----- nvinfo : EIATTR_REGCOUNT
	.align		4
.L_122:
        /*02a0*/ 	.byte	0x04, 0x2f
        /*02a2*/ 	.short	(.L_124 - .L_123)
	.align		4
.L_123:
        /*02a4*/ 	.word	index@(_ZN7cutlass13device_kernelIN5flash19enable_sm80_to_sm89INS1_16FlashAttnBwdSm80INS1_25CollectiveMainloopBwdSm80ILi2ELi2EN4cute5tupleIJNS5_1CILi64EEENS7_ILi128EEES8_EEENS_6half_tEfNS_4arch4Sm80ELb1ELb0ELb0ELb1ELb1ELb0ELb0ELb0ELi2ELi2ELi4ELi2ELb1EEENS1_24CollectiveEpilogueBwdGQAISA_fSD_Li256ELb1ELb1EEENS1_25SingleTileBwdLPTSchedulerILb1ELi128ELb1EEEEEEEEEvNT_6ParamsE)
        /*02a8*/ 	.word	0x00000004


	//----- nvinfo : EIATTR_FRAME_SIZE
	.align		4
.L_124:
        /*02ac*/ 	.byte	0x04, 0x11
        /*02ae*/ 	.short	(.L_126 - .L_125)
	.align		4
.L_125:
        /*02b0*/ 	.word	index@(_ZN7cutlass13device_kernelIN5flash19enable_sm80_to_sm89INS1_16FlashAttnBwdSm80INS1_25CollectiveMainloopBwdSm80ILi2ELi2EN4cute5tupleIJNS5_1CILi64EEENS7_ILi128EEES8_EEENS_6half_tEfNS_4arch4Sm80ELb1ELb0ELb0ELb1ELb1ELb0ELb0ELb0ELi2ELi2ELi4ELi2ELb1EEENS1_24CollectiveEpilogueBwdGQAISA_fSD_Li256ELb1ELb1EEENS1_25SingleTileBwdLPTSchedulerILb1ELi128ELb1EEEEEEEEEvNT_6ParamsE)
        /*02b4*/ 	.word	0x00000000


	//----- nvinfo : EIATTR_REGCOUNT
	.align		4
.L_126:
        /*02b8*/ 	.byte	0x04, 0x2f
        /*02ba*/ 	.short	(.L_128 - .L_127)
	.align		4
.L_127:
        /*02bc*/ 	.word	index@(_ZN7cutlass13device_kernelIN5flash32FlashAttnBwdPostprocessConvertdQIN4cute5tupleIJNS3_1CILi64EEES6_EEENS_6half_tEfNS_4arch4Sm80ELi256ENS3_8TiledMMAINS3_8MMA_AtomIJNS3_28SM80_16x8x16_F32F16F16F32_TNEEEENS3_6LayoutINS4_IJNS5_ILi2EEENS5_ILi4EEENS5_ILi1EEEEEENS4_IJSI_SG_NS5_ILi0EEEEEEEENS4_IJNS5_ILi32EEES6_NS5_ILi16EEEEEEEELb0EEEEEvNT_6ParamsE)
        /*02c0*/ 	.word	0x00000023


	//----- nvinfo : EIATTR_FRAME_SIZE
	.align		4
.L_128:
        /*02c4*/ 	.byte	0x04, 0x11
        /*02c6*/ 	.short	(.L_130 - .L_129)
	.align		4
.L_129:
        /*02c8*/ 	.word	index@(_ZN7cutlass13device_kernelIN5flash32FlashAttnBwdPostprocessConvertdQIN4cute5tupleIJNS3_1CILi64EEES6_EEENS_6half_tEfNS_4arch4Sm80ELi256ENS3_8TiledMMAINS3_8MMA_AtomIJNS3_28SM80_16x8x16_F32F16F16F32_TNEEEENS3_6LayoutINS4_IJNS5_ILi2EEENS5_ILi4EEENS5_ILi1EEEEEENS4_IJSI_SG_NS5_ILi0EEEEEEEENS4_IJNS5_ILi32EEES6_NS5_ILi16EEEEEEEELb0EEEEEvNT_6ParamsE)
        /*02cc*/ 	.word	0x00000000


	//----- nvinfo : EIATTR_REGCOUNT
	.align		4
.L_130:
        /*02d0*/ 	.byte	0x04, 0x2f
        /*02d2*/ 	.short	(.L_132 - .L_131)
	.align		4
.L_131:
        /*02d4*/ 	.word	index@(_ZN7cutlass13device_kernelIN5flash19enable_sm80_to_sm89INS1_16FlashAttnBwdSm80INS1_25CollectiveMainloopBwdSm80ILi2ELi2EN4cute5tupleIJNS5_1CILi64EEENS7_ILi128EEES8_EEENS_6half_tEfNS_4arch4Sm80ELb1ELb0ELb0ELb1ELb0ELb0ELb0ELb0ELi2ELi2ELi4ELi2ELb1EEENS1_24CollectiveEpilogueBwdGQAISA_fSD_Li256ELb1ELb0EEENS1_25SingleTileBwdLPTSchedulerILb1ELi128ELb0EEEEEEEEEvNT_6ParamsE)
        /*02d8*/ 	.word	0x00000004


	//----- nvinfo : EIATTR_FRAME_SIZE
	.align		4
.L_132:
        /*02dc*/ 	.byte	0x04, 0x11
        /*02de*/ 	.short	(.L_134 - .L_133)
	.align		4
.L_133:
        /*02e0*/ 	.word	index@(_ZN7cutlass13device_kernelIN5flash19enable_sm80_to_sm89INS1_16FlashAttnBwdSm80INS1_25CollectiveMainloopBwdSm80ILi2ELi2EN4cute5tupleIJNS5_1CILi64EEENS7_ILi128EEES8_EEENS_6half_tEfNS_4arch4Sm80ELb1ELb0ELb0ELb1ELb0ELb0ELb0ELb0ELi2ELi2ELi4ELi2ELb1EEENS1_24CollectiveEpilogueBwdGQAISA_fSD_Li256ELb1ELb0EEENS1_25SingleTileBwdLPTSchedulerILb1ELi128ELb0EEEEEEEEEvNT_6ParamsE)
        /*02e4*/ 	.word	0x00000000


	//----- nvinfo : EIATTR_REGCOUNT
	.align		4
.L_134:
        /*02e8*/ 	.byte	0x04, 0x2f
        /*02ea*/ 	.short	(.L_136 - .L_135)
	.align		4
.L_135:
        /*02ec*/ 	.word	index@(_ZN7cutlass13device_kernelIN5flash19enable_sm80_to_sm89INS1_16FlashAttnBwdSm80INS1_25CollectiveMainloopBwdSm80ILi2ELi2EN4cute5tupleIJNS5_1CILi64EEENS7_ILi128EEES8_EEENS_6half_tEfNS_4arch4Sm80ELb1ELb0ELb0ELb1ELb1ELb0ELb0ELb0ELi2ELi2ELi4ELi2ELb1EEENS1_21CollectiveEpilogueBwdISA_SB_SD_Li256ELb1ELb0ELi2EEENS1_25SingleTileBwdLPTSchedulerILb1ELi128ELb1EEEEEEEEEvNT_6ParamsE)
        /*02f0*/ 	.word	0x00000004


	//----- nvinfo : EIATTR_FRAME_SIZE
	.align		4
.L_136:
        /*02f4*/ 	.byte	0x04, 0x11
        /*02f6*/ 	.short	(.L_138 - .L_137)
	.align		4
.L_137:
        /*02f8*/ 	.word	index@(_ZN7cutlass13device_kernelIN5flash19enable_sm80_to_sm89INS1_16FlashAttnBwdSm80INS1_25CollectiveMainloopBwdSm80ILi2ELi2EN4cute5tupleIJNS5_1CILi64EEENS7_ILi128EEES8_EEENS_6half_tEfNS_4arch4Sm80ELb1ELb0ELb0ELb1ELb1ELb0ELb0ELb0ELi2ELi2ELi4ELi2ELb1EEENS1_21CollectiveEpilogueBwdISA_SB_SD_Li256ELb1ELb0ELi2EEENS1_25SingleTileBwdLPTSchedulerILb1ELi128ELb1EEEEEEEEEvNT_6ParamsE)
        /*02fc*/ 	.word	0x00000000


	//----- nvinfo : EIATTR_REGCOUNT
	.align		4
.L_138:
        /*0300*/ 	.byte	0x04, 0x2f
        /*0302*/ 	.short	(.L_140 - .L_139)
	.align		4
.L_139:
        /*0304*/ 	.word	index@(_ZN7cutlass13device_kernelIN5flash19enable_sm80_to_sm89INS1_16FlashAttnBwdSm80INS1_25CollectiveMainloopBwdSm80ILi2ELi2EN4cute5tupleIJNS5_1CILi64EEENS7_ILi128EEES8_EEENS_6half_tEfNS_4arch4Sm80ELb1ELb0ELb0ELb1ELb0ELb0ELb0ELb0ELi2ELi2ELi4ELi2ELb1EEENS1_21CollectiveEpilogueBwdISA_SB_SD_Li256ELb1ELb0ELi2EEENS1_25SingleTileBwdLPTSchedulerILb1ELi128ELb0EEEEEEEEEvNT_6ParamsE)
        /*0308*/ 	.word	0x00000004


	//----- nvinfo : EIATTR_FRAME_SIZE
	.align		4
.L_140:
        /*030c*/ 	.byte	0x04, 0x11
        /*030e*/ 	.short	(.L_142 - .L_141)
	.align		4
.L_141:
        /*0310*/ 	.word	index@(_ZN7cutlass13device_kernelIN5flash19enable_sm80_to_sm89INS1_16FlashAttnBwdSm80INS1_25CollectiveMainloopBwdSm80ILi2ELi2EN4cute5tupleIJNS5_1CILi64EEENS7_ILi128EEES8_EEENS_6half_tEfNS_4arch4Sm80ELb1ELb0ELb0ELb1ELb0ELb0ELb0ELb0ELi2ELi2ELi4ELi2ELb1EEENS1_21CollectiveEpilogueBwdISA_SB_SD_Li256ELb1ELb0ELi2EEENS1_25SingleTileBwdLPTSchedulerILb1ELi128ELb0EEEEEEEEEvNT_6ParamsE)
        /*0314*/ 	.word	0x00000000


	//----- nvinfo : EIATTR_REGCOUNT
	.align		4
.L_142:
        /*0318*/ 	.byte	0x04, 0x2f
        /*031a*/ 	.short	(.L_144 - .L_143)
	.align		4
.L_143:
        /*031c*/ 	.word	index@(_ZN7cutlass13device_kernelIN5flash22FlashAttnBwdPreprocessIN4cute5tupleIJNS3_1CILi64EEES6_EEENS_6half_tEfNS_4arch4Sm80ELb1ELb0EEEEEvNT_6ParamsE)
        /*0320*/ 	.word	0x00000028


	//----- nvinfo : EIATTR_FRAME_SIZE
	.align		4
.L_144:
        /*0324*/ 	.byte	0x04, 0x11
        /*0326*/ 	.short	(.L_146 - .L_145)
	.align		4
.L_145:
        /*0328*/ 	.word	index@(_ZN7cutlass13device_kernelIN5flash22FlashAttnBwdPreprocessIN4cute5tupleIJNS3_1CILi64EEES6_EEENS_6half_tEfNS_4arch4Sm80ELb1ELb0EEEEEvNT_6ParamsE)
        /*032c*/ 	.word	0x00000000


	//----- nvinfo : EIATTR_REGCOUNT
	.align		4
.L_146:
        /*0330*/ 	.byte	0x04, 0x2f
        /*0332*/ 	.short	(.L_148 - .L_147)
	.align		4
.L_147:
        /*0334*/ 	.word	index@(_ZN7cutlass13device_kernelIN5flash19enable_sm80_to_sm89INS1_16FlashAttnBwdSm80INS1_25CollectiveMainloopBwdSm80ILi2ELi2EN4cute5tupleIJNS5_1CILi64EEENS7_ILi128EEES8_EEENS_6half_tEfNS_4arch4Sm80ELb1ELb0ELb0ELb0ELb1ELb0ELb0ELb0ELi2ELi2ELi4ELi2ELb1EEENS1_24CollectiveEpilogueBwdGQAISA_fSD_Li256ELb0ELb1EEENS1_25SingleTileBwdLPTSchedulerILb0ELi128ELb1EEEEEEEEEvNT_6ParamsE)
        /*0338*/ 	.word	0x00000004


	//----- nvinfo : EIATTR_FRAME_SIZE
	.align		4
.L_148:
        /*033c*/ 	.byte	0x04, 0x11
        /*033e*/ 	.short	(.L_150 - .L_149)
	.align		4
.L_149:
        /*0340*/ 	.word	index@(_ZN7cutlass13device_kernelIN5flash19enable_sm80_to_sm89INS1_16FlashAttnBwdSm80INS1_25CollectiveMainloopBwdSm80ILi2ELi2EN4cute5tupleIJNS5_1CILi64EEENS7_ILi128EEES8_EEENS_6half_tEfNS_4arch4Sm80ELb1ELb0ELb0ELb0ELb1ELb0ELb0ELb0ELi2ELi2ELi4ELi2ELb1EEENS1_24CollectiveEpilogueBwdGQAISA_fSD_Li256ELb0ELb1EEENS1_25SingleTileBwdLPTSchedulerILb0ELi128ELb1EEEEEEEEEvNT_6ParamsE)
        /*0344*/ 	.word	0x00000000


	//----- nvinfo : EIATTR_REGCOUNT
	.align		4
.L_150:
        /*0348*/ 	.byte	0x04, 0x2f
        /*034a*/ 	.short	(.L_152 - .L_151)
	.align		4
.L_151:
        /*034c*/ 	.word	index@(_ZN7cutlass13device_kernelIN5flash19enable_sm80_to_sm89INS1_16FlashAttnBwdSm80INS1_25CollectiveMainloopBwdSm80ILi2ELi2EN4cute5tupleIJNS5_1CILi64EEENS7_ILi128EEES8_EEENS_6half_tEfNS_4arch4Sm80ELb1ELb0ELb0ELb0ELb0ELb0ELb0ELb0ELi2ELi2ELi4ELi2ELb1EEENS1_24CollectiveEpilogueBwdGQAISA_fSD_Li256ELb0ELb0EEENS1_25SingleTileBwdLPTSchedulerILb0ELi128ELb0EEEEEEEEEvNT_6ParamsE)
        /*0350*/ 	.word	0x00000004


	//----- nvinfo : EIATTR_FRAME_SIZE
	.align		4
.L_152:
        /*0354*/ 	.byte	0x04, 0x11
        /*0356*/ 	.short	(.L_154 - .L_153)
	.align		4
.L_153:
        /*0358*/ 	.word	index@(_ZN7cutlass13device_kernelIN5flash19enable_sm80_to_sm89INS1_16FlashAttnBwdSm80INS1_25CollectiveMainloopBwdSm80ILi2ELi2EN4cute5tupleIJNS5_1CILi64EEENS7_ILi128EEES8_EEENS_6half_tEfNS_4arch4Sm80ELb1ELb0ELb0ELb0ELb0ELb0ELb0ELb0ELi2ELi2ELi4ELi2ELb1EEENS1_24CollectiveEpilogueBwdGQAISA_fSD_Li256ELb0ELb0EEENS1_25SingleTileBwdLPTSchedulerILb0ELi128ELb0EEEEEEEEEvNT_6ParamsE)
        /*035c*/ 	.word	0x00000000


	//----- nvinfo : EIATTR_REGCOUNT
	.align		4
.L_154:
        /*0360*/ 	.byte	0x04, 0x2f
        /*0362*/ 	.short	(.L_156 - .L_155)
	.align		4
.L_155:
        /*0364*/ 	.word	index@(_ZN7cutlass13device_kernelIN5flash19enable_sm80_to_sm89INS1_16FlashAttnBwdSm80INS1_25CollectiveMainloopBwdSm80ILi2ELi2EN4cute5tupleIJNS5_1CILi64EEENS7_ILi128EEES8_EEENS_6half_tEfNS_4arch4Sm80ELb1ELb0ELb0ELb0ELb1ELb0ELb0ELb0ELi2ELi2ELi4ELi2ELb1EEENS1_21CollectiveEpilogueBwdISA_SB_SD_Li256ELb0ELb0ELi2EEENS1_25SingleTileBwdLPTSchedulerILb0ELi128ELb1EEEEEEEEEvNT_6ParamsE)
        /*0368*/ 	.word	0x00000004


	//----- nvinfo : EIATTR_FRAME_SIZE
	.align		4
.L_156:
        /*036c*/ 	.byte	0x04, 0x11
        /*036e*/ 	.short	(.L_158 - .L_157)
	.align		4
.L_157:
        /*0370*/ 	.word	index@(_ZN7cutlass13device_kernelIN5flash19enable_sm80_to_sm89INS1_16FlashAttnBwdSm80INS1_25CollectiveMainloopBwdSm80ILi2ELi2EN4cute5tupleIJNS5_1CILi64EEENS7_ILi128EEES8_EEENS_6half_tEfNS_4arch4Sm80ELb1ELb0ELb0ELb0ELb1ELb0ELb0ELb0ELi2ELi2ELi4ELi2ELb1EEENS1_21CollectiveEpilogueBwdISA_SB_SD_Li256ELb0ELb0ELi2EEENS1_25SingleTileBwdLPTSchedulerILb0ELi128ELb1EEEEEEEEEvNT_6ParamsE)
        /*0374*/ 	.word	0x00000000


	//----- nvinfo : EIATTR_REGCOUNT
	.align		4
.L_158:
        /*0378*/ 	.byte	0x04, 0x2f
        /*037a*/ 	.short	(.L_160 - .L_159)
	.align		4
.L_159:
        /*037c*/ 	.word	index@(_ZN7cutlass13device_kernelIN5flash19enable_sm80_to_sm89INS1_16FlashAttnBwdSm80INS1_25CollectiveMainloopBwdSm80ILi2ELi2EN4cute5tupleIJNS5_1CILi64EEENS7_ILi128EEES8_EEENS_6half_tEfNS_4arch4Sm80ELb1ELb0ELb0ELb0ELb0ELb0ELb0ELb0ELi2ELi2ELi4ELi2ELb1EEENS1_21CollectiveEpilogueBwdISA_SB_SD_Li256ELb0ELb0ELi2EEENS1_25SingleTileBwdLPTSchedulerILb0ELi128ELb0EEEEEEEEEvNT_6ParamsE)
        /*0380*/ 	.word	0x00000004


	//----- nvinfo : EIATTR_FRAME_SIZE
	.align		4
.L_160:
        /*0384*/ 	.byte	0x04, 0x11
        /*0386*/ 	.short	(.L_162 - .L_161)
	.align		4
.L_161:
        /*0388*/ 	.word	index@(_ZN7cutlass13device_kernelIN5flash19enable_sm80_to_sm89INS1_16FlashAttnBwdSm80INS1_25CollectiveMainloopBwdSm80ILi2ELi2EN4cute5tupleIJNS5_1CILi64EEENS7_ILi128EEES8_EEENS_6half_tEfNS_4arch4Sm80ELb1ELb0ELb0ELb0ELb0ELb0ELb0ELb0ELi2ELi2ELi4ELi2ELb1EEENS1_21CollectiveEpilogueBwdISA_SB_SD_Li256ELb0ELb0ELi2EEENS1_25SingleTileBwdLPTSchedulerILb0ELi128ELb0EEEEEEEEEvNT_6ParamsE)
        /*038c*/ 	.word	0x00000000


	//----- nvinfo : EIATTR_REGCOUNT
	.align		4
.L_162:
        /*0390*/ 	.byte	0x04, 0x2f
        /*0392*/ 	.short	(.L_164 - .L_163)
	.align		4
.L_163:
        /*0394*/ 	.word	index@(_ZN7cutlass13device_kernelIN5flash19enable_sm80_to_sm89INS1_16FlashAttnBwdSm80INS1_25CollectiveMainloopBwdSm80ILi2ELi2EN4cute5tupleIJNS5_1CILi64EEENS7_ILi128EEES8_EEENS_6half_tEfNS_4arch4Sm80ELb0ELb1ELb0ELb1ELb1ELb0ELb0ELb0ELi2ELi2ELi4ELi2ELb1EEENS1_24CollectiveEpilogueBwdGQAISA_fSD_Li256ELb1ELb1EEENS1_19SingleTileSchedulerILb1ELb0ELb0ELi128EEEEEEEEEvNT_6ParamsE)
        /*0398*/ 	.word	0x00000004


	//----- nvinfo : EIATTR_FRAME_SIZE
	.align		4
.L_164:
        /*039c*/ 	.byte	0x04, 0x11
        /*039e*/ 	.short	(.L_166 - .L_165)
	.align		4
.L_165:
        /*03a0*/ 	.word	index@(_ZN7cutlass13device_kernelIN5flash19enable_sm80_to_sm89INS1_16FlashAttnBwdSm80INS1_25CollectiveMainloopBwdSm80ILi2ELi2EN4cute5tupleIJNS5_1CILi64EEENS7_ILi128EEES8_EEENS_6half_tEfNS_4arch4Sm80ELb0ELb1ELb0ELb1ELb1ELb0ELb0ELb0ELi2ELi2ELi4ELi2ELb1EEENS1_24CollectiveEpilogueBwdGQAISA_fSD_Li256ELb1ELb1EEENS1_19SingleTileSchedulerILb1ELb0ELb0ELi128EEEEEEEEEvNT_6ParamsE)
        /*03a4*/ 	.word	0x00000000


	//----- nvinfo : EIATTR_REGCOUNT
	.align		4
.L_166:
        /*03a8*/ 	.byte	0x04, 0x2f
        /*03aa*/ 	.short	(.L_168 - .L_167)
	.align		4
.L_167:
        /*03ac*/ 	.word	index@(_ZN7cutlass13device_kernelIN5flash19enable_sm80_to_sm89INS1_16FlashAttnBwdSm80INS1_25CollectiveMainloopBwdSm80ILi2ELi2EN4cute5tupleIJNS5_1CILi64EEENS7_ILi128EEES8_EEENS_6half_tEfNS_4arch4Sm80ELb0ELb1ELb0ELb1ELb0ELb0ELb0ELb0ELi2ELi2ELi4ELi2ELb1EEENS1_24CollectiveEpilogueBwdGQAISA_fSD_Li256ELb1ELb0EEENS1_19SingleTileSchedulerILb1ELb0ELb0ELi128EEEEEEEEEvNT_6ParamsE)
        /*03b0*/ 	.word	0x00000004


	//----- nvinfo : EIATTR_FRAME_SIZE
	.align		4
.L_168:
        /*03b4*/ 	.byte	0x04, 0x11
        /*03b6*/ 	.short	(.L_170 - .L_169)
	.align		4
.L_169:
        /*03b8*/ 	.word	index@(_ZN7cutlass13device_kernelIN5flash19enable_sm80_to_sm89INS1_16FlashAttnBwdSm80INS1_25CollectiveMainloopBwdSm80ILi2ELi2EN4cute5tupleIJNS5_1CILi64EEENS7_ILi128EEES8_EEENS_6half_tEfNS_4arch4Sm80ELb0ELb1ELb0ELb1ELb0ELb0ELb0ELb0ELi2ELi2ELi4ELi2ELb1EEENS1_24CollectiveEpilogueBwdGQAISA_fSD_Li256ELb1ELb0EEENS1_19SingleTileSchedulerILb1ELb0ELb0ELi128EEEEEEEEEvNT_6ParamsE)
        /*03bc*/ 	.word	0x00000000


	//----- nvinfo : EIATTR_REGCOUNT
	.align		4
.L_170:
        /*03c0*/ 	.byte	0x04, 0x2f
        /*03c2*/ 	.short	(.L_172 - .L_171)
	.align		4
.L_171:
        /*03c4*/ 	.word	index@(_ZN7cutlass13device_kernelIN5flash19enable_sm80_to_sm89INS1_16FlashAttnBwdSm80INS1_25CollectiveMainloopBwdSm80ILi2ELi2EN4cute5tupleIJNS5_1CILi64EEENS7_ILi128EEES8_EEENS_6half_tEfNS_4arch4Sm80ELb0ELb1ELb0ELb1ELb1ELb0ELb0ELb0ELi2ELi2ELi4ELi2ELb1EEENS1_21CollectiveEpilogueBwdISA_SB_SD_Li256ELb1ELb0ELi2EEENS1_19SingleTileSchedulerILb1ELb0ELb0ELi128EEEEEEEEEvNT_6ParamsE)
        /*03c8*/ 	.word	0x00000004


	//----- nvinfo : EIATTR_FRAME_SIZE
	.align		4
.L_172:
        /*03cc*/ 	.byte	0x04, 0x11
        /*03ce*/ 	.short	(.L_174 - .L_173)
	.align		4
.L_173:
        /*03d0*/ 	.word	index@(_ZN7cutlass13device_kernelIN5flash19enable_sm80_to_sm89INS1_16FlashAttnBwdSm80INS1_25CollectiveMainloopBwdSm80ILi2ELi2EN4cute5tupleIJNS5_1CILi64EEENS7_ILi128EEES8_EEENS_6half_tEfNS_4arch4Sm80ELb0ELb1ELb0ELb1ELb1ELb0ELb0ELb0ELi2ELi2ELi4ELi2ELb1EEENS1_21CollectiveEpilogueBwdISA_SB_SD_Li256ELb1ELb0ELi2EEENS1_19SingleTileSchedulerILb1ELb0ELb0ELi128EEEEEEEEEvNT_6ParamsE)
        /*03d4*/ 	.word	0x00000000


	//----- nvinfo : EIATTR_REGCOUNT
	.align		4
.L_174:
        /*03d8*/ 	.byte	0x04, 0x2f
        /*03da*/ 	.short	(.L_176 - .L_175)
	.align		4
.L_175:
        /*03dc*/ 	.word	index@(_ZN7cutlass13device_kernelIN5flash19enable_sm80_to_sm89INS1_16FlashAttnBwdSm80INS1_25CollectiveMainloopBwdSm80ILi2ELi2EN4cute5tupleIJNS5_1CILi64EEENS7_ILi128EEES8_EEENS_6half_tEfNS_4arch4Sm80ELb0ELb1ELb0ELb1ELb0ELb0ELb0ELb0ELi2ELi2ELi4ELi2ELb1EEENS1_21CollectiveEpilogueBwdISA_SB_SD_Li256ELb1ELb0ELi2EEENS1_19SingleTileSchedulerILb1ELb0ELb0ELi128EEEEEEEEEvNT_6ParamsE)
        /*03e0*/ 	.word	0x00000004


	//----- nvinfo : EIATTR_FRAME_SIZE
	.align		4
.L_176:
        /*03e4*/ 	.byte	0x04, 0x11
        /*03e6*/ 	.short	(.L_178 - .L_177)
	.align		4
.L_177:
        /*03e8*/ 	.word	index@(_ZN7cutlass13device_kernelIN5flash19enable_sm80_to_sm89INS1_16FlashAttnBwdSm80INS1_25CollectiveMainloopBwdSm80ILi2ELi2EN4cute5tupleIJNS5_1CILi64EEENS7_ILi128EEES8_EEENS_6half_tEfNS_4arch4Sm80ELb0ELb1ELb0ELb1ELb0ELb0ELb0ELb0ELi2ELi2ELi4ELi2ELb1EEENS1_21CollectiveEpilogueBwdISA_SB_SD_Li256ELb1ELb0ELi2EEENS1_19SingleTileSchedulerILb1ELb0ELb0ELi128EEEEEEEEEvNT_6ParamsE)
        /*03ec*/ 	.word	0x00000000


	//----- nvinfo : EIATTR_REGCOUNT
	.align		4
.L_178:
        /*03f0*/ 	.byte	0x04, 0x2f
        /*03f2*/ 	.short	(.L_180 - .L_179)
	.align		4
.L_179:
        /*03f4*/ 	.word	index@(_ZN7cutlass13device_kernelIN5flash19enable_sm80_to_sm89INS1_16FlashAttnBwdSm80INS1_25CollectiveMainloopBwdSm80ILi2ELi2EN4cute5tupleIJNS5_1CILi64EEENS7_ILi128EEES8_EEENS_6half_tEfNS_4arch4Sm80ELb0ELb1ELb0ELb0ELb1ELb0ELb0ELb0ELi2ELi2ELi4ELi2ELb1EEENS1_24CollectiveEpilogueBwdGQAISA_fSD_Li256ELb0ELb1EEENS1_19SingleTileSchedulerILb0ELb0ELb0ELi128EEEEEEEEEvNT_6ParamsE)
        /*03f8*/ 	.word	0x00000004


	//----- nvinfo : EIATTR_FRAME_SIZE
	.align		4
.L_180:
        /*03fc*/ 	.byte	0x04, 0x11
        /*03fe*/ 	.short	(.L_182 - .L_181)
	.align		4
.L_181:
        /*0400*/ 	.word	index@(_ZN7cutlass13device_kernelIN5flash19enable_sm80_to_sm89INS1_16FlashAttnBwdSm80INS1_25CollectiveMainloopBwdSm80ILi2ELi2EN4cute5tupleIJNS5_1CILi64EEENS7_ILi128EEES8_EEENS_6half_tEfNS_4arch4Sm80ELb0ELb1ELb0ELb0ELb1ELb0ELb0ELb0ELi2ELi2ELi4ELi2ELb1EEENS1_24CollectiveEpilogueBwdGQAISA_fSD_Li256ELb0ELb1EEENS1_19SingleTileSchedulerILb0ELb0ELb0ELi128EEEEEEEEEvNT_6ParamsE)
        /*0404*/ 	.word	0x00000000


	//----- nvinfo : EIATTR_REGCOUNT
	.align		4
.L_182:
        /*0408*/ 	.byte	0x04, 0x2f
        /*040a*/ 	.short	(.L_184 - .L_183)
	.align		4
.L_183:
        /*040c*/ 	.word	index@(_ZN7cutlass13device_kernelIN5flash19enable_sm80_to_sm89INS1_16FlashAttnBwdSm80INS1_25CollectiveMainloopBwdSm80ILi2ELi2EN4cute5tupleIJNS5_1CILi64EEENS7_ILi128EEES8_EEENS_6half_tEfNS_4arch4Sm80ELb0ELb1ELb0ELb0ELb0ELb0ELb0ELb0ELi2ELi2ELi4ELi2ELb1EEENS1_24CollectiveEpilogueBwdGQAISA_fSD_Li256ELb0ELb0EEENS1_19SingleTileSchedulerILb0ELb0ELb0ELi128EEEEEEEEEvNT_6ParamsE)
        /*0410*/ 	.word	0x00000004


	//----- nvinfo : EIATTR_FRAME_SIZE
	.align		4
.L_184:
        /*0414*/ 	.byte	0x04, 0x11
        /*0416*/ 	.short	(.L_186 - .L_185)
	.align		4
.L_185:
        /*0418*/ 	.word	index@(_ZN7cutlass13device_kernelIN5flash19enable_sm80_to_sm89INS1_16FlashAttnBwdSm80INS1_25CollectiveMainloopBwdSm80ILi2ELi2EN4cute5tupleIJNS5_1CILi64EEENS7_ILi128EEES8_EEENS_6half_tEfNS_4arch4Sm80ELb0ELb1ELb0ELb0ELb0ELb0ELb0ELb0ELi2ELi2ELi4ELi2ELb1EEENS1_24CollectiveEpilogueBwdGQAISA_fSD_Li256ELb0ELb0EEENS1_19SingleTileSchedulerILb0ELb0ELb0ELi128EEEEEEEEEvNT_6ParamsE)
        /*041c*/ 	.word	0x00000000


	//----- nvinfo : EIATTR_REGCOUNT
	.align		4
.L_186:
        /*0420*/ 	.byte	0x04, 0x2f
        /*0422*/ 	.short	(.L_188 - .L_187)
	.align		4
.L_187:
        /*0424*/ 	.word	index@(_ZN7cutlass13device_kernelIN5flash19enable_sm80_to_sm89INS1_16FlashAttnBwdSm80INS1_25CollectiveMainloopBwdSm80ILi2ELi2EN4cute5tupleIJNS5_1CILi64EEENS7_ILi128EEES8_EEENS_6half_tEfNS_4arch4Sm80ELb0ELb1ELb0ELb0ELb1ELb0ELb0ELb0ELi2ELi2ELi4ELi2ELb1EEENS1_21CollectiveEpilogueBwdISA_SB_SD_Li256ELb0ELb0ELi2EEENS1_19SingleTileSchedulerILb0ELb0ELb0ELi128EEEEEEEEEvNT_6ParamsE)
        /*0428*/ 	.word	0x00000004


	//----- nvinfo : EIATTR_FRAME_SIZE
	.align		4
.L_188:
        /*042c*/ 	.byte	0x04, 0x11
        /*042e*/ 	.short	(.L_190 - .L_189)
	.align		4
.L_189:
        /*0430*/ 	.word	index@(_ZN7cutlass13device_kernelIN5flash19enable_sm80_to_sm89INS1_16FlashAttnBwdSm80INS1_25CollectiveMainloopBwdSm80ILi2ELi2EN4cute5tupleIJNS5_1CILi64EEENS7_ILi128EEES8_EEENS_6half_tEfNS_4arch4Sm80ELb0ELb1ELb0ELb0ELb1ELb0ELb0ELb0ELi2ELi2ELi4ELi2ELb1EEENS1_21CollectiveEpilogueBwdISA_SB_SD_Li256ELb0ELb0ELi2EEENS1_19SingleTileSchedulerILb0ELb0ELb0ELi128EEEEEEEEEvNT_6ParamsE)
        /*0434*/ 	.word	0x00000000


	//----- nvinfo : EIATTR_REGCOUNT
	.align		4
.L_190:
        /*0438*/ 	.byte	0x04, 0x2f
        /*043a*/ 	.short	(.L_192 - .L_191)
	.align		4
.L_191:
        /*043c*/ 	.word	index@(_ZN7cutlass13device_kernelIN5flash19enable_sm80_to_sm89INS1_16FlashAttnBwdSm80INS1_25CollectiveMainloopBwdSm80ILi2ELi2EN4cute5tupleIJNS5_1CILi64EEENS7_ILi128EEES8_EEENS_6half_tEfNS_4arch4Sm80ELb0ELb1ELb0ELb0ELb0ELb0ELb0ELb0ELi2ELi2ELi4ELi2ELb1EEENS1_21CollectiveEpilogueBwdISA_SB_SD_Li256ELb0ELb0ELi2EEENS1_19SingleTileSchedulerILb0ELb0ELb0ELi128EEEEEEEEEvNT_6ParamsE)
        /*0440*/ 	.word	0x00000004


	//----- nvinfo : EIATTR_FRAME_SIZE
	.align		4
.L_192:
        /*0444*/ 	.byte	0x04, 0x11
        /*0446*/ 	.short	(.L_194 - .L_193)
	.align		4
.L_193:
        /*0448*/ 	.word	index@(_ZN7cutlass13device_kernelIN5flash19enable_sm80_to_sm89INS1_16FlashAttnBwdSm80INS1_25CollectiveMainloopBwdSm80ILi2ELi2EN4cute5tupleIJNS5_1CILi64EEENS7_ILi128EEES8_EEENS_6half_tEfNS_4arch4Sm80ELb0ELb1ELb0ELb0ELb0ELb0ELb0ELb0ELi2ELi2ELi4ELi2ELb1EEENS1_21CollectiveEpilogueBwdISA_SB_SD_Li256ELb0ELb0ELi2EEENS1_19SingleTileSchedulerILb0ELb0ELb0ELi128EEEEEEEEEvNT_6ParamsE)
        /*044c*/ 	.word	0x00000000


	//----- nvinfo : EIATTR_REGCOUNT
	.align		4
.L_194:
        /*0450*/ 	.byte	0x04, 0x2f
        /*0452*/ 	.short	(.L_196 - .L_195)
	.align		4
.L_195:
        /*0454*/ 	.word	index@(_ZN7cutlass13device_kernelIN5flash19enable_sm80_to_sm89INS1_16FlashAttnBwdSm80INS1_25CollectiveMainloopBwdSm80ILi2ELi2EN4cute5tupleIJNS5_1CILi64EEENS7_ILi128EEES8_EEENS_6half_tEfNS_4arch4Sm80ELb0ELb0ELb0ELb1ELb1ELb0ELb0ELb0ELi2ELi2ELi4ELi2ELb1EEENS1_24CollectiveEpilogueBwdGQAISA_fSD_Li256ELb1ELb1EEENS1_19SingleTileSchedulerILb1ELb0ELb0ELi128EEEEEEEEEvNT_6ParamsE)
        /*0458*/ 	.word	0x00000004


	//----- nvinfo : EIATTR_FRAME_SIZE
	.align		4
.L_196:
        /*045c*/ 	.byte	0x04, 0x11
        /*045e*/ 	.short	(.L_198 - .L_197)
	.align		4
.L_197:
        /*0460*/ 	.word	index@(_ZN7cutlass13device_kernelIN5flash19enable_sm80_to_sm89INS1_16FlashAttnBwdSm80INS1_25CollectiveMainloopBwdSm80ILi2ELi2EN4cute5tupleIJNS5_1CILi64EEENS7_ILi128EEES8_EEENS_6half_tEfNS_4arch4Sm80ELb0ELb0ELb0ELb1ELb1ELb0ELb0ELb0ELi2ELi2ELi4ELi2ELb1EEENS1_24CollectiveEpilogueBwdGQAISA_fSD_Li256ELb1ELb1EEENS1_19SingleTileSchedulerILb1ELb0ELb0ELi128EEEEEEEEEvNT_6ParamsE)
        /*0464*/ 	.word	0x00000000


	//----- nvinfo : EIATTR_REGCOUNT
	.align		4
.L_198:
        /*0468*/ 	.byte	0x04, 0x2f
        /*046a*/ 	.short	(.L_200 - .L_199)
	.align		4
.L_199:
        /*046c*/ 	.word	index@(_ZN7cutlass13device_kernelIN5flash19enable_sm80_to_sm89INS1_16FlashAttnBwdSm80INS1_25CollectiveMainloopBwdSm80ILi2ELi2EN4cute5tupleIJNS5_1CILi64EEENS7_ILi128EEES8_EEENS_6half_tEfNS_4arch4Sm80ELb0ELb0ELb0ELb1ELb0ELb0ELb0ELb0ELi2ELi2ELi4ELi2ELb1EEENS1_24CollectiveEpilogueBwdGQAISA_fSD_Li256ELb1ELb0EEENS1_19SingleTileSchedulerILb1ELb0ELb0ELi128EEEEEEEEEvNT_6ParamsE)
        /*0470*/ 	.word	0x00000004


	//----- nvinfo : EIATTR_FRAME_SIZE
	.align		4
.L_200:
        /*0474*/ 	.byte	0x04, 0x11
        /*0476*/ 	.short	(.L_202 - .L_201)
	.align		4
.L_201:
        /*0478*/ 	.word	index@(_ZN7cutlass13device_kernelIN5flash19enable_sm80_to_sm89INS1_16FlashAttnBwdSm80INS1_25CollectiveMainloopBwdSm80ILi2ELi2EN4cute5tupleIJNS5_1CILi64EEENS7_ILi128EEES8_EEENS_6half_tEfNS_4arch4Sm80ELb0ELb0ELb0ELb1ELb0ELb0ELb0ELb0ELi2ELi2ELi4ELi2ELb1EEENS1_24CollectiveEpilogueBwdGQAISA_fSD_Li256ELb1ELb0EEENS1_19SingleTileSchedulerILb1ELb0ELb0ELi128EEEEEEEEEvNT_6ParamsE)
        /*047c*/ 	.word	0x00000000


	//----- nvinfo : EIATTR_REGCOUNT
	.align		4
.L_202:
        /*0480*/ 	.byte	0x04, 0x2f
        /*0482*/ 	.short	(.L_204 - .L_203)
	.align		4
.L_203:
        /*0484*/ 	.word	index@(_ZN7cutlass13device_kernelIN5flash19enable_sm80_to_sm89INS1_16FlashAttnBwdSm80INS1_25CollectiveMainloopBwdSm80ILi2ELi2EN4cute5tupleIJNS5_1CILi64EEENS7_ILi128EEES8_EEENS_6half_tEfNS_4arch4Sm80ELb0ELb0ELb0ELb1ELb1ELb0ELb0ELb0ELi2ELi2ELi4ELi2ELb1EEENS1_21CollectiveEpilogueBwdISA_SB_SD_Li256ELb1ELb0ELi2EEENS1_19SingleTileSchedulerILb1ELb0ELb0ELi128EEEEEEEEEvNT_6ParamsE)
        /*0488*/ 	.word	0x00000004


	//----- nvinfo : EIATTR_FRAME_SIZE
	.align		4
.L_204:
        /*048c*/ 	.byte	0x04, 0x11
        /*048e*/ 	.short	(.L_206 - .L_205)
	.align		4
.L_205:
        /*0490*/ 	.word	index@(_ZN7cutlass13device_kernelIN5flash19enable_sm80_to_sm89INS1_16FlashAttnBwdSm80INS1_25CollectiveMainloopBwdSm80ILi2ELi2EN4cute5tupleIJNS5_1CILi64EEENS7_ILi128EEES8_EEENS_6half_tEfNS_4arch4Sm80ELb0ELb0ELb0ELb1ELb1ELb0ELb0ELb0ELi2ELi2ELi4ELi2ELb1EEENS1_21CollectiveEpilogueBwdISA_SB_SD_Li256ELb1ELb0ELi2EEENS1_19SingleTileSchedulerILb1ELb0ELb0ELi128EEEEEEEEEvNT_6ParamsE)
        /*0494*/ 	.word	0x00000000


	//----- nvinfo : EIATTR_REGCOUNT
	.align		4
.L_206:
        /*0498*/ 	.byte	0x04, 0x2f
        /*049a*/ 	.short	(.L_208 - .L_207)
	.align		4
.L_207:
        /*049c*/ 	.word	index@(_ZN7cutlass13device_kernelIN5flash19enable_sm80_to_sm89INS1_16FlashAttnBwdSm80INS1_25CollectiveMainloopBwdSm80ILi2ELi2EN4cute5tupleIJNS5_1CILi64EEENS7_ILi128EEES8_EEENS_6half_tEfNS_4arch4Sm80ELb0ELb0ELb0ELb1ELb0ELb0ELb0ELb0ELi2ELi2ELi4ELi2ELb1EEENS1_21CollectiveEpilogueBwdISA_SB_SD_Li256ELb1ELb0ELi2EEENS1_19SingleTileSchedulerILb1ELb0ELb0ELi128EEEEEEEEEvNT_6ParamsE)
        /*04a0*/ 	.word	0x00000004


	//----- nvinfo : EIATTR_FRAME_SIZE
	.align		4
.L_208:
        /*04a4*/ 	.byte	0x04, 0x11
        /*04a6*/ 	.short	(.L_210 - .L_209)
	.align		4
.L_209:
        /*04a8*/ 	.word	index@(_ZN7cutlass13device_kernelIN5flash19enable_sm80_to_sm89INS1_16FlashAttnBwdSm80INS1_25CollectiveMainloopBwdSm80ILi2ELi2EN4cute5tupleIJNS5_1CILi64EEENS7_ILi128EEES8_EEENS_6half_tEfNS_4arch4Sm80ELb0ELb0ELb0ELb1ELb0ELb0ELb0ELb0ELi2ELi2ELi4ELi2ELb1EEENS1_21CollectiveEpilogueBwdISA_SB_SD_Li256ELb1ELb0ELi2EEENS1_19SingleTileSchedulerILb1ELb0ELb0ELi128EEEEEEEEEvNT_6ParamsE)
        /*04ac*/ 	.word	0x00000000


	//----- nvinfo : EIATTR_REGCOUNT
	.align		4
.L_210:
        /*04b0*/ 	.byte	0x04, 0x2f
        /*04b2*/ 	.short	(.L_212 - .L_211)
	.align		4
.L_211:
        /*04b4*/ 	.word	index@(_ZN7cutlass13device_kernelIN5flash19enable_sm80_to_sm89INS1_16FlashAttnBwdSm80INS1_25CollectiveMainloopBwdSm80ILi2ELi2EN4cute5tupleIJNS5_1CILi64EEENS7_ILi128EEES8_EEENS_6half_tEfNS_4arch4Sm80ELb0ELb0ELb0ELb0ELb1ELb0ELb0ELb0ELi2ELi2ELi4ELi2ELb1EEENS1_24CollectiveEpilogueBwdGQAISA_fSD_Li256ELb0ELb1EEENS1_19SingleTileSchedulerILb0ELb0ELb0ELi128EEEEEEEEEvNT_6ParamsE)
        /*04b8*/ 	.word	0x00000004


	//----- nvinfo : EIATTR_FRAME_SIZE
	.align		4
.L_212:
        /*04bc*/ 	.byte	0x04, 0x11
        /*04be*/ 	.short	(.L_214 - .L_213)
	.align		4
.L_213:
        /*04c0*/ 	.word	index@(_ZN7cutlass13device_kernelIN5flash19enable_sm80_to_sm89INS1_16FlashAttnBwdSm80INS1_25CollectiveMainloopBwdSm80ILi2ELi2EN4cute5tupleIJNS5_1CILi64EEENS7_ILi128EEES8_EEENS_6half_tEfNS_4arch4Sm80ELb0ELb0ELb0ELb0ELb1ELb0ELb0ELb0ELi2ELi2ELi4ELi2ELb1EEENS1_24CollectiveEpilogueBwdGQAISA_fSD_Li256ELb0ELb1EEENS1_19SingleTileSchedulerILb0ELb0ELb0ELi128EEEEEEEEEvNT_6ParamsE)
        /*04c4*/ 	.word	0x00000000


	//----- nvinfo : EIATTR_REGCOUNT
	.align		4
.L_214:
        /*04c8*/ 	.byte	0x04, 0x2f
        /*04ca*/ 	.short	(.L_216 - .L_215)
	.align		4
.L_215:
        /*04cc*/ 	.word	index@(_ZN7cutlass13device_kernelIN5flash19enable_sm80_to_sm89INS1_16FlashAttnBwdSm80INS1_25CollectiveMainloopBwdSm80ILi2ELi2EN4cute5tupleIJNS5_1CILi64EEENS7_ILi128EEES8_EEENS_6half_tEfNS_4arch4Sm80ELb0ELb0ELb0ELb0ELb0ELb0ELb0ELb0ELi2ELi2ELi4ELi2ELb1EEENS1_24CollectiveEpilogueBwdGQAISA_fSD_Li256ELb0ELb0EEENS1_19SingleTileSchedulerILb0ELb0ELb0ELi128EEEEEEEEEvNT_6ParamsE)
        /*04d0*/ 	.word	0x00000004


	//----- nvinfo : EIATTR_FRAME_SIZE
	.align		4
.L_216:
        /*04d4*/ 	.byte	0x04, 0x11
        /*04d6*/ 	.short	(.L_218 - .L_217)
	.align		4
.L_217:
        /*04d8*/ 	.word	index@(_ZN7cutlass13device_kernelIN5flash19enable_sm80_to_sm89INS1_16FlashAttnBwdSm80INS1_25CollectiveMainloopBwdSm80ILi2ELi2EN4cute5tupleIJNS5_1CILi64EEENS7_ILi128EEES8_EEENS_6half_tEfNS_4arch4Sm80ELb0ELb0ELb0ELb0ELb0ELb0ELb0ELb0ELi2ELi2ELi4ELi2ELb1EEENS1_24CollectiveEpilogueBwdGQAISA_fSD_Li256ELb0ELb0EEENS1_19SingleTileSchedulerILb0ELb0ELb0ELi128EEEEEEEEEvNT_6ParamsE)
        /*04dc*/ 	.word	0x00000000


	//----- nvinfo : EIATTR_REGCOUNT
	.align		4
.L_218:
        /*04e0*/ 	.byte	0x04, 0x2f
        /*04e2*/ 	.short	(.L_220 - .L_219)
	.align		4
.L_219:
        /*04e4*/ 	.word	index@(_ZN7cutlass13device_kernelIN5flash19enable_sm80_to_sm89INS1_16FlashAttnBwdSm80INS1_25CollectiveMainloopBwdSm80ILi2ELi2EN4cute5tupleIJNS5_1CILi64EEENS7_ILi128EEES8_EEENS_6half_tEfNS_4arch4Sm80ELb0ELb0ELb0ELb0ELb1ELb0ELb0ELb0ELi2ELi2ELi4ELi2ELb1EEENS1_21CollectiveEpilogueBwdISA_SB_SD_Li256ELb0ELb0ELi2EEENS1_19SingleTileSchedulerILb0ELb0ELb0ELi128EEEEEEEEEvNT_6ParamsE)
        /*04e8*/ 	.word	0x00000004


	//----- nvinfo : EIATTR_FRAME_SIZE
	.align		4
.L_220:
        /*04ec*/ 	.byte	0x04, 0x11
        /*04ee*/ 	.short	(.L_222 - .L_221)
	.align		4
.L_221:
        /*04f0*/ 	.word	index@(_ZN7cutlass13device_kernelIN5flash19enable_sm80_to_sm89INS1_16FlashAttnBwdSm80INS1_25CollectiveMainloopBwdSm80ILi2ELi2EN4cute5tupleIJNS5_1CILi64EEENS7_ILi128EEES8_EEENS_6half_tEfNS_4arch4Sm80ELb0ELb0ELb0ELb0ELb1ELb0ELb0ELb0ELi2ELi2ELi4ELi2ELb1EEENS1_21CollectiveEpilogueBwdISA_SB_SD_Li256ELb0ELb0ELi2EEENS1_19SingleTileSchedulerILb0ELb0ELb0ELi128EEEEEEEEEvNT_6ParamsE)
        /*04f4*/ 	.word	0x00000000


	//----- nvinfo : EIATTR_REGCOUNT
	.align		4
.L_222:
        /*04f8*/ 	.byte	0x04, 0x2f
        /*04fa*/ 	.short	(.L_224 - .L_223)
	.align		4
.L_223:
        /*04fc*/ 	.word	index@(_ZN7cutlass13device_kernelIN5flash19enable_sm80_to_sm89INS1_16FlashAttnBwdSm80INS1_25CollectiveMainloopBwdSm80ILi2ELi2EN4cute5tupleIJNS5_1CILi64EEENS7_ILi128EEES8_EEENS_6half_tEfNS_4arch4Sm80ELb0ELb0ELb0ELb0ELb0ELb0ELb0ELb0ELi2ELi2ELi4ELi2ELb1EEENS1_21CollectiveEpilogueBwdISA_SB_SD_Li256ELb0ELb0ELi2EEENS1_19SingleTileSchedulerILb0ELb0ELb0ELi128EEEEEEEEEvNT_6ParamsE)
        /*0500*/ 	.word	0x00000004


	//----- nvinfo : EIATTR_FRAME_SIZE
	.align		4
.L_224:
        /*0504*/ 	.byte	0x04, 0x11
        /*0506*/ 	.short	(.L_226 - .L_225)
	.align		4
.L_225:
        /*0508*/ 	.word	index@(_ZN7cutlass13device_kernelIN5flash19enable_sm80_to_sm89INS1_16FlashAttnBwdSm80INS1_25CollectiveMainloopBwdSm80ILi2ELi2EN4cute5tupleIJNS5_1CILi64EEENS7_ILi128EEES8_EEENS_6half_tEfNS_4arch4Sm80ELb0ELb0ELb0ELb0ELb0ELb0ELb0ELb0ELi2ELi2ELi4ELi2ELb1EEENS1_21CollectiveEpilogueBwdISA_SB_SD_Li256ELb0ELb0ELi2EEENS1_19SingleTileSchedulerILb0ELb0ELb0ELi128EEEEEEEEEvNT_6ParamsE)
        /*050c*/ 	.word	0x00000000


	//----- nvinfo : EIATTR_MIN_STACK_SIZE
	.align		4
.L_226:
        /*0510*/ 	.byte	0x04, 0x12
        /*0512*/ 	.short	(.L_228 - .L_227)
	.align		4
.L_227:
        /*0514*/ 	.word	index@(_ZN7cutlass13device_kernelIN5flash19enable_sm80_to_sm89INS1_16FlashAttnBwdSm80INS1_25CollectiveMainloopBwdSm80ILi2ELi2EN4cute5tupleIJNS5_1CILi64EEENS7_ILi128EEES8_EEENS_6half_tEfNS_4arch4Sm80ELb0ELb0ELb0ELb0ELb0ELb0ELb0ELb0ELi2ELi2ELi4ELi2ELb1EEENS1_21CollectiveEpilogueBwdISA_SB_SD_Li256ELb0ELb0ELi2EEENS1_19SingleTileSchedulerILb0ELb0ELb0ELi128EEEEEEEEEvNT_6ParamsE)
        /*0518*/ 	.word	0x00000000


	//----- nvinfo : EIATTR_MIN_STACK_SIZE
	.align		4
.L_228:
        /*051c*/ 	.byte	0x04, 0x12
        /*051e*/ 	.short	(.L_230 - .L_229)
	.align		4
.L_229:
        /*0520*/ 	.word	index@(_ZN7cutlass13device_kernelIN5flash19enable_sm80_to_sm89INS1_16FlashAttnBwdSm80INS1_25CollectiveMainloopBwdSm80ILi2ELi2EN4cute5tupleIJNS5_1CILi64EEENS7_ILi128EEES8_EEENS_6half_tEfNS_4arch4Sm80ELb0ELb0ELb0ELb0ELb1ELb0ELb0ELb0ELi2ELi2ELi4ELi2ELb1EEENS1_21CollectiveEpilogueBwdISA_SB_SD_Li256ELb0ELb0ELi2EEENS1_19SingleTileSchedulerILb0ELb0ELb0ELi128EEEEEEEEEvNT_6ParamsE)
        /*0524*/ 	.word	0x00000000


	//----- nvinfo : EIATTR_MIN_STACK_SIZE
	.align		4
.L_230:
        /*0528*/ 	.byte	0x04, 0x12
        /*052a*/ 	.short	(.L_232 - .L_231)
	.align		4
.L_231:
        /*052c*/ 	.word	index@(_ZN7cutlass13device_kernelIN5flash19enable_sm80_to_sm89INS1_16FlashAttnBwdSm80INS1_25CollectiveMainloopBwdSm80ILi2ELi2EN4cute5tupleIJNS5_1CILi64EEENS7_ILi128EEES8_EEENS_6half_tEfNS_4arch4Sm80ELb0ELb0ELb0ELb0ELb0ELb0ELb0ELb0ELi2ELi2ELi4ELi2ELb1EEENS1_24CollectiveEpilogueBwdGQAISA_fSD_Li256ELb0ELb0EEENS1_19SingleTileSchedulerILb0ELb0ELb0ELi128EEEEEEEEEvNT_6ParamsE)
        /*0530*/ 	.word	0x00000000


	//----- nvinfo : EIATTR_MIN_STACK_SIZE
	.align		4
.L_232:
        /*0534*/ 	.byte	0x04, 0x12
        /*0536*/ 	.short	(.L_234 - .L_233)
	.align		4
.L_233:
        /*0538*/ 	.word	index@(_ZN7cutlass13device_kernelIN5flash19enable_sm80_to_sm89INS1_16FlashAttnBwdSm80INS1_25CollectiveMainloopBwdSm80ILi2ELi2EN4cute5tupleIJNS5_1CILi64EEENS7_ILi128EEES8_EEENS_6half_tEfNS_4arch4Sm80ELb0ELb0ELb0ELb0ELb1ELb0ELb0ELb0ELi2ELi2ELi4ELi2ELb1EEENS1_24CollectiveEpilogueBwdGQAISA_fSD_Li256ELb0ELb1EEENS1_19SingleTileSchedulerILb0ELb0ELb0ELi128EEEEEEEEEvNT_6ParamsE)
        /*053c*/ 	.word	0x00000000


	//----- nvinfo : EIATTR_MIN_STACK_SIZE
	.align		4
.L_234:
        /*0540*/ 	.byte	0x04, 0x12
        /*0542*/ 	.short	(.L_236 - .L_235)
	.align		4
.L_235:
        /*0544*/ 	.word	index@(_ZN7cutlass13device_kernelIN5flash19enable_sm80_to_sm89INS1_16FlashAttnBwdSm80INS1_25CollectiveMainloopBwdSm80ILi2ELi2EN4cute5tupleIJNS5_1CILi64EEENS7_ILi128EEES8_EEENS_6half_tEfNS_4arch4Sm80ELb0ELb0ELb0ELb1ELb0ELb0ELb0ELb0ELi2ELi2ELi4ELi2ELb1EEENS1_21CollectiveEpilogueBwdISA_SB_SD_Li256ELb1ELb0ELi2EEENS1_19SingleTileSchedulerILb1ELb0ELb0ELi128EEEEEEEEEvNT_6ParamsE)
        /*0548*/ 	.word	0x00000000


	//----- nvinfo : EIATTR_MIN_STACK_SIZE
	.align		4
.L_236:
        /*054c*/ 	.byte	0x04, 0x12
        /*054e*/ 	.short	(.L_238 - .L_237)
	.align		4
.L_237:
        /*0550*/ 	.word	index@(_ZN7cutlass13device_kernelIN5flash19enable_sm80_to_sm89INS1_16FlashAttnBwdSm80INS1_25CollectiveMainloopBwdSm80ILi2ELi2EN4cute5tupleIJNS5_1CILi64EEENS7_ILi128EEES8_EEENS_6half_tEfNS_4arch4Sm80ELb0ELb0ELb0ELb1ELb1ELb0ELb0ELb0ELi2ELi2ELi4ELi2ELb1EEENS1_21CollectiveEpilogueBwdISA_SB_SD_Li256ELb1ELb0ELi2EEENS1_19SingleTileSchedulerILb1ELb0ELb0ELi128EEEEEEEEEvNT_6ParamsE)
        /*0554*/ 	.word	0x00000000


	//----- nvinfo : EIATTR_MIN_STACK_SIZE
	.align		4
.L_238:
        /*0558*/ 	.byte	0x04, 0x12
        /*055a*/ 	.short	(.L_240 - .L_239)
	.align		4
.L_239:
        /*055c*/ 	.word	index@(_ZN7cutlass13device_kernelIN5flash19enable_sm80_to_sm89INS1_16FlashAttnBwdSm80INS1_25CollectiveMainloopBwdSm80ILi2ELi2EN4cute5tupleIJNS5_1CILi64EEENS7_ILi128EEES8_EEENS_6half_tEfNS_4arch4Sm80ELb0ELb0ELb0ELb1ELb0ELb0ELb0ELb0ELi2ELi2ELi4ELi2ELb1EEENS1_24CollectiveEpilogueBwdGQAISA_fSD_Li256ELb1ELb0EEENS1_19SingleTileSchedulerILb1ELb0ELb0ELi128EEEEEEEEEvNT_6ParamsE)
        /*0560*/ 	.word	0x00000000


	//----- nvinfo : EIATTR_MIN_STACK_SIZE
	.align		4
.L_240:
        /*0564*/ 	.byte	0x04, 0x12
        /*0566*/ 	.short	(.L_242 - .L_241)
	.align		4
.L_241:
        /*0568*/ 	.word	index@(_ZN7cutlass13device_kernelIN5flash19enable_sm80_to_sm89INS1_16FlashAttnBwdSm80INS1_25CollectiveMainloopBwdSm80ILi2ELi2EN4cute5tupleIJNS5_1CILi64EEENS7_ILi128EEES8_EEENS_6half_tEfNS_4arch4Sm80ELb0ELb0ELb0ELb1ELb1ELb0ELb0ELb0ELi2ELi2ELi4ELi2ELb1EEENS1_24CollectiveEpilogueBwdGQAISA_fSD_Li256ELb1ELb1EEENS1_19SingleTileSchedulerILb1ELb0ELb0ELi128EEEEEEEEEvNT_6ParamsE)
        /*056c*/ 	.word	0x00000000


	//----- nvinfo : EIATTR_MIN_STACK_SIZE
	.align		4
.L_242:
        /*0570*/ 	.byte	0x04, 0x12
        /*0572*/ 	.short	(.L_244 - .L_243)
	.align		4
.L_243:
        /*0574*/ 	.word	index@(_ZN7cutlass13device_kernelIN5flash19enable_sm80_to_sm89INS1_16FlashAttnBwdSm80INS1_25CollectiveMainloopBwdSm80ILi2ELi2EN4cute5tupleIJNS5_1CILi64EEENS7_ILi128EEES8_EEENS_6half_tEfNS_4arch4Sm80ELb0ELb1ELb0ELb0ELb0ELb0ELb0ELb0ELi2ELi2ELi4ELi2ELb1EEENS1_21CollectiveEpilogueBwdISA_SB_SD_Li256ELb0ELb0ELi2EEENS1_19SingleTileSchedulerILb0ELb0ELb0ELi128EEEEEEEEEvNT_6ParamsE)
        /*0578*/ 	.word	0x00000000


	//----- nvinfo : EIATTR_MIN_STACK_SIZE
	.align		4
.L_244:
        /*057c*/ 	.byte	0x04, 0x12
        /*057e*/ 	.short	(.L_246 - .L_245)
	.align		4
.L_245:
        /*0580*/ 	.word	index@(_ZN7cutlass13device_kernelIN5flash19enable_sm80_to_sm89INS1_16FlashAttnBwdSm80INS1_25CollectiveMainloopBwdSm80ILi2ELi2EN4cute5tupleIJNS5_1CILi64EEENS7_ILi128EEES8_EEENS_6half_tEfNS_4arch4Sm80ELb0ELb1ELb0ELb0ELb1ELb0ELb0ELb0ELi2ELi2ELi4ELi2ELb1EEENS1_21CollectiveEpilogueBwdISA_SB_SD_Li256ELb0ELb0ELi2EEENS1_19SingleTileSchedulerILb0ELb0ELb0ELi128EEEEEEEEEvNT_6ParamsE)
        /*0584*/ 	.word	0x00000000


	//----- nvinfo : EIATTR_MIN_STACK_SIZE
	.align		4
.L_246:
        /*0588*/ 	.byte	0x04, 0x12
        /*058a*/ 	.short	(.L_248 - .L_247)
	.align		4
.L_247:
        /*058c*/ 	.word	index@(_ZN7cutlass13device_kernelIN5flash19enable_sm80_to_sm89INS1_16FlashAttnBwdSm80INS1_25CollectiveMainloopBwdSm80ILi2ELi2EN4cute5tupleIJNS5_1CILi64EEENS7_ILi128EEES8_EEENS_6half_tEfNS_4arch4Sm80ELb0ELb1ELb0ELb0ELb0ELb0ELb0ELb0ELi2ELi2ELi4ELi2ELb1EEENS1_24CollectiveEpilogueBwdGQAISA_fSD_Li256ELb0ELb0EEENS1_19SingleTileSchedulerILb0ELb0ELb0ELi128EEEEEEEEEvNT_6ParamsE)
        /*0590*/ 	.word	0x00000000


	//----- nvinfo : EIATTR_MIN_STACK_SIZE
	.align		4
.L_248:
        /*0594*/ 	.byte	0x04, 0x12
        /*0596*/ 	.short	(.L_250 - .L_249)
	.align		4
.L_249:
        /*0598*/ 	.word	index@(_ZN7cutlass13device_kernelIN5flash19enable_sm80_to_sm89INS1_16FlashAttnBwdSm80INS1_25CollectiveMainloopBwdSm80ILi2ELi2EN4cute5tupleIJNS5_1CILi64EEENS7_ILi128EEES8_EEENS_6half_tEfNS_4arch4Sm80ELb0ELb1ELb0ELb0ELb1ELb0ELb0ELb0ELi2ELi2ELi4ELi2ELb1EEENS1_24CollectiveEpilogueBwdGQAISA_fSD_Li256ELb0ELb1EEENS1_19SingleTileSchedulerILb0ELb0ELb0ELi128EEEEEEEEEvNT_6ParamsE)
        /*059c*/ 	.word	0x00000000


	//----- nvinfo : EIATTR_MIN_STACK_SIZE
	.align		4
.L_250:
        /*05a0*/ 	.byte	0x04, 0x12
        /*05a2*/ 	.short	(.L_252 - .L_251)
	.align		4
.L_251:
        /*05a4*/ 	.word	index@(_ZN7cutlass13device_kernelIN5flash19enable_sm80_to_sm89INS1_16FlashAttnBwdSm80INS1_25CollectiveMainloopBwdSm80ILi2ELi2EN4cute5tupleIJNS5_1CILi64EEENS7_ILi128EEES8_EEENS_6half_tEfNS_4arch4Sm80ELb0ELb1ELb0ELb1ELb0ELb0ELb0ELb0ELi2ELi2ELi4ELi2ELb1EEENS1_21CollectiveEpilogueBwdISA_SB_SD_Li256ELb1ELb0ELi2EEENS1_19SingleTileSchedulerILb1ELb0ELb0ELi128EEEEEEEEEvNT_6ParamsE)
        /*05a8*/ 	.word	0x00000000


	//----- nvinfo : EIATTR_MIN_STACK_SIZE
	.align		4
.L_252:
        /*05ac*/ 	.byte	0x04, 0x12
        /*05ae*/ 	.short	(.L_254 - .L_253)
	.align		4
.L_253:
        /*05b0*/ 	.word	index@(_ZN7cutlass13device_kernelIN5flash19enable_sm80_to_sm89INS1_16FlashAttnBwdSm80INS1_25CollectiveMainloopBwdSm80ILi2ELi2EN4cute5tupleIJNS5_1CILi64EEENS7_ILi128EEES8_EEENS_6half_tEfNS_4arch4Sm80ELb0ELb1ELb0ELb1ELb1ELb0ELb0ELb0ELi2ELi2ELi4ELi2ELb1EEENS1_21CollectiveEpilogueBwdISA_SB_SD_Li256ELb1ELb0ELi2EEENS1_19SingleTileSchedulerILb1ELb0ELb0ELi128EEEEEEEEEvNT_6ParamsE)
        /*05b4*/ 	.word	0x00000000


	//----- nvinfo : EIATTR_MIN_STACK_SIZE
	.align		4
.L_254:
        /*05b8*/ 	.byte	0x04, 0x12
        /*05ba*/ 	.short	(.L_256 - .L_255)
	.align		4
.L_255:
        /*05bc*/ 	.word	index@(_ZN7cutlass13device_kernelIN5flash19enable_sm80_to_sm89INS1_16FlashAttnBwdSm80INS1_25CollectiveMainloopBwdSm80ILi2ELi2EN4cute5tupleIJNS5_1CILi64EEENS7_ILi128EEES8_EEENS_6half_tEfNS_4arch4Sm80ELb0ELb1ELb0ELb1ELb0ELb0ELb0ELb0ELi2ELi2ELi4ELi2ELb1EEENS1_24CollectiveEpilogueBwdGQAISA_fSD_Li256ELb1ELb0EEENS1_19SingleTileSchedulerILb1ELb0ELb0ELi128EEEEEEEEEvNT_6ParamsE)
        /*05c0*/ 	.word	0x00000000


	//----- nvinfo : EIATTR_MIN_STACK_SIZE
	.align		4
.L_256:
        /*05c4*/ 	.byte	0x04, 0x12
        /*05c6*/ 	.short	(.L_258 - .L_257)
	.align		4
.L_257:
        /*05c8*/ 	.word	index@(_ZN7cutlass13device_kernelIN5flash19enable_sm80_to_sm89INS1_16FlashAttnBwdSm80INS1_25CollectiveMainloopBwdSm80ILi2ELi2EN4cute5tupleIJNS5_1CILi64EEENS7_ILi128EEES8_EEENS_6half_tEfNS_4arch4Sm80ELb0ELb1ELb0ELb1ELb1ELb0ELb0ELb0ELi2ELi2ELi4ELi2ELb1EEENS1_24CollectiveEpilogueBwdGQAISA_fSD_Li256ELb1ELb1EEENS1_19SingleTileSchedulerILb1ELb0ELb0ELi128EEEEEEEEEvNT_6ParamsE)
        /*05cc*/ 	.word	0x00000000


	//----- nvinfo : EIATTR_MIN_STACK_SIZE
	.align		4
.L_258:
        /*05d0*/ 	.byte	0x04, 0x12
        /*05d2*/ 	.short	(.L_260 - .L_259)
	.align		4
.L_259:
        /*05d4*/ 	.word	index@(_ZN7cutlass13device_kernelIN5flash19enable_sm80_to_sm89INS1_16FlashAttnBwdSm80INS1_25CollectiveMainloopBwdSm80ILi2ELi2EN4cute5tupleIJNS5_1CILi64EEENS7_ILi128EEES8_EEENS_6half_tEfNS_4arch4Sm80ELb1ELb0ELb0ELb0ELb0ELb0ELb0ELb0ELi2ELi2ELi4ELi2ELb1EEENS1_21CollectiveEpilogueBwdISA_SB_SD_Li256ELb0ELb0ELi2EEENS1_25SingleTileBwdLPTSchedulerILb0ELi128ELb0EEEEEEEEEvNT_6ParamsE)
        /*05d8*/ 	.word	0x00000000


	//----- nvinfo : EIATTR_MIN_STACK_SIZE
	.align		4
.L_260:
        /*05dc*/ 	.byte	0x04, 0x12
        /*05de*/ 	.short	(.L_262 - .L_261)
	.align		4
.L_261:
        /*05e0*/ 	.word	index@(_ZN7cutlass13device_kernelIN5flash19enable_sm80_to_sm89INS1_16FlashAttnBwdSm80INS1_25CollectiveMainloopBwdSm80ILi2ELi2EN4cute5tupleIJNS5_1CILi64EEENS7_ILi128EEES8_EEENS_6half_tEfNS_4arch4Sm80ELb1ELb0ELb0ELb0ELb1ELb0ELb0ELb0ELi2ELi2ELi4ELi2ELb1EEENS1_21CollectiveEpilogueBwdISA_SB_SD_Li256ELb0ELb0ELi2EEENS1_25SingleTileBwdLPTSchedulerILb0ELi128ELb1EEEEEEEEEvNT_6ParamsE)
        /*05e4*/ 	.word	0x00000000


	//----- nvinfo : EIATTR_MIN_STACK_SIZE
	.align		4
.L_262:
        /*05e8*/ 	.byte	0x04, 0x12
        /*05ea*/ 	.short	(.L_264 - .L_263)
	.align		4
.L_263:
        /*05ec*/ 	.word	index@(_ZN7cutlass13device_kernelIN5flash19enable_sm80_to_sm89INS1_16FlashAttnBwdSm80INS1_25CollectiveMainloopBwdSm80ILi2ELi2EN4cute5tupleIJNS5_1CILi64EEENS7_ILi128EEES8_EEENS_6half_tEfNS_4arch4Sm80ELb1ELb0ELb0ELb0ELb0ELb0ELb0ELb0ELi2ELi2ELi4ELi2ELb1EEENS1_24CollectiveEpilogueBwdGQAISA_fSD_Li256ELb0ELb0EEENS1_25SingleTileBwdLPTSchedulerILb0ELi128ELb0EEEEEEEEEvNT_6ParamsE)
        /*05f0*/ 	.word	0x00000000


	//----- nvinfo : EIATTR_MIN_STACK_SIZE
	.align		4
.L_264:
        /*05f4*/ 	.byte	0x04, 0x12
        /*05f6*/ 	.short	(.L_266 - .L_265)
	.align		4
.L_265:
        /*05f8*/ 	.word	index@(_ZN7cutlass13device_kernelIN5flash19enable_sm80_to_sm89INS1_16FlashAttnBwdSm80INS1_25CollectiveMainloopBwdSm80ILi2ELi2EN4cute5tupleIJNS5_1CILi64EEENS7_ILi128EEES8_EEENS_6half_tEfNS_4arch4Sm80ELb1ELb0ELb0ELb0ELb1ELb0ELb0ELb0ELi2ELi2ELi4ELi2ELb1EEENS1_24CollectiveEpilogueBwdGQAISA_fSD_Li256ELb0ELb1EEENS1_25SingleTileBwdLPTSchedulerILb0ELi128ELb1EEEEEEEEEvNT_6ParamsE)
        /*05fc*/ 	.word	0x00000000


	//----- nvinfo : EIATTR_MIN_STACK_SIZE
	.align		4
.L_266:
        /*0600*/ 	.byte	0x04, 0x12
        /*0602*/ 	.short	(.L_268 - .L_267)
	.align		4
.L_267:
        /*0604*/ 	.word	index@(_ZN7cutlass13device_kernelIN5flash22FlashAttnBwdPreprocessIN4cute5tupleIJNS3_1CILi64EEES6_EEENS_6half_tEfNS_4arch4Sm80ELb1ELb0EEEEEvNT_6ParamsE)
        /*0608*/ 	.word	0x00000000


	//----- nvinfo : EIATTR_MIN_STACK_SIZE
	.align		4
.L_268:
        /*060c*/ 	.byte	0x04, 0x12
        /*060e*/ 	.short	(.L_270 - .L_269)
	.align		4
.L_269:
        /*0610*/ 	.word	index@(_ZN7cutlass13device_kernelIN5flash19enable_sm80_to_sm89INS1_16FlashAttnBwdSm80INS1_25CollectiveMainloopBwdSm80ILi2ELi2EN4cute5tupleIJNS5_1CILi64EEENS7_ILi128EEES8_EEENS_6half_tEfNS_4arch4Sm80ELb1ELb0ELb0ELb1ELb0ELb0ELb0ELb0ELi2ELi2ELi4ELi2ELb1EEENS1_21CollectiveEpilogueBwdISA_SB_SD_Li256ELb1ELb0ELi2EEENS1_25SingleTileBwdLPTSchedulerILb1ELi128ELb0EEEEEEEEEvNT_6ParamsE)
        /*0614*/ 	.word	0x00000000


	//----- nvinfo : EIATTR_MIN_STACK_SIZE
	.align		4
.L_270:
        /*0618*/ 	.byte	0x04, 0x12
        /*061a*/ 	.short	(.L_272 - .L_271)
	.align		4
.L_271:
        /*061c*/ 	.word	index@(_ZN7cutlass13device_kernelIN5flash19enable_sm80_to_sm89INS1_16FlashAttnBwdSm80INS1_25CollectiveMainloopBwdSm80ILi2ELi2EN4cute5tupleIJNS5_1CILi64EEENS7_ILi128EEES8_EEENS_6half_tEfNS_4arch4Sm80ELb1ELb0ELb0ELb1ELb1ELb0ELb0ELb0ELi2ELi2ELi4ELi2ELb1EEENS1_21CollectiveEpilogueBwdISA_SB_SD_Li256ELb1ELb0ELi2EEENS1_25SingleTileBwdLPTSchedulerILb1ELi128ELb1EEEEEEEEEvNT_6ParamsE)
        /*0620*/ 	.word	0x00000000


	//----- nvinfo : EIATTR_MIN_STACK_SIZE
	.align		4
.L_272:
        /*0624*/ 	.byte	0x04, 0x12
        /*0626*/ 	.short	(.L_274 - .L_273)
	.align		4
.L_273:
        /*0628*/ 	.word	index@(_ZN7cutlass13device_kernelIN5flash19enable_sm80_to_sm89INS1_16FlashAttnBwdSm80INS1_25CollectiveMainloopBwdSm80ILi2ELi2EN4cute5tupleIJNS5_1CILi64EEENS7_ILi128EEES8_EEENS_6half_tEfNS_4arch4Sm80ELb1ELb0ELb0ELb1ELb0ELb0ELb0ELb0ELi2ELi2ELi4ELi2ELb1EEENS1_24CollectiveEpilogueBwdGQAISA_fSD_Li256ELb1ELb0EEENS1_25SingleTileBwdLPTSchedulerILb1ELi128ELb0EEEEEEEEEvNT_6ParamsE)
        /*062c*/ 	.word	0x00000000


	//----- nvinfo : EIATTR_MIN_STACK_SIZE
	.align		4
.L_274:
        /*0630*/ 	.byte	0x04, 0x12
        /*0632*/ 	.short	(.L_276 - .L_275)
	.align		4
.L_275:
        /*0634*/ 	.word	index@(_ZN7cutlass13device_kernelIN5flash32FlashAttnBwdPostprocessConvertdQIN4cute5tupleIJNS3_1CILi64EEES6_EEENS_6half_tEfNS_4arch4Sm80ELi256ENS3_8TiledMMAINS3_8MMA_AtomIJNS3_28SM80_16x8x16_F32F16F16F32_TNEEEENS3_6LayoutINS4_IJNS5_ILi2EEENS5_ILi4EEENS5_ILi1EEEEEENS4_IJSI_SG_NS5_ILi0EEEEEEEENS4_IJNS5_ILi32EEES6_NS5_ILi16EEEEEEEELb0EEEEEvNT_6ParamsE)
        /*0638*/ 	.word	0x00000000


	//----- nvinfo : EIATTR_MIN_STACK_SIZE
	.align		4
.L_276:
        /*063c*/ 	.byte	0x04, 0x12
        /*063e*/ 	.short	(.L_278 - .L_277)
	.align		4
.L_277:
        /*0640*/ 	.word	index@(_ZN7cutlass13device_kernelIN5flash19enable_sm80_to_sm89INS1_16FlashAttnBwdSm80INS1_25CollectiveMainloopBwdSm80ILi2ELi2EN4cute5tupleIJNS5_1CILi64EEENS7_ILi128EEES8_EEENS_6half_tEfNS_4arch4Sm80ELb1ELb0ELb0ELb1ELb1ELb0ELb0ELb0ELi2ELi2ELi4ELi2ELb1EEENS1_24CollectiveEpilogueBwdGQAISA_fSD_Li256ELb1ELb1EEENS1_25SingleTileBwdLPTSchedulerILb1ELi128ELb1EEEEEEEEEvNT_6ParamsE)
        /*0644*/ 	.word	0x00000000


	//----- nvinfo : EIATTR_MIN_STACK_SIZE
	.align		4
.L_278:
        /*0648*/ 	.byte	0x04, 0x12
        /*064a*/ 	.short	(.L_280 - .L_279)
	.align		4
.L_279:
        /*064c*/ 	.word	index@(_ZN7cutlass13device_kernelIN5flash22FlashAttnBwdPreprocessIN4cute5tupleIJNS3_1CILi64EEES6_EEENS_6half_tEfNS_4arch4Sm80ELb1ELb1EEEEEvNT_6ParamsE)
        /*0650*/ 	.word	0x00000000


	//----- nvinfo : EIATTR_MIN_STACK_SIZE
	.align		4
.L_280:
        /*0654*/ 	.byte	0x04, 0x12
        /*0656*/ 	.short	(.L_282 - .L_281)
	.align		4
.L_281:
        /*0658*/ 	.word	index@(_ZN7cutlass13device_kernelIN5flash19enable_sm80_to_sm89INS1_16FlashAttnBwdSm80INS1_25CollectiveMainloopBwdSm80ILi2ELi2EN4cute5tupleIJNS5_1CILi128EEES8_NS7_ILi64EEEEEENS_6half_tEfNS_4arch4Sm80ELb0ELb0ELb0ELb0ELb0ELb0ELb0ELb0ELi2ELi4ELi4ELi4ELb0EEENS1_21CollectiveEpilogueBwdISA_SB_SD_Li256ELb0ELb0ELi2EEENS1_19SingleTileSchedulerILb0ELb0ELb0ELi128EEEEEEEEEvNT_6ParamsE)
        /*065c*/ 	.word	0x00000000


	//----- nvinfo : EIATTR_MIN_STACK_SIZE
	.align		4
.L_282:
        /*0660*/ 	.byte	0x04, 0x12
        /*0662*/ 	.short	(.L_284 - .L_283)
	.align		4
.L_283:
        /*0664*/ 	.word	index@(_ZN7cutlass13device_kernelIN5flash19enable_sm80_to_sm89INS1_16FlashAttnBwdSm80INS1_25CollectiveMainloopBwdSm80ILi2ELi2EN4cute5tupleIJNS5_1CILi128EEES8_NS7_ILi64EEEEEENS_6half_tEfNS_4arch4Sm80ELb0ELb0ELb0ELb0ELb1ELb0ELb0ELb0ELi2ELi4ELi4ELi4ELb0EEENS1_21CollectiveEpilogueBwdISA_SB_SD_Li256ELb0ELb0ELi2EEENS1_19SingleTileSchedulerILb0ELb0ELb0ELi128EEEEEEEEEvNT_6ParamsE)
        /*0668*/ 	.word	0x00000000


	//----- nvinfo : EIATTR_MIN_STACK_SIZE
	.align		4
.L_284:
        /*066c*/ 	.byte	0x04, 0x12
        /*066e*/ 	.short	(.L_286 - .L_285)
	.align		4
.L_285:
        /*0670*/ 	.word	index@(_ZN7cutlass13device_kernelIN5flash19enable_sm80_to_sm89INS1_16FlashAttnBwdSm80INS1_25CollectiveMainloopBwdSm80ILi2ELi2EN4cute5tupleIJNS5_1CILi128EEES8_NS7_ILi64EEEEEENS_6half_tEfNS_4arch4Sm80ELb0ELb0ELb0ELb0ELb0ELb0ELb0ELb0ELi2ELi4ELi4ELi4ELb0EEENS1_24CollectiveEpilogueBwdGQAISA_fSD_Li256ELb0ELb0EEENS1_19SingleTileSchedulerILb0ELb0ELb0ELi128EEEEEEEEEvNT_6ParamsE)
        /*0674*/ 	.word	0x00000000


	//----- nvinfo : EIATTR_MIN_STACK_SIZE
	.align		4
.L_286:
        /*0678*/ 	.byte	0x04, 0x12
        /*067a*/ 	.short	(.L_288 - .L_287)
	.align		4
.L_287:
        /*067c*/ 	.word	index@(_ZN7cutlass13device_kernelIN5flash19enable_sm80_to_sm89INS1_16FlashAttnBwdSm80INS1_25CollectiveMainloopBwdSm80ILi2ELi2EN4cute5tupleIJNS5_1CILi128EEES8_NS7_ILi64EEEEEENS_6half_tEfNS_4arch4Sm80ELb0ELb0ELb0ELb0ELb1ELb0ELb0ELb0ELi2ELi4ELi4ELi4ELb0EEENS1_24CollectiveEpilogueBwdGQAISA_fSD_Li256ELb0ELb1EEENS1_19SingleTileSchedulerILb0ELb0ELb0ELi128EEEEEEEEEvNT_6ParamsE)
        /*0680*/ 	.word	0x00000000


	//----- nvinfo : EIATTR_MIN_STACK_SIZE
	.align		4
.L_288:
        /*0684*/ 	.byte	0x04, 0x12
        /*0686*/ 	.short	(.L_290 - .L_289)
	.align		4
.L_289:
        /*0688*/ 	.word	index@(_ZN7cutlass13device_kernelIN5flash19enable_sm80_to_sm89INS1_16FlashAttnBwdSm80INS1_25CollectiveMainloopBwdSm80ILi2ELi2EN4cute5tupleIJNS5_1CILi128EEES8_NS7_ILi64EEEEEENS_6half_tEfNS_4arch4Sm80ELb0ELb0ELb0ELb1ELb0ELb0ELb0ELb0ELi2ELi4ELi4ELi4ELb0EEENS1_21CollectiveEpilogueBwdISA_SB_SD_Li256ELb1ELb0ELi2EEENS1_19SingleTileSchedulerILb1ELb0ELb0ELi128EEEEEEEEEvNT_6ParamsE)
        /*068c*/ 	.word	0x00000000


	//----- nvinfo : EIATTR_MIN_STACK_SIZE
	.align		4
.L_290:
        /*0690*/ 	.byte	0x04, 0x12
        /*0692*/ 	.short	(.L_292 - .L_291)
	.align		4
.L_291:
        /*0694*/ 	.word	index@(_ZN7cutlass13device_kernelIN5flash19enable_sm80_to_sm89INS1_16FlashAttnBwdSm80INS1_25CollectiveMainloopBwdSm80ILi2ELi2EN4cute5tupleIJNS5_1CILi128EEES8_NS7_ILi64EEEEEENS_6half_tEfNS_4arch4Sm80ELb0ELb0ELb0ELb1ELb1ELb0ELb0ELb0ELi2ELi4ELi4ELi4ELb0EEENS1_21CollectiveEpilogueBwdISA_SB_SD_Li256ELb1ELb0ELi2EEENS1_19SingleTileSchedulerILb1ELb0ELb0ELi128EEEEEEEEEvNT_6ParamsE)
        /*0698*/ 	.word	0x00000000


	//----- nvinfo : EIATTR_MIN_STACK_SIZE
	.align		4
.L_292:
        /*069c*/ 	.byte	0x04, 0x12
        /*069e*/ 	.short	(.L_294 - .L_293)
	.align		4
.L_293:
        /*06a0*/ 	.word	index@(_ZN7cutlass13device_kernelIN5flash19enable_sm80_to_sm89INS1_16FlashAttnBwdSm80INS1_25CollectiveMainloopBwdSm80ILi2ELi2EN4cute5tupleIJNS5_1CILi128EEES8_NS7_ILi64EEEEEENS_6half_tEfNS_4arch4Sm80ELb0ELb0ELb0ELb1ELb0ELb0ELb0ELb0ELi2ELi4ELi4ELi4ELb0EEENS1_24CollectiveEpilogueBwdGQAISA_fSD_Li256ELb1ELb0EEENS1_19SingleTileSchedulerILb1ELb0ELb0ELi128EEEEEEEEEvNT_6ParamsE)
        /*06a4*/ 	.word	0x00000000


	//----- nvinfo : EIATTR_MIN_STACK_SIZE
	.align		4
.L_294:
        /*06a8*/ 	.byte	0x04, 0x12
        /*06aa*/ 	.short	(.L_296 - .L_295)
	.align		4
.L_295:
        /*06ac*/ 	.word	index@(_ZN7cutlass13device_kernelIN5flash19enable_sm80_to_sm89INS1_16FlashAttnBwdSm80INS1_25CollectiveMainloopBwdSm80ILi2ELi2EN4cute5tupleIJNS5_1CILi128EEES8_NS7_ILi64EEEEEENS_6half_tEfNS_4arch4Sm80ELb0ELb0ELb0ELb1ELb1ELb0ELb0ELb0ELi2ELi4ELi4ELi4ELb0EEENS1_24CollectiveEpilogueBwdGQAISA_fSD_Li256ELb1ELb1EEENS1_19SingleTileSchedulerILb1ELb0ELb0ELi128EEEEEEEEEvNT_6ParamsE)
        /*06b0*/ 	.word	0x00000000


	//----- nvinfo : EIATTR_MIN_STACK_SIZE
	.align		4
.L_296:
        /*06b4*/ 	.byte	0x04, 0x12
        /*06b6*/ 	.short	(.L_298 - .L_297)
	.align		4
.L_297:
        /*06b8*/ 	.word	index@(_ZN7cutlass13device_kernelIN5flash19enable_sm80_to_sm89INS1_16FlashAttnBwdSm80INS1_25CollectiveMainloopBwdSm80ILi2ELi2EN4cute5tupleIJNS5_1CILi128EEES8_NS7_ILi64EEEEEENS_6half_tEfNS_4arch4Sm80ELb0ELb1ELb0ELb0ELb0ELb0ELb0ELb0ELi2ELi4ELi4ELi4ELb0EEENS1_21CollectiveEpilogueBwdISA_SB_SD_Li256ELb0ELb0ELi2EEENS1_19SingleTileSchedulerILb0ELb0ELb0ELi128EEEEEEEEEvNT_6ParamsE)
        /*06bc*/ 	.word	0x00000000


	//----- nvinfo : EIATTR_MIN_STACK_SIZE
	.align		4
.L_298:
        /*06c0*/ 	.byte	0x04, 0x12
        /*06c2*/ 	.short	(.L_300 - .L_299)
	.align		4
.L_299:
        /*06c4*/ 	.word	index@(_ZN7cutlass13device_kernelIN5flash19enable_sm80_to_sm89INS1_16FlashAttnBwdSm80INS1_25CollectiveMainloopBwdSm80ILi2ELi2EN4cute5tupleIJNS5_1CILi128EEES8_NS7_ILi64EEEEEENS_6half_tEfNS_4arch4Sm80ELb0ELb1ELb0ELb0ELb1ELb0ELb0ELb0ELi2ELi4ELi4ELi4ELb0EEENS1_21CollectiveEpilogueBwdISA_SB_SD_Li256ELb0ELb0ELi2EEENS1_19SingleTileSchedulerILb0ELb0ELb0ELi128EEEEEEEEEvNT_6ParamsE)
        /*06c8*/ 	.word	0x00000000


	//----- nvinfo : EIATTR_MIN_STACK_SIZE
	.align		4
.L_300:
        /*06cc*/ 	.byte	0x04, 0x12
        /*06ce*/ 	.short	(.L_302 - .L_301)
	.align		4
.L_301:
        /*06d0*/ 	.word	index@(_ZN7cutlass13device_kernelIN5flash19enable_sm80_to_sm89INS1_16FlashAttnBwdSm80INS1_25CollectiveMainloopBwdSm80ILi2ELi2EN4cute5tupleIJNS5_1CILi128EEES8_NS7_ILi64EEEEEENS_6half_tEfNS_4arch4Sm80ELb0ELb1ELb0ELb0ELb0ELb0ELb0ELb0ELi2ELi4ELi4ELi4ELb0EEENS1_24CollectiveEpilogueBwdGQAISA_fSD_Li256ELb0ELb0EEENS1_19SingleTileSchedulerILb0ELb0ELb0ELi128EEEEEEEEEvNT_6ParamsE)
        /*06d4*/ 	.word	0x00000000


	//----- nvinfo : EIATTR_MIN_STACK_SIZE
	.align		4
.L_302:
        /*06d8*/ 	.byte	0x04, 0x12
        /*06da*/ 	.short	(.L_304 - .L_303)
	.align		4
.L_303:
        /*06dc*/ 	.word	index@(_ZN7cutlass13device_kernelIN5flash19enable_sm80_to_sm89INS1_16FlashAttnBwdSm80INS1_25CollectiveMainloopBwdSm80ILi2ELi2EN4cute5tupleIJNS5_1CILi128EEES8_NS7_ILi64EEEEEENS_6half_tEfNS_4arch4Sm80ELb0ELb1ELb0ELb0ELb1ELb0ELb0ELb0ELi2ELi4ELi4ELi4ELb0EEENS1_24CollectiveEpilogueBwdGQAISA_fSD_Li256ELb0ELb1EEENS1_19SingleTileSchedulerILb0ELb0ELb0ELi128EEEEEEEEEvNT_6ParamsE)
        /*06e0*/ 	.word	0x00000000


	//----- nvinfo : EIATTR_MIN_STACK_SIZE
	.align		4
.L_304:
        /*06e4*/ 	.byte	0x04, 0x12
        /*06e6*/ 	.short	(.L_306 - .L_305)
	.align		4
.L_305:
        /*06e8*/ 	.word	index@(_ZN7cutlass13device_kernelIN5flash19enable_sm80_to_sm89INS1_16FlashAttnBwdSm80INS1_25CollectiveMainloopBwdSm80ILi2ELi2EN4cute5tupleIJNS5_1CILi128EEES8_NS7_ILi64EEEEEENS_6half_tEfNS_4arch4Sm80ELb0ELb1ELb0ELb1ELb0ELb0ELb0ELb0ELi2ELi4ELi4ELi4ELb0EEENS1_21CollectiveEpilogueBwdISA_SB_SD_Li256ELb1ELb0ELi2EEENS1_19SingleTileSchedulerILb1ELb0ELb0ELi128EEEEEEEEEvNT_6ParamsE)
        /*06ec*/ 	.word	0x00000000


	//----- nvinfo : EIATTR_MIN_STACK_SIZE
	.align		4
.L_306:
        /*06f0*/ 	.byte	0x04, 0x12
        /*06f2*/ 	.short	(.L_308 - .L_307)
	.align		4
.L_307:
        /*06f4*/ 	.word	index@(_ZN7cutlass13device_kernelIN5flash19enable_sm80_to_sm89INS1_16FlashAttnBwdSm80INS1_25CollectiveMainloopBwdSm80ILi2ELi2EN4cute5tupleIJNS5_1CILi128EEES8_NS7_ILi64EEEEEENS_6half_tEfNS_4arch4Sm80ELb0ELb1ELb0ELb1ELb1ELb0ELb0ELb0ELi2ELi4ELi4ELi4ELb0EEENS1_21CollectiveEpilogueBwdISA_SB_SD_Li256ELb1ELb0ELi2EEENS1_19SingleTileSchedulerILb1ELb0ELb0ELi128EEEEEEEEEvNT_6ParamsE)
        /*06f8*/ 	.word	0x00000000


	//----- nvinfo : EIATTR_MIN_STACK_SIZE
	.align		4
.L_308:
        /*06fc*/ 	.byte	0x04, 0x12
        /*06fe*/ 	.short	(.L_310 - .L_309)
	.align		4
.L_309:
        /*0700*/ 	.word	index@(_ZN7cutlass13device_kernelIN5flash19enable_sm80_to_sm89INS1_16FlashAttnBwdSm80INS1_25CollectiveMainloopBwdSm80ILi2ELi2EN4cute5tupleIJNS5_1CILi128EEES8_NS7_ILi64EEEEEENS_6half_tEfNS_4arch4Sm80ELb0ELb1ELb0ELb1ELb0ELb0ELb0ELb0ELi2ELi4ELi4ELi4ELb0EEENS1_24CollectiveEpilogueBwdGQAISA_fSD_Li256ELb1ELb0EEENS1_19SingleTileSchedulerILb1ELb0ELb0ELi128EEEEEEEEEvNT_6ParamsE)
        /*0704*/ 	.word	0x00000000


	//----- nvinfo : EIATTR_MIN_STACK_SIZE
	.align		4
.L_310:
        /*0708*/ 	.byte	0x04, 0x12
        /*070a*/ 	.short	(.L_312 - .L_311)
	.align		4
.L_311:
        /*070c*/ 	.word	index@(_ZN7cutlass13device_kernelIN5flash19enable_sm80_to_sm89INS1_16FlashAttnBwdSm80INS1_25CollectiveMainloopBwdSm80ILi2ELi2EN4cute5tupleIJNS5_1CILi128EEES8_NS7_ILi64EEEEEENS_6half_tEfNS_4arch4Sm80ELb0ELb1ELb0ELb1ELb1ELb0ELb0ELb0ELi2ELi4ELi4ELi4ELb0EEENS1_24CollectiveEpilogueBwdGQAISA_fSD_Li256ELb1ELb1EEENS1_19SingleTileSchedulerILb1ELb0ELb0ELi128EEEEEEEEEvNT_6ParamsE)
        /*0710*/ 	.word	0x00000000


	//----- nvinfo : EIATTR_MIN_STACK_SIZE
	.align		4
.L_312:
        /*0714*/ 	.byte	0x04, 0x12
        /*0716*/ 	.short	(.L_314 - .L_313)
	.align		4
.L_313:
        /*0718*/ 	.word	index@(_ZN7cutlass13device_kernelIN5flash19enable_sm80_to_sm89INS1_16FlashAttnBwdSm80INS1_25CollectiveMainloopBwdSm80ILi2ELi2EN4cute5tupleIJNS5_1CILi128EEES8_NS7_ILi64EEEEEENS_6half_tEfNS_4arch4Sm80ELb1ELb0ELb0ELb0ELb0ELb0ELb0ELb0ELi2ELi4ELi4ELi4ELb0EEENS1_21CollectiveEpilogueBwdISA_SB_SD_Li256ELb0ELb0ELi2EEENS1_25SingleTileBwdLPTSchedulerILb0ELi128ELb0EEEEEEEEEvNT_6ParamsE)
        /*071c*/ 	.word	0x00000000


	//----- nvinfo : EIATTR_MIN_STACK_SIZE
	.align		4
.L_314:
        /*0720*/ 	.byte	0x04, 0x12
        /*0722*/ 	.short	(.L_316 - .L_315)
	.align		4
.L_315:
        /*0724*/ 	.word	index@(_ZN7cutlass13device_kernelIN5flash19enable_sm80_to_sm89INS1_16FlashAttnBwdSm80INS1_25CollectiveMainloopBwdSm80ILi2ELi2EN4cute5tupleIJNS5_1CILi128EEES8_NS7_ILi64EEEEEENS_6half_tEfNS_4arch4Sm80ELb1ELb0ELb0ELb0ELb1ELb0ELb0ELb0ELi2ELi4ELi4ELi4ELb0EEENS1_21CollectiveEpilogueBwdISA_SB_SD_Li256ELb0ELb0ELi2EEENS1_25SingleTileBwdLPTSchedulerILb0ELi128ELb1EEEEEEEEEvNT_6ParamsE)
        /*0728*/ 	.word	0x00000000


	//----- nvinfo : EIATTR_MIN_STACK_SIZE
	.align		4
.L_316:
        /*072c*/ 	.byte	0x04, 0x12
        /*072e*/ 	.short	(.L_318 - .L_317)
	.align		4
.L_317:
        /*0730*/ 	.word	index@(_ZN7cutlass13device_kernelIN5flash19enable_sm80_to_sm89INS1_16FlashAttnBwdSm80INS1_25CollectiveMainloopBwdSm80ILi2ELi2EN4cute5tupleIJNS5_1CILi128EEES8_NS7_ILi64EEEEEENS_6half_tEfNS_4arch4Sm80ELb1ELb0ELb0ELb0ELb0ELb0ELb0ELb0ELi2ELi4ELi4ELi4ELb0EEENS1_24CollectiveEpilogueBwdGQAISA_fSD_Li256ELb0ELb0EEENS1_25SingleTileBwdLPTSchedulerILb0ELi128ELb0EEEEEEEEEvNT_6ParamsE)
        /*0734*/ 	.word	0x00000000


	//----- nvinfo : EIATTR_MIN_STACK_SIZE
	.align		4
.L_318:
        /*0738*/ 	.byte	0x04, 0x12
        /*073a*/ 	.short	(.L_320 - .L_319)
	.align		4
.L_319:
        /*073c*/ 	.word	index@(_ZN7cutlass13device_kernelIN5flash19enable_sm80_to_sm89INS1_16FlashAttnBwdSm80INS1_25CollectiveMainloopBwdSm80ILi2ELi2EN4cute5tupleIJNS5_1CILi128EEES8_NS7_ILi64EEEEEENS_6half_tEfNS_4arch4Sm80ELb1ELb0ELb0ELb0ELb1ELb0ELb0ELb0ELi2ELi4ELi4ELi4ELb0EEENS1_24CollectiveEpilogueBwdGQAISA_fSD_Li256ELb0ELb1EEENS1_25SingleTileBwdLPTSchedulerILb0ELi128ELb1EEEEEEEEEvNT_6ParamsE)
        /*0740*/ 	.word	0x00000000


	//----- nvinfo : EIATTR_MIN_STACK_SIZE
	.align		4
.L_320:
        /*0744*/ 	.byte	0x04, 0x12
        /*0746*/ 	.short	(.L_322 - .L_321)
	.align		4
.L_321:
        /*0748*/ 	.word	index@(_ZN7cutlass13device_kernelIN5flash22FlashAttnBwdPreprocessIN4cute5tupleIJNS3_1CILi128EEENS5_ILi64EEEEEENS_6half_tEfNS_4arch4Sm80ELb1ELb0EEEEEvNT_6ParamsE)
        /*074c*/ 	.word	0x00000000


	//----- nvinfo : EIATTR_MIN_STACK_SIZE
	.align		4
.L_322:
        /*0750*/ 	.byte	0x04, 0x12
        /*0752*/ 	.short	(.L_324 - .L_323)
	.align		4
.L_323:
        /*0754*/ 	.word	index@(_ZN7cutlass13device_kernelIN5flash19enable_sm80_to_sm89INS1_16FlashAttnBwdSm80INS1_25CollectiveMainloopBwdSm80ILi2ELi2EN4cute5tupleIJNS5_1CILi128EEES8_NS7_ILi64EEEEEENS_6half_tEfNS_4arch4Sm80ELb1ELb0ELb0ELb1ELb0ELb0ELb0ELb0ELi2ELi4ELi4ELi4ELb0EEENS1_21CollectiveEpilogueBwdISA_SB_SD_Li256ELb1ELb0ELi2EEENS1_25SingleTileBwdLPTSchedulerILb1ELi128ELb0EEEEEEEEEvNT_6ParamsE)
        /*0758*/ 	.word	0x00000000


	//----- nvinfo : EIATTR_MIN_STACK_SIZE
	.align		4
.L_324:
        /*075c*/ 	.byte	0x04, 0x12
        /*075e*/ 	.short	(.L_326 - .L_325)
	.align		4
.L_325:
        /*0760*/ 	.word	index@(_ZN7cutlass13device_kernelIN5flash19enable_sm80_to_sm89INS1_16FlashAttnBwdSm80INS1_25CollectiveMainloopBwdSm80ILi2ELi2EN4cute5tupleIJNS5_1CILi128EEES8_NS7_ILi64EEEEEENS_6half_tEfNS_4arch4Sm80ELb1ELb0ELb0ELb1ELb1ELb0ELb0ELb0ELi2ELi4ELi4ELi4ELb0EEENS1_21CollectiveEpilogueBwdISA_SB_SD_Li256ELb1ELb0ELi2EEENS1_25SingleTileBwdLPTSchedulerILb1ELi128ELb1EEEEEEEEEvNT_6ParamsE)
        /*0764*/ 	.word	0x00000000


	//----- nvinfo : EIATTR_MIN_STACK_SIZE
	.align		4
.L_326:
        /*0768*/ 	.byte	0x04, 0x12
        /*076a*/ 	.short	(.L_328 - .L_327)
	.align		4
.L_327:
        /*076c*/ 	.word	index@(_ZN7cutlass13device_kernelIN5flash19enable_sm80_to_sm89INS1_16FlashAttnBwdSm80INS1_25CollectiveMainloopBwdSm80ILi2ELi2EN4cute5tupleIJNS5_1CILi128EEES8_NS7_ILi64EEEEEENS_6half_tEfNS_4arch4Sm80ELb1ELb0ELb0ELb1ELb0ELb0ELb0ELb0ELi2ELi4ELi4ELi4ELb0EEENS1_24CollectiveEpilogueBwdGQAISA_fSD_Li256ELb1ELb0EEENS1_25SingleTileBwdLPTSchedulerILb1ELi128ELb0EEEEEEEEEvNT_6ParamsE)
        /*0770*/ 	.word	0x00000000


	//----- nvinfo : EIATTR_MIN_STACK_SIZE
	.align		4
.L_328:
        /*0774*/ 	.byte	0x04, 0x12
        /*0776*/ 	.short	(.L_330 - .L_329)
	.align		4
.L_329:
        /*0778*/ 	.word	index@(_ZN7cutlass13device_kernelIN5flash32FlashAttnBwdPostprocessConvertdQIN4cute5tupleIJNS3_1CILi128EEENS5_ILi64EEEEEENS_6half_tEfNS_4arch4Sm80ELi256ENS3_8TiledMMAINS3_8MMA_AtomIJNS3_28SM80_16x8x16_F32F16F16F32_TNEEEENS3_6LayoutINS4_IJNS5_ILi4EEENS5_ILi2EEENS5_ILi1EEEEEENS4_IJSJ_SH_NS5_ILi0EEEEEEEENS4_IJS7_NS5_ILi32EEENS5_ILi16EEEEEEEELb0EEEEEvNT_6ParamsE)
        /*077c*/ 	.word	0x00000000


	//----- nvinfo : EIATTR_MIN_STACK_SIZE
	.align		4
.L_330:
        /*0780*/ 	.byte	0x04, 0x12
        /*0782*/ 	.short	(.L_332 - .L_331)
	.align		4
.L_331:
        /*0784*/ 	.word	index@(_ZN7cutlass13device_kernelIN5flash19enable_sm80_to_sm89INS1_16FlashAttnBwdSm80INS1_25CollectiveMainloopBwdSm80ILi2ELi2EN4cute5tupleIJNS5_1CILi128EEES8_NS7_ILi64EEEEEENS_6half_tEfNS_4arch4Sm80ELb1ELb0ELb0ELb1ELb1ELb0ELb0ELb0ELi2ELi4ELi4ELi4ELb0EEENS1_24CollectiveEpilogueBwdGQAISA_fSD_Li256ELb1ELb1EEENS1_25SingleTileBwdLPTSchedulerILb1ELi128ELb1EEEEEEEEEvNT_6ParamsE)
        /*0788*/ 	.word	0x00000000


	//----- nvinfo : EIATTR_MIN_STACK_SIZE
	.align		4
.L_332:
        /*078c*/ 	.byte	0x04, 0x12
        /*078e*/ 	.short	(.L_334 - .L_333)
	.align		4
.L_333:
        /*0790*/ 	.word	index@(_ZN7cutlass13device_kernelIN5flash22FlashAttnBwdPreprocessIN4cute5tupleIJNS3_1CILi128EEENS5_ILi64EEEEEENS_6half_tEfNS_4arch4Sm80ELb1ELb1EEEEEvNT_6ParamsE)
        /*0794*/ 	.word	0x00000000
.L_334:


//--------------------- .nv.compat                --------------------------
	.section	.nv.compat,"",@"SHT_CUDA_COMPAT_INFO"
	.align	4
        /*0000*/ 	.byte	0x02, 0x09, 0x01, 0x00, 0x02, 0x02, 0x01, 0x00, 0x02, 0x05, 0x05, 0x00, 0x03, 0x07, 0x01, 0x01
        /*0010*/ 	.byte	0x02, 0x03, 0x00, 0x00, 0x02, 0x06, 0x01, 0x00, 0x04, 0x0b, 0x08, 0x00, 0x00, 0x00, 0x00, 0x00
        /*0020*/ 	.byte	0x00, 0x00, 0x00, 0x00


//--------------------- .nv.info._ZN7cutlass13device_kernelIN5flash19enable_sm80_to_sm89INS1_16FlashAttnBwdSm80INS1_25CollectiveMainloopBwdSm80ILi2ELi2EN4cute5tupleIJNS5_1CILi64EEENS7_ILi128EEES8_EEENS_6half_tEfNS_4arch4Sm80ELb0ELb0ELb0ELb0ELb0ELb0ELb0ELb0ELi2ELi2ELi4ELi2ELb1EEENS1_21CollectiveEpilogueBwdISA_SB_SD_Li256ELb0ELb0ELi2EEENS1_19SingleTileSchedulerILb0ELb0ELb0ELi128EEEEEEEEEvNT_6ParamsE --------------------------
	.section	.nv.info._ZN7cutlass13device_kernelIN5flash19enable_sm80_to_sm89INS1_16FlashAttnBwdSm80INS1_25CollectiveMainloopBwdSm80ILi2ELi2EN4cute5tupleIJNS5_1CILi64EEENS7_ILi128EEES8_EEENS_6half_tEfNS_4arch4Sm80ELb0ELb0ELb0ELb0ELb0ELb0ELb0ELb0ELi2ELi2ELi4ELi2ELb1EEENS1_21CollectiveEpilogueBwdISA_SB_SD_Li256ELb0ELb0ELi2EEENS1_19SingleTileSchedulerILb0ELb0ELb0ELi128EEEEEEEEEvNT_6ParamsE,"",@"SHT_CUDA_INFO"
	.sectionflags	@""
	.align	4


	//----- nvinfo : EIATTR_CUDA_API_VERSION
	.align		4
        /*0000*/ 	.byte	0x04, 0x37
        /*0002*/ 	.short	(.L_336 - .L_335)
.L_335:
        /*0004*/ 	.word	0x00000082


	//----- nvinfo : EIATTR_KPARAM_INFO
	.align		4
.L_336:
        /*0008*/ 	.byte	0x04, 0x17
        /*000a*/ 	.short	(.L_338 - .L_337)
.L_337:
        /*000c*/ 	.word	0x00000000
        /*0010*/ 	.short	0x0000
        /*0012*/ 	.short	0x0000
        /*0014*/ 	.byte	0x00, 0xf0, 0xc1, 0x09


	//----- nvinfo : EIATTR_SPARSE_MMA_MASK
	.align		4
.L_338:
        /*0018*/ 	.byte	0x03, 0x50
        /*001a*/ 	.short	0x0000


	//----- nvinfo : EIATTR_MAXREG_COUNT
	.align		4
        /*001c*/ 	.byte	0x03, 0x1b
        /*001e*/ 	.short	0x00ff


	//----- nvinfo : EIATTR_MERCURY_ISA_VERSION
	.align		4
        /*0020*/ 	.byte	0x03, 0x5f
        /*0022*/ 	.short	0x0101


	//----- nvinfo : EIATTR_VRC_CTA_INIT_COUNT
	.align		4
        /*0024*/ 	.byte	0x02, 0x4a
	.zero		1
	.zero		1


	//----- nvinfo : EIATTR_EXIT_INSTR_OFFSETS
	.align		4
        /*0028*/ 	.byte	0x04, 0x1c
        /*002a*/ 	.short	(.L_340 - .L_339)


	//   ....[0]....
.L_339:
        /*002c*/ 	.word	0x00000010


	//----- nvinfo : EIATTR_MAX_THREADS
	.align		4
.L_340:
        /*0030*/ 	.byte	0x04, 0x05
        /*0032*/ 	.short	(.L_342 - .L_341)
.L_341:
        /*0034*/ 	.word	0x00000100
        /*0038*/ 	.word	0x00000001
        /*003c*/ 	.word	0x00000001


	//----- nvinfo : EIATTR_CBANK_PARAM_SIZE
	.align		4
.L_342:
        /*0040*/ 	.byte	0x03, 0x19
        /*0042*/ 	.short	0x0270


	//----- nvinfo : EIATTR_PARAM_CBANK
	.align		4
        /*0044*/ 	.byte	0x04, 0x0a
        /*0046*/ 	.short	(.L_344 - .L_343)
	.align		4
.L_343:
        /*0048*/ 	.word	index@(.nv.constant0._ZN7cutlass13device_kernelIN5flash19enable_sm80_to_sm89INS1_16FlashAttnBwdSm80INS1_25CollectiveMainloopBwdSm80ILi2ELi2EN4cute5tupleIJNS5_1CILi64EEENS7_ILi128EEES8_EEENS_6half_tEfNS_4arch4Sm80ELb0ELb0ELb0ELb0ELb0ELb0ELb0ELb0ELi2ELi2ELi4ELi2ELb1EEENS1_21CollectiveEpilogueBwdISA_SB_SD_Li256ELb0ELb0ELi2EEENS1_19SingleTileSchedulerILb0ELb0ELb0ELi128EEEEEEEEEvNT_6ParamsE)
        /*004c*/ 	.short	0x0380
        /*004e*/ 	.short	0x0270


	//----- nvinfo : EIATTR_SW_WAR
	.align		4
.L_344:
        /*0050*/ 	.byte	0x04, 0x36
        /*0052*/ 	.short	(.L_346 - .L_345)
.L_345:
        /*0054*/ 	.word	0x00000008
.L_346:


//--------------------- .nv.info._ZN7cutlass13device_kernelIN5flash19enable_sm80_to_sm89INS1_16FlashAttnBwdSm80INS1_25CollectiveMainloopBwdSm80ILi2ELi2EN4cute5tupleIJNS5_1CILi64EEENS7_ILi128EEES8_EEENS_6half_tEfNS_4arch4Sm80ELb0ELb0ELb0ELb0ELb1ELb0ELb0ELb0ELi2ELi2ELi4ELi2ELb1EEENS1_21CollectiveEpilogueBwdISA_SB_SD_Li256ELb0ELb0ELi2EEENS1_19SingleTileSchedulerILb0ELb0ELb0ELi128EEEEEEEEEvNT_6ParamsE --------------------------
	.section	.nv.info._ZN7cutlass13device_kernelIN5flash19enable_sm80_to_sm89INS1_16FlashAttnBwdSm80INS1_25CollectiveMainloopBwdSm80ILi2ELi2EN4cute5tupleIJNS5_1CILi64EEENS7_ILi128EEES8_EEENS_6half_tEfNS_4arch4Sm80ELb0ELb0ELb0ELb0ELb1ELb0ELb0ELb0ELi2ELi2ELi4ELi2ELb1EEENS1_21CollectiveEpilogueBwdISA_SB_SD_Li256ELb0ELb0ELi2EEENS1_19SingleTileSchedulerILb0ELb0ELb0ELi128EEEEEEEEEvNT_6ParamsE,"",@"SHT_CUDA_INFO"
	.sectionflags	@""
	.align	4


	//----- nvinfo : EIATTR_CUDA_API_VERSION
	.align		4
        /*0000*/ 	.byte	0x04, 0x37
        /*0002*/ 	.short	(.L_348 - .L_347)
.L_347:
        /*0004*/ 	.word	0x00000082


	//----- nvinfo : EIATTR_KPARAM_INFO
	.align		4
.L_348:
        /*0008*/ 	.byte	0x04, 0x17
        /*000a*/ 	.short	(.L_350 - .L_349)
.L_349:
        /*000c*/ 	.word	0x00000000
        /*0010*/ 	.short	0x0000
        /*0012*/ 	.short	0x0000
        /*0014*/ 	.byte	0x00, 0xf0, 0xc1, 0x09


	//----- nvinfo : EIATTR_SPARSE_MMA_MASK
	.align		4
.L_350:
        /*0018*/ 	.byte	0x03, 0x50
        /*001a*/ 	.short	0x0000


	//----- nvinfo : EIATTR_MAXREG_COUNT
	.align		4
        /*001c*/ 	.byte	0x03, 0x1b
        /*001e*/ 	.short	0x00ff


	//----- nvinfo : EIATTR_MERCURY_ISA_VERSION
	.align		4
        /*0020*/ 	.byte	0x03, 0x5f
        /*0022*/ 	.short	0x0101


	//----- nvinfo : EIATTR_VRC_CTA_INIT_COUNT
	.align		4
        /*0024*/ 	.byte	0x02, 0x4a
	.zero		1
	.zero		1


	//----- nvinfo : EIATTR_EXIT_INSTR_OFFSETS
	.align		4
        /*0028*/ 	.byte	0x04, 0x1c
        /*002a*/ 	.short	(.L_352 - .L_351)


	//   ....[0]....
.L_351:
        /*002c*/ 	.word	0x00000010


	//----- nvinfo : EIATTR_MAX_THREADS
	.align		4
.L_352:
        /*0030*/ 	.byte	0x04, 0x05
        /*0032*/ 	.short	(.L_354 - .L_353)
.L_353:
        /*0034*/ 	.word	0x00000100
        /*0038*/ 	.word	0x00000001
        /*003c*/ 	.word	0x00000001


	//----- nvinfo : EIATTR_CBANK_PARAM_SIZE
	.align		4
.L_354:
        /*0040*/ 	.byte	0x03, 0x19
        /*0042*/ 	.short	0x0270


	//----- nvinfo : EIATTR_PARAM_CBANK
	.align		4
        /*0044*/ 	.byte	0x04, 0x0a
        /*0046*/ 	.short	(.L_356 - .L_355)
	.align		4
.L_355:
        /*0048*/ 	.word	index@(.nv.constant0._ZN7cutlass13device_kernelIN5flash19enable_sm80_to_sm89INS1_16FlashAttnBwdSm80INS1_25CollectiveMainloopBwdSm80ILi2ELi2EN4cute5tupleIJNS5_1CILi64EEENS7_ILi128EEES8_EEENS_6half_tEfNS_4arch4Sm80ELb0ELb0ELb0ELb0ELb1ELb0ELb0ELb0ELi2ELi2ELi4ELi2ELb1EEENS1_21CollectiveEpilogueBwdISA_SB_SD_Li256ELb0ELb0ELi2EEENS1_19SingleTileSchedulerILb0ELb0ELb0ELi128EEEEEEEEEvNT_6ParamsE)
        /*004c*/ 	.short	0x0380
        /*004e*/ 	.short	0x0270


	//----- nvinfo : EIATTR_SW_WAR
	.align		4
.L_356:
        /*0050*/ 	.byte	0x04, 0x36
        /*0052*/ 	.short	(.L_358 - .L_357)
.L_357:
        /*0054*/ 	.word	0x00000008
.L_358:


//--------------------- .nv.info._ZN7cutlass13device_kernelIN5flash19enable_sm80_to_sm89INS1_16FlashAttnBwdSm80INS1_25CollectiveMainloopBwdSm80ILi2ELi2EN4cute5tupleIJNS5_1CILi64EEENS7_ILi128EEES8_EEENS_6half_tEfNS_4arch4Sm80ELb0ELb0ELb0ELb0ELb0ELb0ELb0ELb0ELi2ELi2ELi4ELi2ELb1EEENS1_24CollectiveEpilogueBwdGQAISA_fSD_Li256ELb0ELb0EEENS1_19SingleTileSchedulerILb0ELb0ELb0ELi128EEEEEEEEEvNT_6ParamsE --------------------------
	.section	.nv.info._ZN7cutlass13device_kernelIN5flash19enable_sm80_to_sm89INS1_16FlashAttnBwdSm80INS1_25CollectiveMainloopBwdSm80ILi2ELi2EN4cute5tupleIJNS5_1CILi64EEENS7_ILi128EEES8_EEENS_6half_tEfNS_4arch4Sm80ELb0ELb0ELb0ELb0ELb0ELb0ELb0ELb0ELi2ELi2ELi4ELi2ELb1EEENS1_24CollectiveEpilogueBwdGQAISA_fSD_Li256ELb0ELb0EEENS1_19SingleTileSchedulerILb0ELb0ELb0ELi128EEEEEEEEEvNT_6ParamsE,"",@"SHT_CUDA_INFO"
	.sectionflags	@""
	.align	4


	//----- nvinfo : EIATTR_CUDA_API_VERSION
	.align		4
        /*0000*/ 	.byte	0x04, 0x37
        /*0002*/ 	.short	(.L_360 - .L_359)
.L_359:
        /*0004*/ 	.word	0x00000082


	//----- nvinfo : EIATTR_KPARAM_INFO
	.align		4
.L_360:
        /*0008*/ 	.byte	0x04, 0x17
        /*000a*/ 	.short	(.L_362 - .L_361)
.L_361:
        /*000c*/ 	.word	0x00000000
        /*0010*/ 	.short	0x0000
        /*0012*/ 	.short	0x0000
        /*0014*/ 	.byte	0x00, 0xf0, 0xe1, 0x09


	//----- nvinfo : EIATTR_SPARSE_MMA_MASK
	.align		4
.L_362:
        /*0018*/ 	.byte	0x03, 0x50
        /*001a*/ 	.short	0x0000


	//----- nvinfo : EIATTR_MAXREG_COUNT
	.align		4
        /*001c*/ 	.byte	0x03, 0x1b
        /*001e*/ 	.short	0x00ff


	//----- nvinfo : EIATTR_MERCURY_ISA_VERSION
	.align		4
        /*0020*/ 	.byte	0x03, 0x5f
        /*0022*/ 	.short	0x0101


	//----- nvinfo : EIATTR_VRC_CTA_INIT_COUNT
	.align		4
        /*0024*/ 	.byte	0x02, 0x4a
	.zero		1
	.zero		1


	//----- nvinfo : EIATTR_EXIT_INSTR_OFFSETS
	.align		4
        /*0028*/ 	.byte	0x04, 0x1c
        /*002a*/ 	.short	(.L_364 - .L_363)


	//   ....[0]....
.L_363:
        /*002c*/ 	.word	0x00000010


	//----- nvinfo : EIATTR_MAX_THREADS
	.align		4
.L_364:
        /*0030*/ 	.byte	0x04, 0x05
        /*0032*/ 	.short	(.L_366 - .L_365)
.L_365:
        /*0034*/ 	.word	0x00000100
        /*0038*/ 	.word	0x00000001
        /*003c*/ 	.word	0x00000001


	//----- nvinfo : EIATTR_CBANK_PARAM_SIZE
	.align		4
.L_366:
        /*0040*/ 	.byte	0x03, 0x19
        /*0042*/ 	.short	0x0278


	//----- nvinfo : EIATTR_PARAM_CBANK
	.align		4
        /*0044*/ 	.byte	0x04, 0x0a
        /*0046*/ 	.short	(.L_368 - .L_367)
	.align		4
.L_367:
        /*0048*/ 	.word	index@(.nv.constant0._ZN7cutlass13device_kernelIN5flash19enable_sm80_to_sm89INS1_16FlashAttnBwdSm80INS1_25CollectiveMainloopBwdSm80ILi2ELi2EN4cute5tupleIJNS5_1CILi64EEENS7_ILi128EEES8_EEENS_6half_tEfNS_4arch4Sm80ELb0ELb0ELb0ELb0ELb0ELb0ELb0ELb0ELi2ELi2ELi4ELi2ELb1EEENS1_24CollectiveEpilogueBwdGQAISA_fSD_Li256ELb0ELb0EEENS1_19SingleTileSchedulerILb0ELb0ELb0ELi128EEEEEEEEEvNT_6ParamsE)
        /*004c*/ 	.short	0x0380
        /*004e*/ 	.short	0x0278


	//----- nvinfo : EIATTR_SW_WAR
	.align		4
.L_368:
        /*0050*/ 	.byte	0x04, 0x36
        /*0052*/ 	.short	(.L_370 - .L_369)
.L_369:
        /*0054*/ 	.word	0x00000008
.L_370:


//--------------------- .nv.info._ZN7cutlass13device_kernelIN5flash19enable_sm80_to_sm89INS1_16FlashAttnBwdSm80INS1_25CollectiveMainloopBwdSm80ILi2ELi2EN4cute5tupleIJNS5_1CILi64EEENS7_ILi128EEES8_EEENS_6half_tEfNS_4arch4Sm80ELb0ELb0ELb0ELb0ELb1ELb0ELb0ELb0ELi2ELi2ELi4ELi2ELb1EEENS1_24CollectiveEpilogueBwdGQAISA_fSD_Li256ELb0ELb1EEENS1_19SingleTileSchedulerILb0ELb0ELb0ELi128EEEEEEEEEvNT_6ParamsE --------------------------
	.section	.nv.info._ZN7cutlass13device_kernelIN5flash19enable_sm80_to_sm89INS1_16FlashAttnBwdSm80INS1_25CollectiveMainloopBwdSm80ILi2ELi2EN4cute5tupleIJNS5_1CILi64EEENS7_ILi128EEES8_EEENS_6half_tEfNS_4arch4Sm80ELb0ELb0ELb0ELb0ELb1ELb0ELb0ELb0ELi2ELi2ELi4ELi2ELb1EEENS1_24CollectiveEpilogueBwdGQAISA_fSD_Li256ELb0ELb1EEENS1_19SingleTileSchedulerILb0ELb0ELb0ELi128EEEEEEEEEvNT_6ParamsE,"",@"SHT_CUDA_INFO"
	.sectionflags	@""
	.align	4


	//----- nvinfo : EIATTR_CUDA_API_VERSION
	.align		4
        /*0000*/ 	.byte	0x04, 0x37
        /*0002*/ 	.short	(.L_372 - .L_371)
.L_371:
        /*0004*/ 	.word	0x00000082


	//----- nvinfo : EIATTR_KPARAM_INFO
	.align		4
.L_372:
        /*0008*/ 	.byte	0x04, 0x17
        /*000a*/ 	.short	(.L_374 - .L_373)
.L_373:
        /*000c*/ 	.word	0x00000000
        /*0010*/ 	.short	0x0000
        /*0012*/ 	.short	0x0000
        /*0014*/ 	.byte	0x00, 0xf0, 0xe1, 0x09


	//----- nvinfo : EIATTR_SPARSE_MMA_MASK
	.align		4
.L_374:
        /*0018*/ 	.byte	0x03, 0x50
        /*001a*/ 	.short	0x0000


	//----- nvinfo : EIATTR_MAXREG_COUNT
	.align		4
        /*001c*/ 	.byte	0x03, 0x1b
        /*001e*/ 	.short	0x00ff


	//----- nvinfo : EIATTR_MERCURY_ISA_VERSION
	.align		4
        /*0020*/ 	.byte	0x03, 0x5f
        /*0022*/ 	.short	0x0101


	//----- nvinfo : EIATTR_VRC_CTA_INIT_COUNT
	.align		4
        /*0024*/ 	.byte	0x02, 0x4a
	.zero		1
	.zero		1


	//----- nvinfo : EIATTR_EXIT_INSTR_OFFSETS
	.align		4
        /*0028*/ 	.byte	0x04, 0x1c
        /*002a*/ 	.short	(.L_376 - .L_375)


	//   ....[0]....
.L_375:
        /*002c*/ 	.word	0x00000010


	//----- nvinfo : EIATTR_MAX_THREADS
	.align		4
.L_376:
        /*0030*/ 	.byte	0x04, 0x05
        /*0032*/ 	.short	(.L_378 - .L_377)
.L_377:
        /*0034*/ 	.word	0x00000100
        /*0038*/ 	.word	0x00000001
        /*003c*/ 	.word	0x00000001


	//----- nvinfo : EIATTR_CBANK_PARAM_SIZE
	.align		4
.L_378:
        /*0040*/ 	.byte	0x03, 0x19
        /*0042*/ 	.short	0x0278


	//----- nvinfo : EIATTR_PARAM_CBANK
	.align		4
        /*0044*/ 	.byte	0x04, 0x0a
        /*0046*/ 	.short	(.L_380 - .L_379)
	.align		4
.L_379:
        /*0048*/ 	.word	index@(.nv.constant0._ZN7cutlass13device_kernelIN5flash19enable_sm80_to_sm89INS1_16FlashAttnBwdSm80INS1_25CollectiveMainloopBwdSm80ILi2ELi2EN4cute5tupleIJNS5_1CILi64EEENS7_ILi128EEES8_EEENS_6half_tEfNS_4arch4Sm80ELb0ELb0ELb0ELb0ELb1ELb0ELb0ELb0ELi2ELi2ELi4ELi2ELb1EEENS1_24CollectiveEpilogueBwdGQAISA_fSD_Li256ELb0ELb1EEENS1_19SingleTileSchedulerILb0ELb0ELb0ELi128EEEEEEEEEvNT_6ParamsE)
        /*004c*/ 	.short	0x0380
        /*004e*/ 	.short	0x0278


	//----- nvinfo : EIATTR_SW_WAR
	.align		4
.L_380:
        /*0050*/ 	.byte	0x04, 0x36
        /*0052*/ 	.short	(.L_382 - .L_381)
.L_381:
        /*0054*/ 	.word	0x00000008
.L_382:


//--------------------- .nv.info._ZN7cutlass13device_kernelIN5flash19enable_sm80_to_sm89INS1_16FlashAttnBwdSm80INS1_25CollectiveMainloopBwdSm80ILi2ELi2EN4cute5tupleIJNS5_1CILi64EEENS7_ILi128EEES8_EEENS_6half_tEfNS_4arch4Sm80ELb0ELb0ELb0ELb1ELb0ELb0ELb0ELb0ELi2ELi2ELi4ELi2ELb1EEENS1_21CollectiveEpilogueBwdISA_SB_SD_Li256ELb1ELb0ELi2EEENS1_19SingleTileSchedulerILb1ELb0ELb0ELi128EEEEEEEEEvNT_6ParamsE --------------------------
	.section	.nv.info._ZN7cutlass13device_kernelIN5flash19enable_sm80_to_sm89INS1_16FlashAttnBwdSm80INS1_25CollectiveMainloopBwdSm80ILi2ELi2EN4cute5tupleIJNS5_1CILi64EEENS7_ILi128EEES8_EEENS_6half_tEfNS_4arch4Sm80ELb0ELb0ELb0ELb1ELb0ELb0ELb0ELb0ELi2ELi2ELi4ELi2ELb1EEENS1_21CollectiveEpilogueBwdISA_SB_SD_Li256ELb1ELb0ELi2EEENS1_19SingleTileSchedulerILb1ELb0ELb0ELi128EEEEEEEEEvNT_6ParamsE,"",@"SHT_CUDA_INFO"
	.sectionflags	@""
	.align	4


	//----- nvinfo : EIATTR_CUDA_API_VERSION
	.align		4
        /*0000*/ 	.byte	0x04, 0x37
        /*0002*/ 	.short	(.L_384 - .L_383)
.L_383:
        /*0004*/ 	.word	0x00000082


	//----- nvinfo : EIATTR_KPARAM_INFO
	.align		4
.L_384:
        /*0008*/ 	.byte	0x04, 0x17
        /*000a*/ 	.short	(.L_386 - .L_385)
.L_385:
        /*000c*/ 	.word	0x00000000
        /*0010*/ 	.short	0x0000
        /*0012*/ 	.short	0x0000
        /*0014*/ 	.byte	0x00, 0xf0, 0xc1, 0x09


	//----- nvinfo : EIATTR_SPARSE_MMA_MASK
	.align		4
.L_386:
        /*0018*/ 	.byte	0x03, 0x50
        /*001a*/ 	.short	0x0000


	//----- nvinfo : EIATTR_MAXREG_COUNT
	.align		4
        /*001c*/ 	.byte	0x03, 0x1b
        /*001e*/ 	.short	0x00ff


	//----- nvinfo : EIATTR_MERCURY_ISA_VERSION
	.align		4
        /*0020*/ 	.byte	0x03, 0x5f
        /*0022*/ 	.short	0x0101


	//----- nvinfo : EIATTR_VRC_CTA_INIT_COUNT
	.align		4
        /*0024*/ 	.byte	0x02, 0x4a
	.zero		1
	.zero		1


	//----- nvinfo : EIATTR_EXIT_INSTR_OFFSETS
	.align		4
        /*0028*/ 	.byte	0x04, 0x1c
        /*002a*/ 	.short	(.L_388 - .L_387)


	//   ....[0]....
.L_387:
        /*002c*/ 	.word	0x00000010


	//----- nvinfo : EIATTR_MAX_THREADS
	.align		4
.L_388:
        /*0030*/ 	.byte	0x04, 0x05
        /*0032*/ 	.short	(.L_390 - .L_389)
.L_389:
        /*0034*/ 	.word	0x00000100
        /*0038*/ 	.word	0x00000001
        /*003c*/ 	.word	0x00000001


	//----- nvinfo : EIATTR_CBANK_PARAM_SIZE
	.align		4
.L_390:
        /*0040*/ 	.byte	0x03, 0x19
        /*0042*/ 	.short	0x0270


	//----- nvinfo : EIATTR_PARAM_CBANK
	.align		4
        /*0044*/ 	.byte	0x04, 0x0a
        /*0046*/ 	.short	(.L_392 - .L_391)
	.align		4
.L_391:
        /*0048*/ 	.word	index@(.nv.constant0._ZN7cutlass13device_kernelIN5flash19enable_sm80_to_sm89INS1_16FlashAttnBwdSm80INS1_25CollectiveMainloopBwdSm80ILi2ELi2EN4cute5tupleIJNS5_1CILi64EEENS7_ILi128EEES8_EEENS_6half_tEfNS_4arch4Sm80ELb0ELb0ELb0ELb1ELb0ELb0ELb0ELb0ELi2ELi2ELi4ELi2ELb1EEENS1_21CollectiveEpilogueBwdISA_SB_SD_Li256ELb1ELb0ELi2EEENS1_19SingleTileSchedulerILb1ELb0ELb0ELi128EEEEEEEEEvNT_6ParamsE)
        /*004c*/ 	.short	0x0380
        /*004e*/ 	.short	0x0270


	//----- nvinfo : EIATTR_SW_WAR
	.align		4
.L_392:
        /*0050*/ 	.byte	0x04, 0x36
        /*0052*/ 	.short	(.L_394 - .L_393)
.L_393:
        /*0054*/ 	.word	0x00000008
.L_394:


//--------------------- .nv.info._ZN7cutlass13device_kernelIN5flash19enable_sm80_to_sm89INS1_16FlashAttnBwdSm80INS1_25CollectiveMainloopBwdSm80ILi2ELi2EN4cute5tupleIJNS5_1CILi64EEENS7_ILi128EEES8_EEENS_6half_tEfNS_4arch4Sm80ELb0ELb0ELb0ELb1ELb1ELb0ELb0ELb0ELi2ELi2ELi4ELi2ELb1EEENS1_21CollectiveEpilogueBwdISA_SB_SD_Li256ELb1ELb0ELi2EEENS1_19SingleTileSchedulerILb1ELb0ELb0ELi128EEEEEEEEEvNT_6ParamsE --------------------------
	.section	.nv.info._ZN7cutlass13device_kernelIN5flash19enable_sm80_to_sm89INS1_16FlashAttnBwdSm80INS1_25CollectiveMainloopBwdSm80ILi2ELi2EN4cute5tupleIJNS5_1CILi64EEENS7_ILi128EEES8_EEENS_6half_tEfNS_4arch4Sm80ELb0ELb0ELb0ELb1ELb1ELb0ELb0ELb0ELi2ELi2ELi4ELi2ELb1EEENS1_21CollectiveEpilogueBwdISA_SB_SD_Li256ELb1ELb0ELi2EEENS1_19SingleTileSchedulerILb1ELb0ELb0ELi128EEEEEEEEEvNT_6ParamsE,"",@"SHT_CUDA_INFO"
	.sectionflags	@""
	.align	4


	//----- nvinfo : EIATTR_CUDA_API_VERSION
	.align		4
        /*0000*/ 	.byte	0x04, 0x37
        /*0002*/ 	.short	(.L_396 - .L_395)
.L_395:
        /*0004*/ 	.word	0x00000082


	//----- nvinfo : EIATTR_KPARAM_INFO
	.align		4
.L_396:
        /*0008*/ 	.byte	0x04, 0x17
        /*000a*/ 	.short	(.L_398 - .L_397)
.L_397:
        /*000c*/ 	.word	0x00000000
        /*0010*/ 	.short	0x0000
        /*0012*/ 	.short	0x0000
        /*0014*/ 	.byte	0x00, 0xf0, 0xc1, 0x09


	//----- nvinfo : EIATTR_SPARSE_MMA_MASK
	.align		4
.L_398:
        /*0018*/ 	.byte	0x03, 0x50
        /*001a*/ 	.short	0x0000


	//----- nvinfo : EIATTR_MAXREG_COUNT
	.align		4
        /*001c*/ 	.byte	0x03, 0x1b
        /*001e*/ 	.short	0x00ff


	//----- nvinfo : EIATTR_MERCURY_ISA_VERSION
	.align		4
        /*0020*/ 	.byte	0x03, 0x5f
        /*0022*/ 	.short	0x0101


	//----- nvinfo : EIATTR_VRC_CTA_INIT_COUNT
	.align		4
        /*0024*/ 	.byte	0x02, 0x4a
	.zero		1
	.zero		1


	//----- nvinfo : EIATTR_EXIT_INSTR_OFFSETS
	.align		4
        /*0028*/ 	.byte	0x04, 0x1c
        /*002a*/ 	.short	(.L_400 - .L_399)


	//   ....[0]....
.L_399:
        /*002c*/ 	.word	0x00000010


	//----- nvinfo : EIATTR_MAX_THREADS
	.align		4
.L_400:
        /*0030*/ 	.byte	0x04, 0x05
        /*0032*/ 	.short	(.L_402 - .L_401)
.L_401:
        /*0034*/ 	.word	0x00000100
        /*0038*/ 	.word	0x00000001
        /*003c*/ 	.word	0x00000001


	//----- nvinfo : EIATTR_CBANK_PARAM_SIZE
	.align		4
.L_402:
        /*0040*/ 	.byte	0x03, 0x19
        /*0042*/ 	.short	0x0270


	//----- nvinfo : EIATTR_PARAM_CBANK
	.align		4
        /*0044*/ 	.byte	0x04, 0x0a
        /*0046*/ 	.short	(.L_404 - .L_403)
	.align		4
.L_403:
        /*0048*/ 	.word	index@(.nv.constant0._ZN7cutlass13device_kernelIN5flash19enable_sm80_to_sm89INS1_16FlashAttnBwdSm80INS1_25CollectiveMainloopBwdSm80ILi2ELi2EN4cute5tupleIJNS5_1CILi64EEENS7_ILi128EEES8_EEENS_6half_tEfNS_4arch4Sm80ELb0ELb0ELb0ELb1ELb1ELb0ELb0ELb0ELi2ELi2ELi4ELi2ELb1EEENS1_21CollectiveEpilogueBwdISA_SB_SD_Li256ELb1ELb0ELi2EEENS1_19SingleTileSchedulerILb1ELb0ELb0ELi128EEEEEEEEEvNT_6ParamsE)
        /*004c*/ 	.short	0x0380
        /*004e*/ 	.short	0x0270


	//----- nvinfo : EIATTR_SW_WAR
	.align		4
.L_404:
        /*0050*/ 	.byte	0x04, 0x36
        /*0052*/ 	.short	(.L_406 - .L_405)
.L_405:
        /*0054*/ 	.word	0x00000008
.L_406:


//--------------------- .nv.info._ZN7cutlass13device_kernelIN5flash19enable_sm80_to_sm89INS1_16FlashAttnBwdSm80INS1_25CollectiveMainloopBwdSm80ILi2ELi2EN4cute5tupleIJNS5_1CILi64EEENS7_ILi128EEES8_EEENS_6half_tEfNS_4arch4Sm80ELb0ELb0ELb0ELb1ELb0ELb0ELb0ELb0ELi2ELi2ELi4ELi2ELb1EEENS1_24CollectiveEpilogueBwdGQAISA_fSD_Li256ELb1ELb0EEENS1_19SingleTileSchedulerILb1ELb0ELb0ELi128EEEEEEEEEvNT_6ParamsE --------------------------
	.section	.nv.info._ZN7cutlass13device_kernelIN5flash19enable_sm80_to_sm89INS1_16FlashAttnBwdSm80INS1_25CollectiveMainloopBwdSm80ILi2ELi2EN4cute5tupleIJNS5_1CILi64EEENS7_ILi128EEES8_EEENS_6half_tEfNS_4arch4Sm80ELb0ELb0ELb0ELb1ELb0ELb0ELb0ELb0ELi2ELi2ELi4ELi2ELb1EEENS1_24CollectiveEpilogueBwdGQAISA_fSD_Li256ELb1ELb0EEENS1_19SingleTileSchedulerILb1ELb0ELb0ELi128EEEEEEEEEvNT_6ParamsE,"",@"SHT_CUDA_INFO"
	.sectionflags	@""
	.align	4


	//----- nvinfo : EIATTR_CUDA_API_VERSION
	.align		4
        /*0000*/ 	.byte	0x04, 0x37
        /*0002*/ 	.short	(.L_408 - .L_407)
.L_407:
        /*0004*/ 	.word	0x00000082


	//----- nvinfo : EIATTR_KPARAM_INFO
	.align		4
.L_408:
        /*0008*/ 	.byte	0x04, 0x17
        /*000a*/ 	.short	(.L_410 - .L_409)
.L_409:
        /*000c*/ 	.word	0x00000000
        /*0010*/ 	.short	0x0000
        /*0012*/ 	.short	0x0000
        /*0014*/ 	.byte	0x00, 0xf0, 0xe1, 0x09


	//----- nvinfo : EIATTR_SPARSE_MMA_MASK
	.align		4
.L_410:
        /*0018*/ 	.byte	0x03, 0x50
        /*001a*/ 	.short	0x0000


	//----- nvinfo : EIATTR_MAXREG_COUNT
	.align		4
        /*001c*/ 	.byte	0x03, 0x1b
        /*001e*/ 	.short	0x00ff


	//----- nvinfo : EIATTR_MERCURY_ISA_VERSION
	.align		4
        /*0020*/ 	.byte	0x03, 0x5f
        /*0022*/ 	.short	0x0101


	//----- nvinfo : EIATTR_VRC_CTA_INIT_COUNT
	.align		4
        /*0024*/ 	.byte	0x02, 0x4a
	.zero		1
	.zero		1


	//----- nvinfo : EIATTR_EXIT_INSTR_OFFSETS
	.align		4
        /*0028*/ 	.byte	0x04, 0x1c
        /*002a*/ 	.short	(.L_412 - .L_411)


	//   ....[0]....
.L_411:
        /*002c*/ 	.word	0x00000010


	//----- nvinfo : EIATTR_MAX_THREADS
	.align		4
.L_412:
        /*0030*/ 	.byte	0x04, 0x05
        /*0032*/ 	.short	(.L_414 - .L_413)
.L_413:
        /*0034*/ 	.word	0x00000100
        /*0038*/ 	.word	0x00000001
        /*003c*/ 	.word	0x00000001


	//----- nvinfo : EIATTR_CBANK_PARAM_SIZE
	.align		4
.L_414:
        /*0040*/ 	.byte	0x03, 0x19
        /*0042*/ 	.short	0x0278


	//----- nvinfo : EIATTR_PARAM_CBANK
	.align		4
        /*0044*/ 	.byte	0x04, 0x0a
        /*0046*/ 	.short	(.L_416 - .L_415)
	.align		4
.L_415:
        /*0048*/ 	.word	index@(.nv.constant0._ZN7cutlass13device_kernelIN5flash19enable_sm80_to_sm89INS1_16FlashAttnBwdSm80INS1_25CollectiveMainloopBwdSm80ILi2ELi2EN4cute5tupleIJNS5_1CILi64EEENS7_ILi128EEES8_EEENS_6half_tEfNS_4arch4Sm80ELb0ELb0ELb0ELb1ELb0ELb0ELb0ELb0ELi2ELi2ELi4ELi2ELb1EEENS1_24CollectiveEpilogueBwdGQAISA_fSD_Li256ELb1ELb0EEENS1_19SingleTileSchedulerILb1ELb0ELb0ELi128EEEEEEEEEvNT_6ParamsE)
        /*004c*/ 	.short	0x0380
        /*004e*/ 	.short	0x0278


	//----- nvinfo : EIATTR_SW_WAR
	.align		4
.L_416:
        /*0050*/ 	.byte	0x04, 0x36
        /*0052*/ 	.short	(.L_418 - .L_417)
.L_417:
        /*0054*/ 	.word	0x00000008
.L_418:


//--------------------- .nv.info._ZN7cutlass13device_kernelIN5flash19enable_sm80_to_sm89INS1_16FlashAttnBwdSm80INS1_25CollectiveMainloopBwdSm80ILi2ELi2EN4cute5tupleIJNS5_1CILi64EEENS7_ILi128EEES8_EEENS_6half_tEfNS_4arch4Sm80ELb0ELb0ELb0ELb1ELb1ELb0ELb0ELb0ELi2ELi2ELi4ELi2ELb1EEENS1_24CollectiveEpilogueBwdGQAISA_fSD_Li256ELb1ELb1EEENS1_19SingleTileSchedulerILb1ELb0ELb0ELi128EEEEEEEEEvNT_6ParamsE --------------------------
	.section	.nv.info._ZN7cutlass13device_kernelIN5flash19enable_sm80_to_sm89INS1_16FlashAttnBwdSm80INS1_25CollectiveMainloopBwdSm80ILi2ELi2EN4cute5tupleIJNS5_1CILi64EEENS7_ILi128EEES8_EEENS_6half_tEfNS_4arch4Sm80ELb0ELb0ELb0ELb1ELb1ELb0ELb0ELb0ELi2ELi2ELi4ELi2ELb1EEENS1_24CollectiveEpilogueBwdGQAISA_fSD_Li256ELb1ELb1EEENS1_19SingleTileSchedulerILb1ELb0ELb0ELi128EEEEEEEEEvNT_6ParamsE,"",@"SHT_CUDA_INFO"
	.sectionflags	@""
	.align	4


	//----- nvinfo : EIATTR_CUDA_API_VERSION
	.align		4
        /*0000*/ 	.byte	0x04, 0x37
        /*0002*/ 	.short	(.L_420 - .L_419)
.L_419:
        /*0004*/ 	.word	0x00000082


	//----- nvinfo : EIATTR_KPARAM_INFO
	.align		4
.L_420:
        /*0008*/ 	.byte	0x04, 0x17
        /*000a*/ 	.short	(.L_422 - .L_421)
.L_421:
        /*000c*/ 	.word	0x00000000
        /*0010*/ 	.short	0x0000
        /*0012*/ 	.short	0x0000
        /*0014*/ 	.byte	0x00, 0xf0, 0xe1, 0x09


	//----- nvinfo : EIATTR_SPARSE_MMA_MASK
	.align		4
.L_422:
        /*0018*/ 	.byte	0x03, 0x50
        /*001a*/ 	.short	0x0000


	//----- nvinfo : EIATTR_MAXREG_COUNT
	.align		4
        /*001c*/ 	.byte	0x03, 0x1b
        /*001e*/ 	.short	0x00ff


	//----- nvinfo : EIATTR_MERCURY_ISA_VERSION
	.align		4
        /*0020*/ 	.byte	0x03, 0x5f
        /*0022*/ 	.short	0x0101


	//----- nvinfo : EIATTR_VRC_CTA_INIT_COUNT
	.align		4
        /*0024*/ 	.byte	0x02, 0x4a
	.zero		1
	.zero		1


	//----- nvinfo : EIATTR_EXIT_INSTR_OFFSETS
	.align		4
        /*0028*/ 	.byte	0x04, 0x1c
        /*002a*/ 	.short	(.L_424 - .L_423)


	//   ....[0]....
.L_423:
        /*002c*/ 	.word	0x00000010


	//----- nvinfo : EIATTR_MAX_THREADS
	.align		4
.L_424:
        /*0030*/ 	.byte	0x04, 0x05
        /*0032*/ 	.short	(.L_426 - .L_425)
.L_425:
        /*0034*/ 	.word	0x00000100
        /*0038*/ 	.word	0x00000001
        /*003c*/ 	.word	0x00000001


	//----- nvinfo : EIATTR_CBANK_PARAM_SIZE
	.align		4
.L_426:
        /*0040*/ 	.byte	0x03, 0x19
        /*0042*/ 	.short	0x0278


	//----- nvinfo : EIATTR_PARAM_CBANK
	.align		4
        /*0044*/ 	.byte	0x04, 0x0a
        /*0046*/ 	.short	(.L_428 - .L_427)
	.align		4
.L_427:
        /*0048*/ 	.word	index@(.nv.constant0._ZN7cutlass13device_kernelIN5flash19enable_sm80_to_sm89INS1_16FlashAttnBwdSm80INS1_25CollectiveMainloopBwdSm80ILi2ELi2EN4cute5tupleIJNS5_1CILi64EEENS7_ILi128EEES8_EEENS_6half_tEfNS_4arch4Sm80ELb0ELb0ELb0ELb1ELb1ELb0ELb0ELb0ELi2ELi2ELi4ELi2ELb1EEENS1_24CollectiveEpilogueBwdGQAISA_fSD_Li256ELb1ELb1EEENS1_19SingleTileSchedulerILb1ELb0ELb0ELi128EEEEEEEEEvNT_6ParamsE)
        /*004c*/ 	.short	0x0380
        /*004e*/ 	.short	0x0278


	//----- nvinfo : EIATTR_SW_WAR
	.align		4
.L_428:
        /*0050*/ 	.byte	0x04, 0x36
        /*0052*/ 	.short	(.L_430 - .L_429)
.L_429:
        /*0054*/ 	.word	0x00000008
.L_430:


//--------------------- .nv.info._ZN7cutlass13device_kernelIN5flash19enable_sm80_to_sm89INS1_16FlashAttnBwdSm80INS1_25CollectiveMainloopBwdSm80ILi2ELi2EN4cute5tupleIJNS5_1CILi64EEENS7_ILi128EEES8_EEENS_6half_tEfNS_4arch4Sm80ELb0ELb1ELb0ELb0ELb0ELb0ELb0ELb0ELi2ELi2ELi4ELi2ELb1EEENS1_21CollectiveEpilogueBwdISA_SB_SD_Li256ELb0ELb0ELi2EEENS1_19SingleTileSchedulerILb0ELb0ELb0ELi128EEEEEEEEEvNT_6ParamsE --------------------------
	.section	.nv.info._ZN7cutlass13device_kernelIN5flash19enable_sm80_to_sm89INS1_16FlashAttnBwdSm80INS1_25CollectiveMainloopBwdSm80ILi2ELi2EN4cute5tupleIJNS5_1CILi64EEENS7_ILi128EEES8_EEENS_6half_tEfNS_4arch4Sm80ELb0ELb1ELb0ELb0ELb0ELb0ELb0ELb0ELi2ELi2ELi4ELi2ELb1EEENS1_21CollectiveEpilogueBwdISA_SB_SD_Li256ELb0ELb0ELi2EEENS1_19SingleTileSchedulerILb0ELb0ELb0ELi128EEEEEEEEEvNT_6ParamsE,"",@"SHT_CUDA_INFO"
	.sectionflags	@""
	.align	4


	//----- nvinfo : EIATTR_CUDA_API_VERSION
	.align		4
        /*0000*/ 	.byte	0x04, 0x37
        /*0002*/ 	.short	(.L_432 - .L_431)
.L_431:
        /*0004*/ 	.word	0x00000082


	//----- nvinfo : EIATTR_KPARAM_INFO
	.align		4
.L_432:
        /*0008*/ 	.byte	0x04, 0x17
        /*000a*/ 	.short	(.L_434 - .L_433)
.L_433:
        /*000c*/ 	.word	0x00000000
        /*0010*/ 	.short	0x0000
        /*0012*/ 	.short	0x0000
        /*0014*/ 	.byte	0x00, 0xf0, 0xc1, 0x09


	//----- nvinfo : EIATTR_SPARSE_MMA_MASK
	.align		4
.L_434:
        /*0018*/ 	.byte	0x03, 0x50
        /*001a*/ 	.short	0x0000


	//----- nvinfo : EIATTR_MAXREG_COUNT
	.align		4
        /*001c*/ 	.byte	0x03, 0x1b
        /*001e*/ 	.short	0x00ff


	//----- nvinfo : EIATTR_MERCURY_ISA_VERSION
	.align		4
        /*0020*/ 	.byte	0x03, 0x5f
        /*0022*/ 	.short	0x0101


	//----- nvinfo : EIATTR_VRC_CTA_INIT_COUNT
	.align		4
        /*0024*/ 	.byte	0x02, 0x4a
	.zero		1
	.zero		1


	//----- nvinfo : EIATTR_EXIT_INSTR_OFFSETS
	.align		4
        /*0028*/ 	.byte	0x04, 0x1c
        /*002a*/ 	.short	(.L_436 - .L_435)


	//   ....[0]....
.L_435:
        /*002c*/ 	.word	0x00000010


	//----- nvinfo : EIATTR_MAX_THREADS
	.align		4
.L_436:
        /*0030*/ 	.byte	0x04, 0x05
        /*0032*/ 	.short	(.L_438 - .L_437)
.L_437:
        /*0034*/ 	.word	0x00000100
        /*0038*/ 	.word	0x00000001
        /*003c*/ 	.word	0x00000001


	//----- nvinfo : EIATTR_CBANK_PARAM_SIZE
	.align		4
.L_438:
        /*0040*/ 	.byte	0x03, 0x19
        /*0042*/ 	.short	0x0270


	//----- nvinfo : EIATTR_PARAM_CBANK
	.align		4
        /*0044*/ 	.byte	0x04, 0x0a
        /*0046*/ 	.short	(.L_440 - .L_439)
	.align		4
.L_439:
        /*0048*/ 	.word	index@(.nv.constant0._ZN7cutlass13device_kernelIN5flash19enable_sm80_to_sm89INS1_16FlashAttnBwdSm80INS1_25CollectiveMainloopBwdSm80ILi2ELi2EN4cute5tupleIJNS5_1CILi64EEENS7_ILi128EEES8_EEENS_6half_tEfNS_4arch4Sm80ELb0ELb1ELb0ELb0ELb0ELb0ELb0ELb0ELi2ELi2ELi4ELi2ELb1EEENS1_21CollectiveEpilogueBwdISA_SB_SD_Li256ELb0ELb0ELi2EEENS1_19SingleTileSchedulerILb0ELb0ELb0ELi128EEEEEEEEEvNT_6ParamsE)
        /*004c*/ 	.short	0x0380
        /*004e*/ 	.short	0x0270


	//----- nvinfo : EIATTR_SW_WAR
	.align		4
.L_440:
        /*0050*/ 	.byte	0x04, 0x36
        /*0052*/ 	.short	(.L_442 - .L_441)
.L_441:
        /*0054*/ 	.word	0x00000008
.L_442:


//--------------------- .nv.info._ZN7cutlass13device_kernelIN5flash19enable_sm80_to_sm89INS1_16FlashAttnBwdSm80INS1_25CollectiveMainloopBwdSm80ILi2ELi2EN4cute5tupleIJNS5_1CILi64EEENS7_ILi128EEES8_EEENS_6half_tEfNS_4arch4Sm80ELb0ELb1ELb0ELb0ELb1ELb0ELb0ELb0ELi2ELi2ELi4ELi2ELb1EEENS1_21CollectiveEpilogueBwdISA_SB_SD_Li256ELb0ELb0ELi2EEENS1_19SingleTileSchedulerILb0ELb0ELb0ELi128EEEEEEEEEvNT_6ParamsE --------------------------
	.section	.nv.info._ZN7cutlass13device_kernelIN5flash19enable_sm80_to_sm89INS1_16FlashAttnBwdSm80INS1_25CollectiveMainloopBwdSm80ILi2ELi2EN4cute5tupleIJNS5_1CILi64EEENS7_ILi128EEES8_EEENS_6half_tEfNS_4arch4Sm80ELb0ELb1ELb0ELb0ELb1ELb0ELb0ELb0ELi2ELi2ELi4ELi2ELb1EEENS1_21CollectiveEpilogueBwdISA_SB_SD_Li256ELb0ELb0ELi2EEENS1_19SingleTileSchedulerILb0ELb0ELb0ELi128EEEEEEEEEvNT_6ParamsE,"",@"SHT_CUDA_INFO"
	.sectionflags	@""
	.align	4


	//----- nvinfo : EIATTR_CUDA_API_VERSION
	.align		4
        /*0000*/ 	.byte	0x04, 0x37
        /*0002*/ 	.short	(.L_444 - .L_443)
.L_443:
        /*0004*/ 	.word	0x00000082


	//----- nvinfo : EIATTR_KPARAM_INFO
	.align		4
.L_444:
        /*0008*/ 	.byte	0x04, 0x17
        /*000a*/ 	.short	(.L_446 - .L_445)
.L_445:
        /*000c*/ 	.word	0x00000000
        /*0010*/ 	.short	0x0000
        /*0012*/ 	.short	0x0000
        /*0014*/ 	.byte	0x00, 0xf0, 0xc1, 0x09


	//----- nvinfo : EIATTR_SPARSE_MMA_MASK
	.align		4
.L_446:
        /*0018*/ 	.byte	0x03, 0x50
        /*001a*/ 	.short	0x0000


	//----- nvinfo : EIATTR_MAXREG_COUNT
	.align		4
        /*001c*/ 	.byte	0x03, 0x1b
        /*001e*/ 	.short	0x00ff


	//----- nvinfo : EIATTR_MERCURY_ISA_VERSION
	.align		4
        /*0020*/ 	.byte	0x03, 0x5f
        /*0022*/ 	.short	0x0101


	//----- nvinfo : EIATTR_VRC_CTA_INIT_COUNT
	.align		4
        /*0024*/ 	.byte	0x02, 0x4a
	.zero		1
	.zero		1


	//----- nvinfo : EIATTR_EXIT_INSTR_OFFSETS
	.align		4
        /*0028*/ 	.byte	0x04, 0x1c
        /*002a*/ 	.short	(.L_448 - .L_447)


	//   ....[0]....
.L_447:
        /*002c*/ 	.word	0x00000010


	//----- nvinfo : EIATTR_MAX_THREADS
	.align		4
.L_448:
        /*0030*/ 	.byte	0x04, 0x05
        /*0032*/ 	.short	(.L_450 - .L_449)
.L_449:
        /*0034*/ 	.word	0x00000100
        /*0038*/ 	.word	0x00000001
        /*003c*/ 	.word	0x00000001


	//----- nvinfo : EIATTR_CBANK_PARAM_SIZE
	.align		4
.L_450:
        /*0040*/ 	.byte	0x03, 0x19
        /*0042*/ 	.short	0x0270


	//----- nvinfo : EIATTR_PARAM_CBANK
	.align		4
        /*0044*/ 	.byte	0x04, 0x0a
        /*0046*/ 	.short	(.L_452 - .L_451)
	.align		4
.L_451:
        /*0048*/ 	.word	index@(.nv.constant0._ZN7cutlass13device_kernelIN5flash19enable_sm80_to_sm89INS1_16FlashAttnBwdSm80INS1_25CollectiveMainloopBwdSm80ILi2ELi2EN4cute5tupleIJNS5_1CILi64EEENS7_ILi128EEES8_EEENS_6half_tEfNS_4arch4Sm80ELb0ELb1ELb0ELb0ELb1ELb0ELb0ELb0ELi2ELi2ELi4ELi2ELb1EEENS1_21CollectiveEpilogueBwdISA_SB_SD_Li256ELb0ELb0ELi2EEENS1_19SingleTileSchedulerILb0ELb0ELb0ELi128EEEEEEEEEvNT_6ParamsE)
        /*004c*/ 	.short	0x0380
        /*004e*/ 	.short	0x0270


	//----- nvinfo : EIATTR_SW_WAR
	.align		4
.L_452:
        /*0050*/ 	.byte	0x04, 0x36
        /*0052*/ 	.short	(.L_454 - .L_453)
.L_453:
        /*0054*/ 	.word	0x00000008
.L_454:


//--------------------- .nv.info._ZN7cutlass13device_kernelIN5flash19enable_sm80_to_sm89INS1_16FlashAttnBwdSm80INS1_25CollectiveMainloopBwdSm80ILi2ELi2EN4cute5tupleIJNS5_1CILi64EEENS7_ILi128EEES8_EEENS_6half_tEfNS_4arch4Sm80ELb0ELb1ELb0ELb0ELb0ELb0ELb0ELb0ELi2ELi2ELi4ELi2ELb1EEENS1_24CollectiveEpilogueBwdGQAISA_fSD_Li256ELb0ELb0EEENS1_19SingleTileSchedulerILb0ELb0ELb0ELi128EEEEEEEEEvNT_6ParamsE --------------------------
	.section	.nv.info._ZN7cutlass13device_kernelIN5flash19enable_sm80_to_sm89INS1_16FlashAttnBwdSm80INS1_25CollectiveMainloopBwdSm80ILi2ELi2EN4cute5tupleIJNS5_1CILi64EEENS7_ILi128EEES8_EEENS_6half_tEfNS_4arch4Sm80ELb0ELb1ELb0ELb0ELb0ELb0ELb0ELb0ELi2ELi2ELi4ELi2ELb1EEENS1_24CollectiveEpilogueBwdGQAISA_fSD_Li256ELb0ELb0EEENS1_19SingleTileSchedulerILb0ELb0ELb0ELi128EEEEEEEEEvNT_6ParamsE,"",@"SHT_CUDA_INFO"
	.sectionflags	@""
	.align	4


	//----- nvinfo : EIATTR_CUDA_API_VERSION
	.align		4
        /*0000*/ 	.byte	0x04, 0x37
        /*0002*/ 	.short	(.L_456 - .L_455)
.L_455:
        /*0004*/ 	.word	0x00000082


	//----- nvinfo : EIATTR_KPARAM_INFO
	.align		4
.L_456:
        /*0008*/ 	.byte	0x04, 0x17
        /*000a*/ 	.short	(.L_458 - .L_457)
.L_457:
        /*000c*/ 	.word	0x00000000
        /*0010*/ 	.short	0x0000
        /*0012*/ 	.short	0x0000
        /*0014*/ 	.byte	0x00, 0xf0, 0xe1, 0x09


	//----- nvinfo : EIATTR_SPARSE_MMA_MASK
	.align		4
.L_458:
        /*0018*/ 	.byte	0x03, 0x50
        /*001a*/ 	.short	0x0000


	//----- nvinfo : EIATTR_MAXREG_COUNT
	.align		4
        /*001c*/ 	.byte	0x03, 0x1b
        /*001e*/ 	.short	0x00ff


	//----- nvinfo : EIATTR_MERCURY_ISA_VERSION
	.align		4
        /*0020*/ 	.byte	0x03, 0x5f
        /*0022*/ 	.short	0x0101


	//----- nvinfo : EIATTR_VRC_CTA_INIT_COUNT
	.align		4
        /*0024*/ 	.byte	0x02, 0x4a
	.zero		1
	.zero		1


	//----- nvinfo : EIATTR_EXIT_INSTR_OFFSETS
	.align		4
        /*0028*/ 	.byte	0x04, 0x1c
        /*002a*/ 	.short	(.L_460 - .L_459)


	//   ....[0]....
.L_459:
        /*002c*/ 	.word	0x00000010


	//----- nvinfo : EIATTR_MAX_THREADS
	.align		4
.L_460:
        /*0030*/ 	.byte	0x04, 0x05
        /*0032*/ 	.short	(.L_462 - .L_461)
.L_461:
        /*0034*/ 	.word	0x00000100
        /*0038*/ 	.word	0x00000001
        /*003c*/ 	.word	0x00000001


	//----- nvinfo : EIATTR_CBANK_PARAM_SIZE
	.align		4
.L_462:
        /*0040*/ 	.byte	0x03, 0x19
        /*0042*/ 	.short	0x0278


	//----- nvinfo : EIATTR_PARAM_CBANK
	.align		4
        /*0044*/ 	.byte	0x04, 0x0a
        /*0046*/ 	.short	(.L_464 - .L_463)
	.align		4
.L_463:
        /*0048*/ 	.word	index@(.nv.constant0._ZN7cutlass13device_kernelIN5flash19enable_sm80_to_sm89INS1_16FlashAttnBwdSm80INS1_25CollectiveMainloopBwdSm80ILi2ELi2EN4cute5tupleIJNS5_1CILi64EEENS7_ILi128EEES8_EEENS_6half_tEfNS_4arch4Sm80ELb0ELb1ELb0ELb0ELb0ELb0ELb0ELb0ELi2ELi2ELi4ELi2ELb1EEENS1_24CollectiveEpilogueBwdGQAISA_fSD_Li256ELb0ELb0EEENS1_19SingleTileSchedulerILb0ELb0ELb0ELi128EEEEEEEEEvNT_6ParamsE)
        /*004c*/ 	.short	0x0380
        /*004e*/ 	.short	0x0278


	//----- nvinfo : EIATTR_SW_WAR
	.align		4
.L_464:
        /*0050*/ 	.byte	0x04, 0x36
        /*0052*/ 	.short	(.L_466 - .L_465)
.L_465:
        /*0054*/ 	.word	0x00000008
.L_466:


//--------------------- .nv.info._ZN7cutlass13device_kernelIN5flash19enable_sm80_to_sm89INS1_16FlashAttnBwdSm80INS1_25CollectiveMainloopBwdSm80ILi2ELi2EN4cute5tupleIJNS5_1CILi64EEENS7_ILi128EEES8_EEENS_6half_tEfNS_4arch4Sm80ELb0ELb1ELb0ELb0ELb1ELb0ELb0ELb0ELi2ELi2ELi4ELi2ELb1EEENS1_24CollectiveEpilogueBwdGQAISA_fSD_Li256ELb0ELb1EEENS1_19SingleTileSchedulerILb0ELb0ELb0ELi128EEEEEEEEEvNT_6ParamsE --------------------------
	.section	.nv.info._ZN7cutlass13device_kernelIN5flash19enable_sm80_to_sm89INS1_16FlashAttnBwdSm80INS1_25CollectiveMainloopBwdSm80ILi2ELi2EN4cute5tupleIJNS5_1CILi64EEENS7_ILi128EEES8_EEENS_6half_tEfNS_4arch4Sm80ELb0ELb1ELb0ELb0ELb1ELb0ELb0ELb0ELi2ELi2ELi4ELi2ELb1EEENS1_24CollectiveEpilogueBwdGQAISA_fSD_Li256ELb0ELb1EEENS1_19SingleTileSchedulerILb0ELb0ELb0ELi128EEEEEEEEEvNT_6ParamsE,"",@"SHT_CUDA_INFO"
	.sectionflags	@""
	.align	4


	//----- nvinfo : EIATTR_CUDA_API_VERSION
	.align		4
        /*0000*/ 	.byte	0x04, 0x37
        /*0002*/ 	.short	(.L_468 - .L_467)
.L_467:
        /*0004*/ 	.word	0x00000082


	//----- nvinfo : EIATTR_KPARAM_INFO
	.align		4
.L_468:
        /*0008*/ 	.byte	0x04, 0x17
        /*000a*/ 	.short	(.L_470 - .L_469)
.L_469:
        /*000c*/ 	.word	0x00000000
        /*0010*/ 	.short	0x0000
        /*0012*/ 	.short	0x0000
        /*0014*/ 	.byte	0x00, 0xf0, 0xe1, 0x09


	//----- nvinfo : EIATTR_SPARSE_MMA_MASK
	.align		4
.L_470:
        /*0018*/ 	.byte	0x03, 0x50
        /*001a*/ 	.short	0x0000


	//----- nvinfo : EIATTR_MAXREG_COUNT
	.align		4
        /*001c*/ 	.byte	0x03, 0x1b
        /*001e*/ 	.short	0x00ff


	//----- nvinfo : EIATTR_MERCURY_ISA_VERSION
	.align		4
        /*0020*/ 	.byte	0x03, 0x5f
        /*0022*/ 	.short	0x0101


	//----- nvinfo : EIATTR_VRC_CTA_INIT_COUNT
	.align		4
        /*0024*/ 	.byte	0x02, 0x4a
	.zero		1
	.zero		1


	//----- nvinfo : EIATTR_EXIT_INSTR_OFFSETS
	.align		4
        /*0028*/ 	.byte	0x04, 0x1c
        /*002a*/ 	.short	(.L_472 - .L_471)


	//   ....[0]....
.L_471:
        /*002c*/ 	.word	0x00000010


	//----- nvinfo : EIATTR_MAX_THREADS
	.align		4
.L_472:
        /*0030*/ 	.byte	0x04, 0x05
        /*0032*/ 	.short	(.L_474 - .L_473)
.L_473:
        /*0034*/ 	.word	0x00000100
        /*0038*/ 	.word	0x00000001
        /*003c*/ 	.word	0x00000001


	//----- nvinfo : EIATTR_CBANK_PARAM_SIZE
	.align		4
.L_474:
        /*0040*/ 	.byte	0x03, 0x19
        /*0042*/ 	.short	0x0278


	//----- nvinfo : EIATTR_PARAM_CBANK
	.align		4
        /*0044*/ 	.byte	0x04, 0x0a
        /*0046*/ 	.short	(.L_476 - .L_475)
	.align		4
.L_475:
        /*0048*/ 	.word	index@(.nv.constant0._ZN7cutlass13device_kernelIN5flash19enable_sm80_to_sm89INS1_16FlashAttnBwdSm80INS1_25CollectiveMainloopBwdSm80ILi2ELi2EN4cute5tupleIJNS5_1CILi64EEENS7_ILi128EEES8_EEENS_6half_tEfNS_4arch4Sm80ELb0ELb1ELb0ELb0ELb1ELb0ELb0ELb0ELi2ELi2ELi4ELi2ELb1EEENS1_24CollectiveEpilogueBwdGQAISA_fSD_Li256ELb0ELb1EEENS1_19SingleTileSchedulerILb0ELb0ELb0ELi128EEEEEEEEEvNT_6ParamsE)
        /*004c*/ 	.short	0x0380
        /*004e*/ 	.short	0x0278


	//----- nvinfo : EIATTR_SW_WAR
	.align		4
.L_476:
        /*0050*/ 	.byte	0x04, 0x36
        /*0052*/ 	.short	(.L_478 - .L_477)
.L_477:
        /*0054*/ 	.word	0x00000008
.L_478:


//--------------------- .nv.info._ZN7cutlass13device_kernelIN5flash19enable_sm80_to_sm89INS1_16FlashAttnBwdSm80INS1_25CollectiveMainloopBwdSm80ILi2ELi2EN4cute5tupleIJNS5_1CILi64EEENS7_ILi128EEES8_EEENS_6half_tEfNS_4arch4Sm80ELb0ELb1ELb0ELb1ELb0ELb0ELb0ELb0ELi2ELi2ELi4ELi2ELb1EEENS1_21CollectiveEpilogueBwdISA_SB_SD_Li256ELb1ELb0ELi2EEENS1_19SingleTileSchedulerILb1ELb0ELb0ELi128EEEEEEEEEvNT_6ParamsE --------------------------
	.section	.nv.info._ZN7cutlass13device_kernelIN5flash19enable_sm80_to_sm89INS1_16FlashAttnBwdSm80INS1_25CollectiveMainloopBwdSm80ILi2ELi2EN4cute5tupleIJNS5_1CILi64EEENS7_ILi128EEES8_EEENS_6half_tEfNS_4arch4Sm80ELb0ELb1ELb0ELb1ELb0ELb0ELb0ELb0ELi2ELi2ELi4ELi2ELb1EEENS1_21CollectiveEpilogueBwdISA_SB_SD_Li256ELb1ELb0ELi2EEENS1_19SingleTileSchedulerILb1ELb0ELb0ELi128EEEEEEEEEvNT_6ParamsE,"",@"SHT_CUDA_INFO"
	.sectionflags	@""
	.align	4


	//----- nvinfo : EIATTR_CUDA_API_VERSION
	.align		4
        /*0000*/ 	.byte	0x04, 0x37
        /*0002*/ 	.short	(.L_480 - .L_479)
.L_479:
        /*0004*/ 	.word	0x00000082


	//----- nvinfo : EIATTR_KPARAM_INFO
	.align		4
.L_480:
        /*0008*/ 	.byte	0x04, 0x17
        /*000a*/ 	.short	(.L_482 - .L_481)
.L_481:
        /*000c*/ 	.word	0x00000000
        /*0010*/ 	.short	0x0000
        /*0012*/ 	.short	0x0000
        /*0014*/ 	.byte	0x00, 0xf0, 0xc1, 0x09


	//----- nvinfo : EIATTR_SPARSE_MMA_MASK
	.align		4
.L_482:
        /*0018*/ 	.byte	0x03, 0x50
        /*001a*/ 	.short	0x0000


	//----- nvinfo : EIATTR_MAXREG_COUNT
	.align		4
        /*001c*/ 	.byte	0x03, 0x1b
        /*001e*/ 	.short	0x00ff


	//----- nvinfo : EIATTR_MERCURY_ISA_VERSION
	.align		4
        /*0020*/ 	.byte	0x03, 0x5f
        /*0022*/ 	.short	0x0101


	//----- nvinfo : EIATTR_VRC_CTA_INIT_COUNT
	.align		4
        /*0024*/ 	.byte	0x02, 0x4a
	.zero		1
	.zero		1


	//----- nvinfo : EIATTR_EXIT_INSTR_OFFSETS
	.align		4
        /*0028*/ 	.byte	0x04, 0x1c
        /*002a*/ 	.short	(.L_484 - .L_483)


	//   ....[0]....
.L_483:
        /*002c*/ 	.word	0x00000010


	//----- nvinfo : EIATTR_MAX_THREADS
	.align		4
.L_484:
        /*0030*/ 	.byte	0x04, 0x05
        /*0032*/ 	.short	(.L_486 - .L_485)
.L_485:
        /*0034*/ 	.word	0x00000100
        /*0038*/ 	.word	0x00000001
        /*003c*/ 	.word	0x00000001


	//----- nvinfo : EIATTR_CBANK_PARAM_SIZE
	.align		4
.L_486:
        /*0040*/ 	.byte	0x03, 0x19
        /*0042*/ 	.short	0x0270


	//----- nvinfo : EIATTR_PARAM_CBANK
	.align		4
        /*0044*/ 	.byte	0x04, 0x0a
        /*0046*/ 	.short	(.L_488 - .L_487)
	.align		4
.L_487:
        /*0048*/ 	.word	index@(.nv.constant0._ZN7cutlass13device_kernelIN5flash19enable_sm80_to_sm89INS1_16FlashAttnBwdSm80INS1_25CollectiveMainloopBwdSm80ILi2ELi2EN4cute5tupleIJNS5_1CILi64EEENS7_ILi128EEES8_EEENS_6half_tEfNS_4arch4Sm80ELb0ELb1ELb0ELb1ELb0ELb0ELb0ELb0ELi2ELi2ELi4ELi2ELb1EEENS1_21CollectiveEpilogueBwdISA_SB_SD_Li256ELb1ELb0ELi2EEENS1_19SingleTileSchedulerILb1ELb0ELb0ELi128EEEEEEEEEvNT_6ParamsE)
        /*004c*/ 	.short	0x0380
        /*004e*/ 	.short	0x0270


	//----- nvinfo : EIATTR_SW_WAR
	.align		4
.L_488:
        /*0050*/ 	.byte	0x04, 0x36
        /*0052*/ 	.short	(.L_490 - .L_489)
.L_489:
        /*0054*/ 	.word	0x00000008
.L_490:


//--------------------- .nv.info._ZN7cutlass13device_kernelIN5flash19enable_sm80_to_sm89INS1_16FlashAttnBwdSm80INS1_25CollectiveMainloopBwdSm80ILi2ELi2EN4cute5tupleIJNS5_1CILi64EEENS7_ILi128EEES8_EEENS_6half_tEfNS_4arch4Sm80ELb0ELb1ELb0ELb1ELb1ELb0ELb0ELb0ELi2ELi2ELi4ELi2ELb1EEENS1_21CollectiveEpilogueBwdISA_SB_SD_Li256ELb1ELb0ELi2EEENS1_19SingleTileSchedulerILb1ELb0ELb0ELi128EEEEEEEEEvNT_6ParamsE --------------------------
	.section	.nv.info._ZN7cutlass13device_kernelIN5flash19enable_sm80_to_sm89INS1_16FlashAttnBwdSm80INS1_25CollectiveMainloopBwdSm80ILi2ELi2EN4cute5tupleIJNS5_1CILi64EEENS7_ILi128EEES8_EEENS_6half_tEfNS_4arch4Sm80ELb0ELb1ELb0ELb1ELb1ELb0ELb0ELb0ELi2ELi2ELi4ELi2ELb1EEENS1_21CollectiveEpilogueBwdISA_SB_SD_Li256ELb1ELb0ELi2EEENS1_19SingleTileSchedulerILb1ELb0ELb0ELi128EEEEEEEEEvNT_6ParamsE,"",@"SHT_CUDA_INFO"
	.sectionflags	@""
	.align	4


	//----- nvinfo : EIATTR_CUDA_API_VERSION
	.align		4
        /*0000*/ 	.byte	0x04, 0x37
        /*0002*/ 	.short	(.L_492 - .L_491)
.L_491:
        /*0004*/ 	.word	0x00000082


	//----- nvinfo : EIATTR_KPARAM_INFO
	.align		4
.L_492:
        /*0008*/ 	.byte	0x04, 0x17
        /*000a*/ 	.short	(.L_494 - .L_493)
.L_493:
        /*000c*/ 	.word	0x00000000
        /*0010*/ 	.short	0x0000
        /*0012*/ 	.short	0x0000
        /*0014*/ 	.byte	0x00, 0xf0, 0xc1, 0x09


	//----- nvinfo : EIATTR_SPARSE_MMA_MASK
	.align		4
.L_494:
        /*0018*/ 	.byte	0x03, 0x50
        /*001a*/ 	.short	0x0000


	//----- nvinfo : EIATTR_MAXREG_COUNT
	.align		4
        /*001c*/ 	.byte	0x03, 0x1b
        /*001e*/ 	.short	0x00ff


	//----- nvinfo : EIATTR_MERCURY_ISA_VERSION
	.align		4
        /*0020*/ 	.byte	0x03, 0x5f
        /*0022*/ 	.short	0x0101


	//----- nvinfo : EIATTR_VRC_CTA_INIT_COUNT
	.align		4
        /*0024*/ 	.byte	0x02, 0x4a
	.zero		1
	.zero		1


	//----- nvinfo : EIATTR_EXIT_INSTR_OFFSETS
	.align		4
        /*0028*/ 	.byte	0x04, 0x1c
        /*002a*/ 	.short	(.L_496 - .L_495)


	//   ....[0]....
.L_495:
        /*002c*/ 	.word	0x00000010


	//----- nvinfo : EIATTR_MAX_THREADS
	.align		4
.L_496:
        /*0030*/ 	.byte	0x04, 0x05
        /*0032*/ 	.short	(.L_498 - .L_497)
.L_497:
        /*0034*/ 	.word	0x00000100
        /*0038*/ 	.word	0x00000001
        /*003c*/ 	.word	0x00000001


	//----- nvinfo : EIATTR_CBANK_PARAM_SIZE
	.align		4
.L_498:
        /*0040*/ 	.byte	0x03, 0x19
        /*0042*/ 	.short	0x0270


	//----- nvinfo : EIATTR_PARAM_CBANK
	.align		4
        /*0044*/ 	.byte	0x04, 0x0a
        /*0046*/ 	.short	(.L_500 - .L_499)
	.align		4
.L_499:
        /*0048*/ 	.word	index@(.nv.constant0._ZN7cutlass13device_kernelIN5flash19enable_sm80_to_sm89INS1_16FlashAttnBwdSm80INS1_25CollectiveMainloopBwdSm80ILi2ELi2EN4cute5tupleIJNS5_1CILi64EEENS7_ILi128EEES8_EEENS_6half_tEfNS_4arch4Sm80ELb0ELb1ELb0ELb1ELb1ELb0ELb0ELb0ELi2ELi2ELi4ELi2ELb1EEENS1_21CollectiveEpilogueBwdISA_SB_SD_Li256ELb1ELb0ELi2EEENS1_19SingleTileSchedulerILb1ELb0ELb0ELi128EEEEEEEEEvNT_6ParamsE)
        /*004c*/ 	.short	0x0380
        /*004e*/ 	.short	0x0270


	//----- nvinfo : EIATTR_SW_WAR
	.align		4
.L_500:
        /*0050*/ 	.byte	0x04, 0x36
        /*0052*/ 	.short	(.L_502 - .L_501)
.L_501:
        /*0054*/ 	.word	0x00000008
.L_502:


//--------------------- .nv.info._ZN7cutlass13device_kernelIN5flash19enable_sm80_to_sm89INS1_16FlashAttnBwdSm80INS1_25CollectiveMainloopBwdSm80ILi2ELi2EN4cute5tupleIJNS5_1CILi64EEENS7_ILi128EEES8_EEENS_6half_tEfNS_4arch4Sm80ELb0ELb1ELb0ELb1ELb0ELb0ELb0ELb0ELi2ELi2ELi4ELi2ELb1EEENS1_24CollectiveEpilogueBwdGQAISA_fSD_Li256ELb1ELb0EEENS1_19SingleTileSchedulerILb1ELb0ELb0ELi128EEEEEEEEEvNT_6ParamsE --------------------------
	.section	.nv.info._ZN7cutlass13device_kernelIN5flash19enable_sm80_to_sm89INS1_16FlashAttnBwdSm80INS1_25CollectiveMainloopBwdSm80ILi2ELi2EN4cute5tupleIJNS5_1CILi64EEENS7_ILi128EEES8_EEENS_6half_tEfNS_4arch4Sm80ELb0ELb1ELb0ELb1ELb0ELb0ELb0ELb0ELi2ELi2ELi4ELi2ELb1EEENS1_24CollectiveEpilogueBwdGQAISA_fSD_Li256ELb1ELb0EEENS1_19SingleTileSchedulerILb1ELb0ELb0ELi128EEEEEEEEEvNT_6ParamsE,"",@"SHT_CUDA_INFO"
	.sectionflags	@""
	.align	4


	//----- nvinfo : EIATTR_CUDA_API_VERSION
	.align		4
        /*0000*/ 	.byte	0x04, 0x37
        /*0002*/ 	.short	(.L_504 - .L_503)
.L_503:
        /*0004*/ 	.word	0x00000082


	//----- nvinfo : EIATTR_KPARAM_INFO
	.align		4
.L_504:
        /*0008*/ 	.byte	0x04, 0x17
        /*000a*/ 	.short	(.L_506 - .L_505)
.L_505:
        /*000c*/ 	.word	0x00000000
        /*0010*/ 	.short	0x0000
        /*0012*/ 	.short	0x0000
        /*0014*/ 	.byte	0x00, 0xf0, 0xe1, 0x09


	//----- nvinfo : EIATTR_SPARSE_MMA_MASK
	.align		4
.L_506:
        /*0018*/ 	.byte	0x03, 0x50
        /*001a*/ 	.short	0x0000


	//----- nvinfo : EIATTR_MAXREG_COUNT
	.align		4
        /*001c*/ 	.byte	0x03, 0x1b
        /*001e*/ 	.short	0x00ff


	//----- nvinfo : EIATTR_MERCURY_ISA_VERSION
	.align		4
        /*0020*/ 	.byte	0x03, 0x5f
        /*0022*/ 	.short	0x0101


	//----- nvinfo : EIATTR_VRC_CTA_INIT_COUNT
	.align		4
        /*0024*/ 	.byte	0x02, 0x4a
	.zero		1
	.zero		1


	//----- nvinfo : EIATTR_EXIT_INSTR_OFFSETS
	.align		4
        /*0028*/ 	.byte	0x04, 0x1c
        /*002a*/ 	.short	(.L_508 - .L_507)


	//   ....[0]....
.L_507:
        /*002c*/ 	.word	0x00000010


	//----- nvinfo : EIATTR_MAX_THREADS
	.align		4
.L_508:
        /*0030*/ 	.byte	0x04, 0x05
        /*0032*/ 	.short	(.L_510 - .L_509)
.L_509:
        /*0034*/ 	.word	0x00000100
        /*0038*/ 	.word	0x00000001
        /*003c*/ 	.word	0x00000001


	//----- nvinfo : EIATTR_CBANK_PARAM_SIZE
	.align		4
.L_510:
        /*0040*/ 	.byte	0x03, 0x19
        /*0042*/ 	.short	0x0278


	//----- nvinfo : EIATTR_PARAM_CBANK
	.align		4
        /*0044*/ 	.byte	0x04, 0x0a
        /*0046*/ 	.short	(.L_512 - .L_511)
	.align		4
.L_511:
        /*0048*/ 	.word	index@(.nv.constant0._ZN7cutlass13device_kernelIN5flash19enable_sm80_to_sm89INS1_16FlashAttnBwdSm80INS1_25CollectiveMainloopBwdSm80ILi2ELi2EN4cute5tupleIJNS5_1CILi64EEENS7_ILi128EEES8_EEENS_6half_tEfNS_4arch4Sm80ELb0ELb1ELb0ELb1ELb0ELb0ELb0ELb0ELi2ELi2ELi4ELi2ELb1EEENS1_24CollectiveEpilogueBwdGQAISA_fSD_Li256ELb1ELb0EEENS1_19SingleTileSchedulerILb1ELb0ELb0ELi128EEEEEEEEEvNT_6ParamsE)
        /*004c*/ 	.short	0x0380
        /*004e*/ 	.short	0x0278


	//----- nvinfo : EIATTR_SW_WAR
	.align		4
.L_512:
        /*0050*/ 	.byte	0x04, 0x36
        /*0052*/ 	.short	(.L_514 - .L_513)
.L_513:
        /*0054*/ 	.word	0x00000008
.L_514:


//--------------------- .nv.info._ZN7cutlass13device_kernelIN5flash19enable_sm80_to_sm89INS1_16FlashAttnBwdSm80INS1_25CollectiveMainloopBwdSm80ILi2ELi2EN4cute5tupleIJNS5_1CILi64EEENS7_ILi128EEES8_EEENS_6half_tEfNS_4arch4Sm80ELb0ELb1ELb0ELb1ELb1ELb0ELb0ELb0ELi2ELi2ELi4ELi2ELb1EEENS1_24CollectiveEpilogueBwdGQAISA_fSD_Li256ELb1ELb1EEENS1_19SingleTileSchedulerILb1ELb0ELb0ELi128EEEEEEEEEvNT_6ParamsE --------------------------
	.section	.nv.info._ZN7cutlass13device_kernelIN5flash19enable_sm80_to_sm89INS1_16FlashAttnBwdSm80INS1_25CollectiveMainloopBwdSm80ILi2ELi2EN4cute5tupleIJNS5_1CILi64EEENS7_ILi128EEES8_EEENS_6half_tEfNS_4arch4Sm80ELb0ELb1ELb0ELb1ELb1ELb0ELb0ELb0ELi2ELi2ELi4ELi2ELb1EEENS1_24CollectiveEpilogueBwdGQAISA_fSD_Li256ELb1ELb1EEENS1_19SingleTileSchedulerILb1ELb0ELb0ELi128EEEEEEEEEvNT_6ParamsE,"",@"SHT_CUDA_INFO"
	.sectionflags	@""
	.align	4


	//----- nvinfo : EIATTR_CUDA_API_VERSION
	.align		4
        /*0000*/ 	.byte	0x04, 0x37
        /*0002*/ 	.short	(.L_516 - .L_515)
.L_515:
        /*0004*/ 	.word	0x00000082


	//----- nvinfo : EIATTR_KPARAM_INFO
	.align		4
.L_516:
        /*0008*/ 	.byte	0x04, 0x17
        /*000a*/ 	.short	(.L_518 - .L_517)
.L_517:
        /*000c*/ 	.word	0x00000000
        /*0010*/ 	.short	0x0000
        /*0012*/ 	.short	0x0000
        /*0014*/ 	.byte	0x00, 0xf0, 0xe1, 0x09


	//----- nvinfo : EIATTR_SPARSE_MMA_MASK
	.align		4
.L_518:
        /*0018*/ 	.byte	0x03, 0x50
        /*001a*/ 	.short	0x0000


	//----- nvinfo : EIATTR_MAXREG_COUNT
	.align		4
        /*001c*/ 	.byte	0x03, 0x1b
        /*001e*/ 	.short	0x00ff


	//----- nvinfo : EIATTR_MERCURY_ISA_VERSION
	.align		4
        /*0020*/ 	.byte	0x03, 0x5f
        /*0022*/ 	.short	0x0101


	//----- nvinfo : EIATTR_VRC_CTA_INIT_COUNT
	.align		4
        /*0024*/ 	.byte	0x02, 0x4a
	.zero		1
	.zero		1


	//----- nvinfo : EIATTR_EXIT_INSTR_OFFSETS
	.align		4
        /*0028*/ 	.byte	0x04, 0x1c
        /*002a*/ 	.short	(.L_520 - .L_519)


	//   ....[0]....
.L_519:
        /*002c*/ 	.word	0x00000010


	//----- nvinfo : EIATTR_MAX_THREADS
	.align		4
.L_520:
        /*0030*/ 	.byte	0x04, 0x05
        /*0032*/ 	.short	(.L_522 - .L_521)
.L_521:
        /*0034*/ 	.word	0x00000100
        /*0038*/ 	.word	0x00000001
        /*003c*/ 	.word	0x00000001


	//----- nvinfo : EIATTR_CBANK_PARAM_SIZE
	.align		4
.L_522:
        /*0040*/ 	.byte	0x03, 0x19
        /*0042*/ 	.short	0x0278


	//----- nvinfo : EIATTR_PARAM_CBANK
	.align		4
        /*0044*/ 	.byte	0x04, 0x0a
        /*0046*/ 	.short	(.L_524 - .L_523)
	.align		4
.L_523:
        /*0048*/ 	.word	index@(.nv.constant0._ZN7cutlass13device_kernelIN5flash19enable_sm80_to_sm89INS1_16FlashAttnBwdSm80INS1_25CollectiveMainloopBwdSm80ILi2ELi2EN4cute5tupleIJNS5_1CILi64EEENS7_ILi128EEES8_EEENS_6half_tEfNS_4arch4Sm80ELb0ELb1ELb0ELb1ELb1ELb0ELb0ELb0ELi2ELi2ELi4ELi2ELb1EEENS1_24CollectiveEpilogueBwdGQAISA_fSD_Li256ELb1ELb1EEENS1_19SingleTileSchedulerILb1ELb0ELb0ELi128EEEEEEEEEvNT_6ParamsE)
        /*004c*/ 	.short	0x0380
        /*004e*/ 	.short	0x0278


	//----- nvinfo : EIATTR_SW_WAR
	.align		4
.L_524:
        /*0050*/ 	.byte	0x04, 0x36
        /*0052*/ 	.short	(.L_526 - .L_525)
.L_525:
        /*0054*/ 	.word	0x00000008
.L_526:


//--------------------- .nv.info._ZN7cutlass13device_kernelIN5flash19enable_sm80_to_sm89INS1_16FlashAttnBwdSm80INS1_25CollectiveMainloopBwdSm80ILi2ELi2EN4cute5tupleIJNS5_1CILi64EEENS7_ILi128EEES8_EEENS_6half_tEfNS_4arch4Sm80ELb1ELb0ELb0ELb0ELb0ELb0ELb0ELb0ELi2ELi2ELi4ELi2ELb1EEENS1_21CollectiveEpilogueBwdISA_SB_SD_Li256ELb0ELb0ELi2EEENS1_25SingleTileBwdLPTSchedulerILb0ELi128ELb0EEEEEEEEEvNT_6ParamsE --------------------------
	.section	.nv.info._ZN7cutlass13device_kernelIN5flash19enable_sm80_to_sm89INS1_16FlashAttnBwdSm80INS1_25CollectiveMainloopBwdSm80ILi2ELi2EN4cute5tupleIJNS5_1CILi64EEENS7_ILi128EEES8_EEENS_6half_tEfNS_4arch4Sm80ELb1ELb0ELb0ELb0ELb0ELb0ELb0ELb0ELi2ELi2ELi4ELi2ELb1EEENS1_21CollectiveEpilogueBwdISA_SB_SD_Li256ELb0ELb0ELi2EEENS1_25SingleTileBwdLPTSchedulerILb0ELi128ELb0EEEEEEEEEvNT_6ParamsE,"",@"SHT_CUDA_INFO"
	.sectionflags	@""
	.align	4


	//----- nvinfo : EIATTR_CUDA_API_VERSION
	.align		4
        /*0000*/ 	.byte	0x04, 0x37
        /*0002*/ 	.short	(.L_528 - .L_527)
.L_527:
        /*0004*/ 	.word	0x00000082


	//----- nvinfo : EIATTR_KPARAM_INFO
	.align		4
.L_528:
        /*0008*/ 	.byte	0x04, 0x17
        /*000a*/ 	.short	(.L_530 - .L_529)
.L_529:
        /*000c*/ 	.word	0x00000000
        /*0010*/ 	.short	0x0000
        /*0012*/ 	.short	0x0000
        /*0014*/ 	.byte	0x00, 0xf0, 0x21, 0x0a


	//----- nvinfo : EIATTR_SPARSE_MMA_MASK
	.align		4
.L_530:
        /*0018*/ 	.byte	0x03, 0x50
        /*001a*/ 	.short	0x0000


	//----- nvinfo : EIATTR_MAXREG_COUNT
	.align		4
        /*001c*/ 	.byte	0x03, 0x1b
        /*001e*/ 	.short	0x00ff


	//----- nvinfo : EIATTR_MERCURY_ISA_VERSION
	.align		4
        /*0020*/ 	.byte	0x03, 0x5f
        /*0022*/ 	.short	0x0101


	//----- nvinfo : EIATTR_VRC_CTA_INIT_COUNT
	.align		4
        /*0024*/ 	.byte	0x02, 0x4a
	.zero		1
	.zero		1


	//----- nvinfo : EIATTR_EXIT_INSTR_OFFSETS
	.align		4
        /*0028*/ 	.byte	0x04, 0x1c
        /*002a*/ 	.short	(.L_532 - .L_531)


	//   ....[0]....
.L_531:
        /*002c*/ 	.word	0x00000010


	//----- nvinfo : EIATTR_MAX_THREADS
	.align		4
.L_532:
        /*0030*/ 	.byte	0x04, 0x05
        /*0032*/ 	.short	(.L_534 - .L_533)
.L_533:
        /*0034*/ 	.word	0x00000100
        /*0038*/ 	.word	0x00000001
        /*003c*/ 	.word	0x00000001


	//----- nvinfo : EIATTR_CBANK_PARAM_SIZE
	.align		4
.L_534:
        /*0040*/ 	.byte	0x03, 0x19
        /*0042*/ 	.short	0x0288


	//----- nvinfo : EIATTR_PARAM_CBANK
	.align		4
        /*0044*/ 	.byte	0x04, 0x0a
        /*0046*/ 	.short	(.L_536 - .L_535)
	.align		4
.L_535:
        /*0048*/ 	.word	index@(.nv.constant0._ZN7cutlass13device_kernelIN5flash19enable_sm80_to_sm89INS1_16FlashAttnBwdSm80INS1_25CollectiveMainloopBwdSm80ILi2ELi2EN4cute5tupleIJNS5_1CILi64EEENS7_ILi128EEES8_EEENS_6half_tEfNS_4arch4Sm80ELb1ELb0ELb0ELb0ELb0ELb0ELb0ELb0ELi2ELi2ELi4ELi2ELb1EEENS1_21CollectiveEpilogueBwdISA_SB_SD_Li256ELb0ELb0ELi2EEENS1_25SingleTileBwdLPTSchedulerILb0ELi128ELb0EEEEEEEEEvNT_6ParamsE)
        /*004c*/ 	.short	0x0380
        /*004e*/ 	.short	0x0288


	//----- nvinfo : EIATTR_SW_WAR
	.align		4
.L_536:
        /*0050*/ 	.byte	0x04, 0x36
        /*0052*/ 	.short	(.L_538 - .L_537)
.L_537:
        /*0054*/ 	.word	0x00000008
.L_538:


//--------------------- .nv.info._ZN7cutlass13device_kernelIN5flash19enable_sm80_to_sm89INS1_16FlashAttnBwdSm80INS1_25CollectiveMainloopBwdSm80ILi2ELi2EN4cute5tupleIJNS5_1CILi64EEENS7_ILi128EEES8_EEENS_6half_tEfNS_4arch4Sm80ELb1ELb0ELb0ELb0ELb1ELb0ELb0ELb0ELi2ELi2ELi4ELi2ELb1EEENS1_21CollectiveEpilogueBwdISA_SB_SD_Li256ELb0ELb0ELi2EEENS1_25SingleTileBwdLPTSchedulerILb0ELi128ELb1EEEEEEEEEvNT_6ParamsE --------------------------
	.section	.nv.info._ZN7cutlass13device_kernelIN5flash19enable_sm80_to_sm89INS1_16FlashAttnBwdSm80INS1_25CollectiveMainloopBwdSm80ILi2ELi2EN4cute5tupleIJNS5_1CILi64EEENS7_ILi128EEES8_EEENS_6half_tEfNS_4arch4Sm80ELb1ELb0ELb0ELb0ELb1ELb0ELb0ELb0ELi2ELi2ELi4ELi2ELb1EEENS1_21CollectiveEpilogueBwdISA_SB_SD_Li256ELb0ELb0ELi2EEENS1_25SingleTileBwdLPTSchedulerILb0ELi128ELb1EEEEEEEEEvNT_6ParamsE,"",@"SHT_CUDA_INFO"
	.sectionflags	@""
	.align	4


	//----- nvinfo : EIATTR_CUDA_API_VERSION
	.align		4
        /*0000*/ 	.byte	0x04, 0x37
        /*0002*/ 	.short	(.L_540 - .L_539)
.L_539:
        /*0004*/ 	.word	0x00000082


	//----- nvinfo : EIATTR_KPARAM_INFO
	.align		4
.L_540:
        /*0008*/ 	.byte	0x04, 0x17
        /*000a*/ 	.short	(.L_542 - .L_541)
.L_541:
        /*000c*/ 	.word	0x00000000
        /*0010*/ 	.short	0x0000
        /*0012*/ 	.short	0x0000
        /*0014*/ 	.byte	0x00, 0xf0, 0x21, 0x0a


	//----- nvinfo : EIATTR_SPARSE_MMA_MASK
	.align		4
.L_542:
        /*0018*/ 	.byte	0x03, 0x50
        /*001a*/ 	.short	0x0000


	//----- nvinfo : EIATTR_MAXREG_COUNT
	.align		4
        /*001c*/ 	.byte	0x03, 0x1b
        /*001e*/ 	.short	0x00ff


	//----- nvinfo : EIATTR_MERCURY_ISA_VERSION
	.align		4
        /*0020*/ 	.byte	0x03, 0x5f
        /*0022*/ 	.short	0x0101


	//----- nvinfo : EIATTR_VRC_CTA_INIT_COUNT
	.align		4
        /*0024*/ 	.byte	0x02, 0x4a
	.zero		1
	.zero		1


	//----- nvinfo : EIATTR_EXIT_INSTR_OFFSETS
	.align		4
        /*0028*/ 	.byte	0x04, 0x1c
        /*002a*/ 	.short	(.L_544 - .L_543)


	//   ....[0]....
.L_543:
        /*002c*/ 	.word	0x00000010


	//----- nvinfo : EIATTR_MAX_THREADS
	.align		4
.L_544:
        /*0030*/ 	.byte	0x04, 0x05
        /*0032*/ 	.short	(.L_546 - .L_545)
.L_545:
        /*0034*/ 	.word	0x00000100
        /*0038*/ 	.word	0x00000001
        /*003c*/ 	.word	0x00000001


	//----- nvinfo : EIATTR_CBANK_PARAM_SIZE
	.align		4
.L_546:
        /*0040*/ 	.byte	0x03, 0x19
        /*0042*/ 	.short	0x0288


	//----- nvinfo : EIATTR_PARAM_CBANK
	.align		4
        /*0044*/ 	.byte	0x04, 0x0a
        /*0046*/ 	.short	(.L_548 - .L_547)
	.align		4
.L_547:
        /*0048*/ 	.word	index@(.nv.constant0._ZN7cutlass13device_kernelIN5flash19enable_sm80_to_sm89INS1_16FlashAttnBwdSm80INS1_25CollectiveMainloopBwdSm80ILi2ELi2EN4cute5tupleIJNS5_1CILi64EEENS7_ILi128EEES8_EEENS_6half_tEfNS_4arch4Sm80ELb1ELb0ELb0ELb0ELb1ELb0ELb0ELb0ELi2ELi2ELi4ELi2ELb1EEENS1_21CollectiveEpilogueBwdISA_SB_SD_Li256ELb0ELb0ELi2EEENS1_25SingleTileBwdLPTSchedulerILb0ELi128ELb1EEEEEEEEEvNT_6ParamsE)
        /*004c*/ 	.short	0x0380
        /*004e*/ 	.short	0x0288


	//----- nvinfo : EIATTR_SW_WAR
	.align		4
.L_548:
        /*0050*/ 	.byte	0x04, 0x36
        /*0052*/ 	.short	(.L_550 - .L_549)
.L_549:
        /*0054*/ 	.word	0x00000008
.L_550:


//--------------------- .nv.info._ZN7cutlass13device_kernelIN5flash19enable_sm80_to_sm89INS1_16FlashAttnBwdSm80INS1_25CollectiveMainloopBwdSm80ILi2ELi2EN4cute5tupleIJNS5_1CILi64EEENS7_ILi128EEES8_EEENS_6half_tEfNS_4arch4Sm80ELb1ELb0ELb0ELb0ELb0ELb0ELb0ELb0ELi2ELi2ELi4ELi2ELb1EEENS1_24CollectiveEpilogueBwdGQAISA_fSD_Li256ELb0ELb0EEENS1_25SingleTileBwdLPTSchedulerILb0ELi128ELb0EEEEEEEEEvNT_6ParamsE --------------------------
	.section	.nv.info._ZN7cutlass13device_kernelIN5flash19enable_sm80_to_sm89INS1_16FlashAttnBwdSm80INS1_25CollectiveMainloopBwdSm80ILi2ELi2EN4cute5tupleIJNS5_1CILi64EEENS7_ILi128EEES8_EEENS_6half_tEfNS_4arch4Sm80ELb1ELb0ELb0ELb0ELb0ELb0ELb0ELb0ELi2ELi2ELi4ELi2ELb1EEENS1_24CollectiveEpilogueBwdGQAISA_fSD_Li256ELb0ELb0EEENS1_25SingleTileBwdLPTSchedulerILb0ELi128ELb0EEEEEEEEEvNT_6ParamsE,"",@"SHT_CUDA_INFO"
	.sectionflags	@""
	.align	4


	//----- nvinfo : EIATTR_CUDA_API_VERSION
	.align		4
        /*0000*/ 	.byte	0x04, 0x37
        /*0002*/ 	.short	(.L_552 - .L_551)
.L_551:
        /*0004*/ 	.word	0x00000082


	//----- nvinfo : EIATTR_KPARAM_INFO
	.align		4
.L_552:
        /*0008*/ 	.byte	0x04, 0x17
        /*000a*/ 	.short	(.L_554 - .L_553)
.L_553:
        /*000c*/ 	.word	0x00000000
        /*0010*/ 	.short	0x0000
        /*0012*/ 	.short	0x0000
        /*0014*/ 	.byte	0x00, 0xf0, 0x41, 0x0a


	//----- nvinfo : EIATTR_SPARSE_MMA_MASK
	.align		4
.L_554:
        /*0018*/ 	.byte	0x03, 0x50
        /*001a*/ 	.short	0x0000


	//----- nvinfo : EIATTR_MAXREG_COUNT
	.align		4
        /*001c*/ 	.byte	0x03, 0x1b
        /*001e*/ 	.short	0x00ff


	//----- nvinfo : EIATTR_MERCURY_ISA_VERSION
	.align		4
        /*0020*/ 	.byte	0x03, 0x5f
        /*0022*/ 	.short	0x0101


	//----- nvinfo : EIATTR_VRC_CTA_INIT_COUNT
	.align		4
        /*0024*/ 	.byte	0x02, 0x4a
	.zero		1
	.zero		1


	//----- nvinfo : EIATTR_EXIT_INSTR_OFFSETS
	.align		4
        /*0028*/ 	.byte	0x04, 0x1c
        /*002a*/ 	.short	(.L_556 - .L_555)


	//   ....[0]....
.L_555:
        /*002c*/ 	.word	0x00000010


	//----- nvinfo : EIATTR_MAX_THREADS
	.align		4
.L_556:
        /*0030*/ 	.byte	0x04, 0x05
        /*0032*/ 	.short	(.L_558 - .L_557)
.L_557:
        /*0034*/ 	.word	0x00000100
        /*0038*/ 	.word	0x00000001
        /*003c*/ 	.word	0x00000001


	//----- nvinfo : EIATTR_CBANK_PARAM_SIZE
	.align		4
.L_558:
        /*0040*/ 	.byte	0x03, 0x19
        /*0042*/ 	.short	0x0290


	//----- nvinfo : EIATTR_PARAM_CBANK
	.align		4
        /*0044*/ 	.byte	0x04, 0x0a
        /*0046*/ 	.short	(.L_560 - .L_559)
	.align		4
.L_559:
        /*0048*/ 	.word	index@(.nv.constant0._ZN7cutlass13device_kernelIN5flash19enable_sm80_to_sm89INS1_16FlashAttnBwdSm80INS1_25CollectiveMainloopBwdSm80ILi2ELi2EN4cute5tupleIJNS5_1CILi64EEENS7_ILi128EEES8_EEENS_6half_tEfNS_4arch4Sm80ELb1ELb0ELb0ELb0ELb0ELb0ELb0ELb0ELi2ELi2ELi4ELi2ELb1EEENS1_24CollectiveEpilogueBwdGQAISA_fSD_Li256ELb0ELb0EEENS1_25SingleTileBwdLPTSchedulerILb0ELi128ELb0EEEEEEEEEvNT_6ParamsE)
        /*004c*/ 	.short	0x0380
        /*004e*/ 	.short	0x0290


	//----- nvinfo : EIATTR_SW_WAR
	.align		4
.L_560:
        /*0050*/ 	.byte	0x04, 0x36
        /*0052*/ 	.short	(.L_562 - .L_561)
.L_561:
        /*0054*/ 	.word	0x00000008
.L_562:


//--------------------- .nv.info._ZN7cutlass13device_kernelIN5flash19enable_sm80_to_sm89INS1_16FlashAttnBwdSm80INS1_25CollectiveMainloopBwdSm80ILi2ELi2EN4cute5tupleIJNS5_1CILi64EEENS7_ILi128EEES8_EEENS_6half_tEfNS_4arch4Sm80ELb1ELb0ELb0ELb0ELb1ELb0ELb0ELb0ELi2ELi2ELi4ELi2ELb1EEENS1_24CollectiveEpilogueBwdGQAISA_fSD_Li256ELb0ELb1EEENS1_25SingleTileBwdLPTSchedulerILb0ELi128ELb1EEEEEEEEEvNT_6ParamsE --------------------------
	.section	.nv.info._ZN7cutlass13device_kernelIN5flash19enable_sm80_to_sm89INS1_16FlashAttnBwdSm80INS1_25CollectiveMainloopBwdSm80ILi2ELi2EN4cute5tupleIJNS5_1CILi64EEENS7_ILi128EEES8_EEENS_6half_tEfNS_4arch4Sm80ELb1ELb0ELb0ELb0ELb1ELb0ELb0ELb0ELi2ELi2ELi4ELi2ELb1EEENS1_24CollectiveEpilogueBwdGQAISA_fSD_Li256ELb0ELb1EEENS1_25SingleTileBwdLPTSchedulerILb0ELi128ELb1EEEEEEEEEvNT_6ParamsE,"",@"SHT_CUDA_INFO"
	.sectionflags	@""
	.align	4


	//----- nvinfo : EIATTR_CUDA_API_VERSION
	.align		4
        /*0000*/ 	.byte	0x04, 0x37
        /*0002*/ 	.short	(.L_564 - .L_563)
.L_563:
        /*0004*/ 	.word	0x00000082


	//----- nvinfo : EIATTR_KPARAM_INFO
	.align		4
.L_564:
        /*0008*/ 	.byte	0x04, 0x17
        /*000a*/ 	.short	(.L_566 - .L_565)
.L_565:
        /*000c*/ 	.word	0x00000000
        /*0010*/ 	.short	0x0000
        /*0012*/ 	.short	0x0000
        /*0014*/ 	.byte	0x00, 0xf0, 0x41, 0x0a


	//----- nvinfo : EIATTR_SPARSE_MMA_MASK
	.align		4
.L_566:
        /*0018*/ 	.byte	0x03, 0x50
        /*001a*/ 	.short	0x0000


	//----- nvinfo : EIATTR_MAXREG_COUNT
	.align		4
        /*001c*/ 	.byte	0x03, 0x1b
        /*001e*/ 	.short	0x00ff


	//----- nvinfo : EIATTR_MERCURY_ISA_VERSION
	.align		4
        /*0020*/ 	.byte	0x03, 0x5f
        /*0022*/ 	.short	0x0101


	//----- nvinfo : EIATTR_VRC_CTA_INIT_COUNT
	.align		4
        /*0024*/ 	.byte	0x02, 0x4a
	.zero		1
	.zero		1


	//----- nvinfo : EIATTR_EXIT_INSTR_OFFSETS
	.align		4
        /*0028*/ 	.byte	0x04, 0x1c
        /*002a*/ 	.short	(.L_568 - .L_567)


	//   ....[0]....
.L_567:
        /*002c*/ 	.word	0x00000010


	//----- nvinfo : EIATTR_MAX_THREADS
	.align		4
.L_568:
        /*0030*/ 	.byte	0x04, 0x05
        /*0032*/ 	.short	(.L_570 - .L_569)
.L_569:
        /*0034*/ 	.word	0x00000100
        /*0038*/ 	.word	0x00000001
        /*003c*/ 	.word	0x00000001


	//----- nvinfo : EIATTR_CBANK_PARAM_SIZE
	.align		4
.L_570:
        /*0040*/ 	.byte	0x03, 0x19
        /*0042*/ 	.short	0x0290


	//----- nvinfo : EIATTR_PARAM_CBANK
	.align		4
        /*0044*/ 	.byte	0x04, 0x0a
        /*0046*/ 	.short	(.L_572 - .L_571)
	.align		4
.L_571:
        /*0048*/ 	.word	index@(.nv.constant0._ZN7cutlass13device_kernelIN5flash19enable_sm80_to_sm89INS1_16FlashAttnBwdSm80INS1_25CollectiveMainloopBwdSm80ILi2ELi2EN4cute5tupleIJNS5_1CILi64EEENS7_ILi128EEES8_EEENS_6half_tEfNS_4arch4Sm80ELb1ELb0ELb0ELb0ELb1ELb0ELb0ELb0ELi2ELi2ELi4ELi2ELb1EEENS1_24CollectiveEpilogueBwdGQAISA_fSD_Li256ELb0ELb1EEENS1_25SingleTileBwdLPTSchedulerILb0ELi128ELb1EEEEEEEEEvNT_6ParamsE)
        /*004c*/ 	.short	0x0380
        /*004e*/ 	.short	0x0290


	//----- nvinfo : EIATTR_SW_WAR
	.align		4
.L_572:
        /*0050*/ 	.byte	0x04, 0x36
        /*0052*/ 	.short	(.L_574 - .L_573)
.L_573:
        /*0054*/ 	.word	0x00000008
.L_574:


//--------------------- .nv.info._ZN7cutlass13device_kernelIN5flash22FlashAttnBwdPreprocessIN4cute5tupleIJNS3_1CILi64EEES6_EEENS_6half_tEfNS_4arch4Sm80ELb1ELb0EEEEEvNT_6ParamsE --------------------------
	.section	.nv.info._ZN7cutlass13device_kernelIN5flash22FlashAttnBwdPreprocessIN4cute5tupleIJNS3_1CILi64EEES6_EEENS_6half_tEfNS_4arch4Sm80ELb1ELb0EEEEEvNT_6ParamsE,"",@"SHT_CUDA_INFO"
	.sectionflags	@""
	.align	4


	//----- nvinfo : EIATTR_CUDA_API_VERSION
	.align		4
        /*0000*/ 	.byte	0x04, 0x37
        /*0002*/ 	.short	(.L_576 - .L_575)
.L_575:
        /*0004*/ 	.word	0x00000082


	//----- nvinfo : EIATTR_KPARAM_INFO
	.align		4
.L_576:
        /*0008*/ 	.byte	0x04, 0x17
        /*000a*/ 	.short	(.L_578 - .L_577)
.L_577:
        /*000c*/ 	.word	0x00000000
        /*0010*/ 	.short	0x0000
        /*0012*/ 	.short	0x0000
        /*0014*/ 	.byte	0x00, 0xf0, 0xc1, 0x03


	//----- nvinfo : EIATTR_SPARSE_MMA_MASK
	.align		4
.L_578:
        /*0018*/ 	.byte	0x03, 0x50
        /*001a*/ 	.short	0x0000


	//----- nvinfo : EIATTR_MAXREG_COUNT
	.align		4
        /*001c*/ 	.byte	0x03, 0x1b
        /*001e*/ 	.short	0x0080


	//----- nvinfo : EIATTR_MERCURY_ISA_VERSION
	.align		4
        /*0020*/ 	.byte	0x03, 0x5f
        /*0022*/ 	.short	0x0101


	//----- nvinfo : EIATTR_COOP_GROUP_MASK_REGIDS
	.align		4
        /*0024*/ 	.byte	0x04, 0x29
        /*0026*/ 	.short	(.L_580 - .L_579)


	//   ....[0]....
.L_579:
        /*0028*/ 	.word	0xffffffff


	//   ....[1]....
        /*002c*/ 	.word	0xffffffff


	//   ....[2]....
        /*0030*/ 	.word	0xffffffff


	//   ....[3]....
        /*0034*/ 	.word	0xffffffff


	//   ....[4]....
        /*0038*/ 	.word	0xffffffff


	//   ....[5]....
        /*003c*/ 	.word	0xffffffff


	//----- nvinfo : EIATTR_COOP_GROUP_INSTR_OFFSETS
	.align		4
.L_580:
        /*0040*/ 	.byte	0x04, 0x28
        /*0042*/ 	.short	(.L_582 - .L_581)


	//   ....[0]....
.L_581:
        /*0044*/ 	.word	0x00000960


	//   ....[1]....
        /*0048*/ 	.word	0x00000970


	//   ....[2]....
        /*004c*/ 	.word	0x000009c0


	//   ....[3]....
        /*0050*/ 	.word	0x000009d0


	//   ....[4]....
        /*0054*/ 	.word	0x00000a40


	//   ....[5]....
        /*0058*/ 	.word	0x00000a50


	//----- nvinfo : EIATTR_VRC_CTA_INIT_COUNT
	.align		4
.L_582:
        /*005c*/ 	.byte	0x02, 0x4a
	.zero		1
	.zero		1


	//----- nvinfo : EIATTR_EXIT_INSTR_OFFSETS
	.align		4
        /*0060*/ 	.byte	0x04, 0x1c
        /*0062*/ 	.short	(.L_584 - .L_583)


	//   ....[0]....
.L_583:
        /*0064*/ 	.word	0x00000df0


	//   ....[1]....
        /*0068*/ 	.word	0x00000e70


	//----- nvinfo : EIATTR_MAX_THREADS
	.align		4
.L_584:
        /*006c*/ 	.byte	0x04, 0x05
        /*006e*/ 	.short	(.L_586 - .L_585)
.L_585:
        /*0070*/ 	.word	0x00000100
        /*0074*/ 	.word	0x00000001
        /*0078*/ 	.word	0x00000001


	//----- nvinfo : EIATTR_CRS_STACK_SIZE
	.align		4
.L_586:
        /*007c*/ 	.byte	0x04, 0x1e
        /*007e*/ 	.short	(.L_588 - .L_587)
.L_587:
        /*0080*/ 	.word	0x00000000


	//----- nvinfo : EIATTR_CBANK_PARAM_SIZE
	.align		4
.L_588:
        /*0084*/ 	.byte	0x03, 0x19
        /*0086*/ 	.short	0x00f0


	//----- nvinfo : EIATTR_PARAM_CBANK
	.align		4
        /*0088*/ 	.byte	0x04, 0x0a
        /*008a*/ 	.short	(.L_590 - .L_589)
	.align		4
.L_589:
        /*008c*/ 	.word	index@(.nv.constant0._ZN7cutlass13device_kernelIN5flash22FlashAttnBwdPreprocessIN4cute5tupleIJNS3_1CILi64EEES6_EEENS_6half_tEfNS_4arch4Sm80ELb1ELb0EEEEEvNT_6ParamsE)
        /*0090*/ 	.short	0x0380
        /*0092*/ 	.short	0x00f0


	//----- nvinfo : EIATTR_SW_WAR
	.align		4
.L_590:
        /*0094*/ 	.byte	0x04, 0x36
        /*0096*/ 	.short	(.L_592 - .L_591)
.L_591:
        /*0098*/ 	.word	0x00000008
.L_592:


//--------------------- .nv.info._ZN7cutlass13device_kernelIN5flash19enable_sm80_to_sm89INS1_16FlashAttnBwdSm80INS1_25CollectiveMainloopBwdSm80ILi2ELi2EN4cute5tupleIJNS5_1CILi64EEENS7_ILi128EEES8_EEENS_6half_tEfNS_4arch4Sm80ELb1ELb0ELb0ELb1ELb0ELb0ELb0ELb0ELi2ELi2ELi4ELi2ELb1EEENS1_21CollectiveEpilogueBwdISA_SB_SD_Li256ELb1ELb0ELi2EEENS1_25SingleTileBwdLPTSchedulerILb1ELi128ELb0EEEEEEEEEvNT_6ParamsE --------------------------
	.section	.nv.info._ZN7cutlass13device_kernelIN5flash19enable_sm80_to_sm89INS1_16FlashAttnBwdSm80INS1_25CollectiveMainloopBwdSm80ILi2ELi2EN4cute5tupleIJNS5_1CILi64EEENS7_ILi128EEES8_EEENS_6half_tEfNS_4arch4Sm80ELb1ELb0ELb0ELb1ELb0ELb0ELb0ELb0ELi2ELi2ELi4ELi2ELb1EEENS1_21CollectiveEpilogueBwdISA_SB_SD_Li256ELb1ELb0ELi2EEENS1_25SingleTileBwdLPTSchedulerILb1ELi128ELb0EEEEEEEEEvNT_6ParamsE,"",@"SHT_CUDA_INFO"
	.sectionflags	@""
	.align	4


	//----- nvinfo : EIATTR_CUDA_API_VERSION
	.align		4
        /*0000*/ 	.byte	0x04, 0x37
        /*0002*/ 	.short	(.L_594 - .L_593)
.L_593:
        /*0004*/ 	.word	0x00000082


	//----- nvinfo : EIATTR_KPARAM_INFO
	.align		4
.L_594:
        /*0008*/ 	.byte	0x04, 0x17
        /*000a*/ 	.short	(.L_596 - .L_595)
.L_595:
        /*000c*/ 	.word	0x00000000
        /*0010*/ 	.short	0x0000
        /*0012*/ 	.short	0x0000
        /*0014*/ 	.byte	0x00, 0xf0, 0x21, 0x0a


	//----- nvinfo : EIATTR_SPARSE_MMA_MASK
	.align		4
.L_596:
        /*0018*/ 	.byte	0x03, 0x50
        /*001a*/ 	.short	0x0000


	//----- nvinfo : EIATTR_MAXREG_COUNT
	.align		4
        /*001c*/ 	.byte	0x03, 0x1b
        /*001e*/ 	.short	0x00ff


	//----- nvinfo : EIATTR_MERCURY_ISA_VERSION
	.align		4
        /*0020*/ 	.byte	0x03, 0x5f
        /*0022*/ 	.short	0x0101


	//----- nvinfo : EIATTR_VRC_CTA_INIT_COUNT
	.align		4
        /*0024*/ 	.byte	0x02, 0x4a
	.zero		1
	.zero		1


	//----- nvinfo : EIATTR_EXIT_INSTR_OFFSETS
	.align		4
        /*0028*/ 	.byte	0x04, 0x1c
        /*002a*/ 	.short	(.L_598 - .L_597)


	//   ....[0]....
.L_597:
        /*002c*/ 	.word	0x00000010


	//----- nvinfo : EIATTR_MAX_THREADS
	.align		4
.L_598:
        /*0030*/ 	.byte	0x04, 0x05
        /*0032*/ 	.short	(.L_600 - .L_599)
.L_599:
        /*0034*/ 	.word	0x00000100
        /*0038*/ 	.word	0x00000001
        /*003c*/ 	.word	0x00000001


	//----- nvinfo : EIATTR_CBANK_PARAM_SIZE
	.align		4
.L_600:
        /*0040*/ 	.byte	0x03, 0x19
        /*0042*/ 	.short	0x0288


	//----- nvinfo : EIATTR_PARAM_CBANK
	.align		4
        /*0044*/ 	.byte	0x04, 0x0a
        /*0046*/ 	.short	(.L_602 - .L_601)
	.align		4
.L_601:
        /*0048*/ 	.word	index@(.nv.constant0._ZN7cutlass13device_kernelIN5flash19enable_sm80_to_sm89INS1_16FlashAttnBwdSm80INS1_25CollectiveMainloopBwdSm80ILi2ELi2EN4cute5tupleIJNS5_1CILi64EEENS7_ILi128EEES8_EEENS_6half_tEfNS_4arch4Sm80ELb1ELb0ELb0ELb1ELb0ELb0ELb0ELb0ELi2ELi2ELi4ELi2ELb1EEENS1_21CollectiveEpilogueBwdISA_SB_SD_Li256ELb1ELb0ELi2EEENS1_25SingleTileBwdLPTSchedulerILb1ELi128ELb0EEEEEEEEEvNT_6ParamsE)
        /*004c*/ 	.short	0x0380
        /*004e*/ 	.short	0x0288


	//----- nvinfo : EIATTR_SW_WAR
	.align		4
.L_602:
        /*0050*/ 	.byte	0x04, 0x36
        /*0052*/ 	.short	(.L_604 - .L_603)
.L_603:
        /*0054*/ 	.word	0x00000008
.L_604:


//--------------------- .nv.info._ZN7cutlass13device_kernelIN5flash19enable_sm80_to_sm89INS1_16FlashAttnBwdSm80INS1_25CollectiveMainloopBwdSm80ILi2ELi2EN4cute5tupleIJNS5_1CILi64EEENS7_ILi128EEES8_EEENS_6half_tEfNS_4arch4Sm80ELb1ELb0ELb0ELb1ELb1ELb0ELb0ELb0ELi2ELi2ELi4ELi2ELb1EEENS1_21CollectiveEpilogueBwdISA_SB_SD_Li256ELb1ELb0ELi2EEENS1_25SingleTileBwdLPTSchedulerILb1ELi128ELb1EEEEEEEEEvNT_6ParamsE --------------------------
	.section	.nv.info._ZN7cutlass13device_kernelIN5flash19enable_sm80_to_sm89INS1_16FlashAttnBwdSm80INS1_25CollectiveMainloopBwdSm80ILi2ELi2EN4cute5tupleIJNS5_1CILi64EEENS7_ILi128EEES8_EEENS_6half_tEfNS_4arch4Sm80ELb1ELb0ELb0ELb1ELb1ELb0ELb0ELb0ELi2ELi2ELi4ELi2ELb1EEENS1_21CollectiveEpilogueBwdISA_SB_SD_Li256ELb1ELb0ELi2EEENS1_25SingleTileBwdLPTSchedulerILb1ELi128ELb1EEEEEEEEEvNT_6ParamsE,"",@"SHT_CUDA_INFO"
	.sectionflags	@""
	.align	4


	//----- nvinfo : EIATTR_CUDA_API_VERSION
	.align		4
        /*0000*/ 	.byte	0x04, 0x37
        /*0002*/ 	.short	(.L_606 - .L_605)
.L_605:
        /*0004*/ 	.word	0x00000082


	//----- nvinfo : EIATTR_KPARAM_INFO
	.align		4
.L_606:
        /*0008*/ 	.byte	0x04, 0x17
        /*000a*/ 	.short	(.L_608 - .L_607)
.L_607:
        /*000c*/ 	.word	0x00000000
        /*0010*/ 	.short	0x0000
        /*0012*/ 	.short	0x0000
        /*0014*/ 	.byte	0x00, 0xf0, 0x21, 0x0a


	//----- nvinfo : EIATTR_SPARSE_MMA_MASK
	.align		4
.L_608:
        /*0018*/ 	.byte	0x03, 0x50
        /*001a*/ 	.short	0x0000


	//----- nvinfo : EIATTR_MAXREG_COUNT
	.align		4
        /*001c*/ 	.byte	0x03, 0x1b
        /*001e*/ 	.short	0x00ff


	//----- nvinfo : EIATTR_MERCURY_ISA_VERSION
	.align		4
        /*0020*/ 	.byte	0x03, 0x5f
        /*0022*/ 	.short	0x0101


	//----- nvinfo : EIATTR_VRC_CTA_INIT_COUNT
	.align		4
        /*0024*/ 	.byte	0x02, 0x4a
	.zero		1
	.zero		1


	//----- nvinfo : EIATTR_EXIT_INSTR_OFFSETS
	.align		4
        /*0028*/ 	.byte	0x04, 0x1c
        /*002a*/ 	.short	(.L_610 - .L_609)


	//   ....[0]....
.L_609:
        /*002c*/ 	.word	0x00000010


	//----- nvinfo : EIATTR_MAX_THREADS
	.align		4
.L_610:
        /*0030*/ 	.byte	0x04, 0x05
        /*0032*/ 	.short	(.L_612 - .L_611)
.L_611:
        /*0034*/ 	.word	0x00000100
        /*0038*/ 	.word	0x00000001
        /*003c*/ 	.word	0x00000001


	//----- nvinfo : EIATTR_CBANK_PARAM_SIZE
	.align		4
.L_612:
        /*0040*/ 	.byte	0x03, 0x19
        /*0042*/ 	.short	0x0288


	//----- nvinfo : EIATTR_PARAM_CBANK
	.align		4
        /*0044*/ 	.byte	0x04, 0x0a
        /*0046*/ 	.short	(.L_614 - .L_613)
	.align		4
.L_613:
        /*0048*/ 	.word	index@(.nv.constant0._ZN7cutlass13device_kernelIN5flash19enable_sm80_to_sm89INS1_16FlashAttnBwdSm80INS1_25CollectiveMainloopBwdSm80ILi2ELi2EN4cute5tupleIJNS5_1CILi64EEENS7_ILi128EEES8_EEENS_6half_tEfNS_4arch4Sm80ELb1ELb0ELb0ELb1ELb1ELb0ELb0ELb0ELi2ELi2ELi4ELi2ELb1EEENS1_21CollectiveEpilogueBwdISA_SB_SD_Li256ELb1ELb0ELi2EEENS1_25SingleTileBwdLPTSchedulerILb1ELi128ELb1EEEEEEEEEvNT_6ParamsE)
        /*004c*/ 	.short	0x0380
        /*004e*/ 	.short	0x0288


	//----- nvinfo : EIATTR_SW_WAR
	.align		4
.L_614:
        /*0050*/ 	.byte	0x04, 0x36
        /*0052*/ 	.short	(.L_616 - .L_615)
.L_615:
        /*0054*/ 	.word	0x00000008
.L_616:


//--------------------- .nv.info._ZN7cutlass13device_kernelIN5flash19enable_sm80_to_sm89INS1_16FlashAttnBwdSm80INS1_25CollectiveMainloopBwdSm80ILi2ELi2EN4cute5tupleIJNS5_1CILi64EEENS7_ILi128EEES8_EEENS_6half_tEfNS_4arch4Sm80ELb1ELb0ELb0ELb1ELb0ELb0ELb0ELb0ELi2ELi2ELi4ELi2ELb1EEENS1_24CollectiveEpilogueBwdGQAISA_fSD_Li256ELb1ELb0EEENS1_25SingleTileBwdLPTSchedulerILb1ELi128ELb0EEEEEEEEEvNT_6ParamsE --------------------------
	.section	.nv.info._ZN7cutlass13device_kernelIN5flash19enable_sm80_to_sm89INS1_16FlashAttnBwdSm80INS1_25CollectiveMainloopBwdSm80ILi2ELi2EN4cute5tupleIJNS5_1CILi64EEENS7_ILi128EEES8_EEENS_6half_tEfNS_4arch4Sm80ELb1ELb0ELb0ELb1ELb0ELb0ELb0ELb0ELi2ELi2ELi4ELi2ELb1EEENS1_24CollectiveEpilogueBwdGQAISA_fSD_Li256ELb1ELb0EEENS1_25SingleTileBwdLPTSchedulerILb1ELi128ELb0EEEEEEEEEvNT_6ParamsE,"",@"SHT_CUDA_INFO"
	.sectionflags	@""
	.align	4


	//----- nvinfo : EIATTR_CUDA_API_VERSION
	.align		4
        /*0000*/ 	.byte	0x04, 0x37
        /*0002*/ 	.short	(.L_618 - .L_617)
.L_617:
        /*0004*/ 	.word	0x00000082


	//----- nvinfo : EIATTR_KPARAM_INFO
	.align		4
.L_618:
        /*0008*/ 	.byte	0x04, 0x17
        /*000a*/ 	.short	(.L_620 - .L_619)
.L_619:
        /*000c*/ 	.word	0x00000000
        /*0010*/ 	.short	0x0000
        /*0012*/ 	.short	0x0000
        /*0014*/ 	.byte	0x00, 0xf0, 0x41, 0x0a


	//----- nvinfo : EIATTR_SPARSE_MMA_MASK
	.align		4
.L_620:
        /*0018*/ 	.byte	0x03, 0x50
        /*001a*/ 	.short	0x0000


	//----- nvinfo : EIATTR_MAXREG_COUNT
	.align		4
        /*001c*/ 	.byte	0x03, 0x1b
        /*001e*/ 	.short	0x00ff


	//----- nvinfo : EIATTR_MERCURY_ISA_VERSION
	.align		4
        /*0020*/ 	.byte	0x03, 0x5f
        /*0022*/ 	.short	0x0101


	//----- nvinfo : EIATTR_VRC_CTA_INIT_COUNT
	.align		4
        /*0024*/ 	.byte	0x02, 0x4a
	.zero		1
	.zero		1


	//----- nvinfo : EIATTR_EXIT_INSTR_OFFSETS
	.align		4
        /*0028*/ 	.byte	0x04, 0x1c
        /*002a*/ 	.short	(.L_622 - .L_621)


	//   ....[0]....
.L_621:
        /*002c*/ 	.word	0x00000010


	//----- nvinfo : EIATTR_MAX_THREADS
	.align		4
.L_622:
        /*0030*/ 	.byte	0x04, 0x05
        /*0032*/ 	.short	(.L_624 - .L_623)
.L_623:
        /*0034*/ 	.word	0x00000100
        /*0038*/ 	.word	0x00000001
        /*003c*/ 	.word	0x00000001


	//----- nvinfo : EIATTR_CBANK_PARAM_SIZE
	.align		4
.L_624:
        /*0040*/ 	.byte	0x03, 0x19
        /*0042*/ 	.short	0x0290


	//----- nvinfo : EIATTR_PARAM_CBANK
	.align		4
        /*0044*/ 	.byte	0x04, 0x0a
        /*0046*/ 	.short	(.L_626 - .L_625)
	.align		4
.L_625:
        /*0048*/ 	.word	index@(.nv.constant0._ZN7cutlass13device_kernelIN5flash19enable_sm80_to_sm89INS1_16FlashAttnBwdSm80INS1_25CollectiveMainloopBwdSm80ILi2ELi2EN4cute5tupleIJNS5_1CILi64EEENS7_ILi128EEES8_EEENS_6half_tEfNS_4arch4Sm80ELb1ELb0ELb0ELb1ELb0ELb0ELb0ELb0ELi2ELi2ELi4ELi2ELb1EEENS1_24CollectiveEpilogueBwdGQAISA_fSD_Li256ELb1ELb0EEENS1_25SingleTileBwdLPTSchedulerILb1ELi128ELb0EEEEEEEEEvNT_6ParamsE)
        /*004c*/ 	.short	0x0380
        /*004e*/ 	.short	0x0290


	//----- nvinfo : EIATTR_SW_WAR
	.align		4
.L_626:
        /*0050*/ 	.byte	0x04, 0x36
        /*0052*/ 	.short	(.L_628 - .L_627)
.L_627:
        /*0054*/ 	.word	0x00000008
.L_628:


//--------------------- .nv.info._ZN7cutlass13device_kernelIN5flash32FlashAttnBwdPostprocessConvertdQIN4cute5tupleIJNS3_1CILi64EEES6_EEENS_6half_tEfNS_4arch4Sm80ELi256ENS3_8TiledMMAINS3_8MMA_AtomIJNS3_28SM80_16x8x16_F32F16F16F32_TNEEEENS3_6LayoutINS4_IJNS5_ILi2EEENS5_ILi4EEENS5_ILi1EEEEEENS4_IJSI_SG_NS5_ILi0EEEEEEEENS4_IJNS5_ILi32EEES6_NS5_ILi16EEEEEEEELb0EEEEEvNT_6ParamsE --------------------------
	.section	.nv.info._ZN7cutlass13device_kernelIN5flash32FlashAttnBwdPostprocessConvertdQIN4cute5tupleIJNS3_1CILi64EEES6_EEENS_6half_tEfNS_4arch4Sm80ELi256ENS3_8TiledMMAINS3_8MMA_AtomIJNS3_28SM80_16x8x16_F32F16F16F32_TNEEEENS3_6LayoutINS4_IJNS5_ILi2EEENS5_ILi4EEENS5_ILi1EEEEEENS4_IJSI_SG_NS5_ILi0EEEEEEEENS4_IJNS5_ILi32EEES6_NS5_ILi16EEEEEEEELb0EEEEEvNT_6ParamsE,"",@"SHT_CUDA_INFO"
	.sectionflags	@""
	.align	4


	//----- nvinfo : EIATTR_CUDA_API_VERSION
	.align		4
        /*0000*/ 	.byte	0x04, 0x37
        /*0002*/ 	.short	(.L_630 - .L_629)
.L_629:
        /*0004*/ 	.word	0x00000082


	//----- nvinfo : EIATTR_KPARAM_INFO
	.align		4
.L_630:
        /*0008*/ 	.byte	0x04, 0x17
        /*000a*/ 	.short	(.L_632 - .L_631)
.L_631:
        /*000c*/ 	.word	0x00000000
        /*0010*/ 	.short	0x0000
        /*0012*/ 	.short	0x0000
        /*0014*/ 	.byte	0x00, 0xf0, 0xc1, 0x01


	//----- nvinfo : EIATTR_SPARSE_MMA_MASK
	.align		4
.L_632:
        /*0018*/ 	.byte	0x03, 0x50
        /*001a*/ 	.short	0x0000


	//----- nvinfo : EIATTR_MAXREG_COUNT
	.align		4
        /*001c*/ 	.byte	0x03, 0x1b
        /*001e*/ 	.short	0x0080


	//----- nvinfo : EIATTR_NUM_BARRIERS
	.align		4
        /*0020*/ 	.byte	0x02, 0x4c
        /*0022*/ 	.byte	0x01
	.zero		1


	//----- nvinfo : EIATTR_MERCURY_ISA_VERSION
	.align		4
        /*0024*/ 	.byte	0x03, 0x5f
        /*0026*/ 	.short	0x0101


	//----- nvinfo : EIATTR_VRC_CTA_INIT_COUNT
	.align		4
        /*0028*/ 	.byte	0x02, 0x4a
	.zero		1
	.zero		1


	//----- nvinfo : EIATTR_EXIT_INSTR_OFFSETS
	.align		4
        /*002c*/ 	.byte	0x04, 0x1c
        /*002e*/ 	.short	(.L_634 - .L_633)


	//   ....[0]....
.L_633:
        /*0030*/ 	.word	0x00000280


	//   ....[1]....
        /*0034*/ 	.word	0x00000b10


	//   ....[2]....
        /*0038*/ 	.word	0x00000be0


	//----- nvinfo : EIATTR_MAX_THREADS
	.align		4
.L_634:
        /*003c*/ 	.byte	0x04, 0x05
        /*003e*/ 	.short	(.L_636 - .L_635)
.L_635:
        /*0040*/ 	.word	0x00000100
        /*0044*/ 	.word	0x00000001
        /*0048*/ 	.word	0x00000001


	//----- nvinfo : EIATTR_CRS_STACK_SIZE
	.align		4
.L_636:
        /*004c*/ 	.byte	0x04, 0x1e
        /*004e*/ 	.short	(.L_638 - .L_637)
.L_637:
        /*0050*/ 	.word	0x00000000


	//----- nvinfo : EIATTR_CBANK_PARAM_SIZE
	.align		4
.L_638:
        /*0054*/ 	.byte	0x03, 0x19
        /*0056*/ 	.short	0x0070


	//----- nvinfo : EIATTR_PARAM_CBANK
	.align		4
        /*0058*/ 	.byte	0x04, 0x0a
        /*005a*/ 	.short	(.L_640 - .L_639)
	.align		4
.L_639:
        /*005c*/ 	.word	index@(.nv.constant0._ZN7cutlass13device_kernelIN5flash32FlashAttnBwdPostprocessConvertdQIN4cute5tupleIJNS3_1CILi64EEES6_EEENS_6half_tEfNS_4arch4Sm80ELi256ENS3_8TiledMMAINS3_8MMA_AtomIJNS3_28SM80_16x8x16_F32F16F16F32_TNEEEENS3_6LayoutINS4_IJNS5_ILi2EEENS5_ILi4EEENS5_ILi1EEEEEENS4_IJSI_SG_NS5_ILi0EEEEEEEENS4_IJNS5_ILi32EEES6_NS5_ILi16EEEEEEEELb0EEEEEvNT_6ParamsE)
        /*0060*/ 	.short	0x0380
        /*0062*/ 	.short	0x0070


	//----- nvinfo : EIATTR_SW_WAR
	.align		4
.L_640:
        /*0064*/ 	.byte	0x04, 0x36
        /*0066*/ 	.short	(.L_642 - .L_641)
.L_641:
        /*0068*/ 	.word	0x00000008
.L_642:


//--------------------- .nv.info._ZN7cutlass13device_kernelIN5flash19enable_sm80_to_sm89INS1_16FlashAttnBwdSm80INS1_25CollectiveMainloopBwdSm80ILi2ELi2EN4cute5tupleIJNS5_1CILi64EEENS7_ILi128EEES8_EEENS_6half_tEfNS_4arch4Sm80ELb1ELb0ELb0ELb1ELb1ELb0ELb0ELb0ELi2ELi2ELi4ELi2ELb1EEENS1_24CollectiveEpilogueBwdGQAISA_fSD_Li256ELb1ELb1EEENS1_25SingleTileBwdLPTSchedulerILb1ELi128ELb1EEEEEEEEEvNT_6ParamsE --------------------------
	.section	.nv.info._ZN7cutlass13device_kernelIN5flash19enable_sm80_to_sm89INS1_16FlashAttnBwdSm80INS1_25CollectiveMainloopBwdSm80ILi2ELi2EN4cute5tupleIJNS5_1CILi64EEENS7_ILi128EEES8_EEENS_6half_tEfNS_4arch4Sm80ELb1ELb0ELb0ELb1ELb1ELb0ELb0ELb0ELi2ELi2ELi4ELi2ELb1EEENS1_24CollectiveEpilogueBwdGQAISA_fSD_Li256ELb1ELb1EEENS1_25SingleTileBwdLPTSchedulerILb1ELi128ELb1EEEEEEEEEvNT_6ParamsE,"",@"SHT_CUDA_INFO"
	.sectionflags	@""
	.align	4


	//----- nvinfo : EIATTR_CUDA_API_VERSION
	.align		4
        /*0000*/ 	.byte	0x04, 0x37
        /*0002*/ 	.short	(.L_644 - .L_643)
.L_643:
        /*0004*/ 	.word	0x00000082


	//----- nvinfo : EIATTR_KPARAM_INFO
	.align		4
.L_644:
        /*0008*/ 	.byte	0x04, 0x17
        /*000a*/ 	.short	(.L_646 - .L_645)
.L_645:
        /*000c*/ 	.word	0x00000000
        /*0010*/ 	.short	0x0000
        /*0012*/ 	.short	0x0000
        /*0014*/ 	.byte	0x00, 0xf0, 0x41, 0x0a


	//----- nvinfo : EIATTR_SPARSE_MMA_MASK
	.align		4
.L_646:
        /*0018*/ 	.byte	0x03, 0x50
        /*001a*/ 	.short	0x0000


	//----- nvinfo : EIATTR_MAXREG_COUNT
	.align		4
        /*001c*/ 	.byte	0x03, 0x1b
        /*001e*/ 	.short	0x00ff


	//----- nvinfo : EIATTR_MERCURY_ISA_VERSION
	.align		4
        /*0020*/ 	.byte	0x03, 0x5f
        /*0022*/ 	.short	0x0101


	//----- nvinfo : EIATTR_VRC_CTA_INIT_COUNT
	.align		4
        /*0024*/ 	.byte	0x02, 0x4a
	.zero		1
	.zero		1


	//----- nvinfo : EIATTR_EXIT_INSTR_OFFSETS
	.align		4
        /*0028*/ 	.byte	0x04, 0x1c
        /*002a*/ 	.short	(.L_648 - .L_647)


	//   ....[0]....
.L_647:
        /*002c*/ 	.word	0x00000010


	//----- nvinfo : EIATTR_MAX_THREADS
	.align		4
.L_648:
        /*0030*/ 	.byte	0x04, 0x05
        /*0032*/ 	.short	(.L_650 - .L_649)
.L_649:
        /*0034*/ 	.word	0x00000100
        /*0038*/ 	.word	0x00000001
        /*003c*/ 	.word	0x00000001


	//----- nvinfo : EIATTR_CBANK_PARAM_SIZE
	.align		4
.L_650:
        /*0040*/ 	.byte	0x03, 0x19
        /*0042*/ 	.short	0x0290


	//----- nvinfo : EIATTR_PARAM_CBANK
	.align		4
        /*0044*/ 	.byte	0x04, 0x0a
        /*0046*/ 	.short	(.L_652 - .L_651)
	.align		4
.L_651:
        /*0048*/ 	.word	index@(.nv.constant0._ZN7cutlass13device_kernelIN5flash19enable_sm80_to_sm89INS1_16FlashAttnBwdSm80INS1_25CollectiveMainloopBwdSm80ILi2ELi2EN4cute5tupleIJNS5_1CILi64EEENS7_ILi128EEES8_EEENS_6half_tEfNS_4arch4Sm80ELb1ELb0ELb0ELb1ELb1ELb0ELb0ELb0ELi2ELi2ELi4ELi2ELb1EEENS1_24CollectiveEpilogueBwdGQAISA_fSD_Li256ELb1ELb1EEENS1_25SingleTileBwdLPTSchedulerILb1ELi128ELb1EEEEEEEEEvNT_6ParamsE)
        /*004c*/ 	.short	0x0380
        /*004e*/ 	.short	0x0290


	//----- nvinfo : EIATTR_SW_WAR
	.align		4
.L_652:
        /*0050*/ 	.byte	0x04, 0x36
        /*0052*/ 	.short	(.L_654 - .L_653)
.L_653:
        /*0054*/ 	.word	0x00000008
.L_654:


//--------------------- .nv.info._ZN7cutlass13device_kernelIN5flash22FlashAttnBwdPreprocessIN4cute5tupleIJNS3_1CILi64EEES6_EEENS_6half_tEfNS_4arch4Sm80ELb1ELb1EEEEEvNT_6ParamsE --------------------------
	.section	.nv.info._ZN7cutlass13device_kernelIN5flash22FlashAttnBwdPreprocessIN4cute5tupleIJNS3_1CILi64EEES6_EEENS_6half_tEfNS_4arch4Sm80ELb1ELb1EEEEEvNT_6ParamsE,"",@"SHT_CUDA_INFO"
	.sectionflags	@""
	.align	4


	//----- nvinfo : EIATTR_CUDA_API_VERSION
	.align		4
        /*0000*/ 	.byte	0x04, 0x37
        /*0002*/ 	.short	(.L_656 - .L_655)
.L_655:
        /*0004*/ 	.word	0x00000082


	//----- nvinfo : EIATTR_KPARAM_INFO
	.align		4
.L_656:
        /*0008*/ 	.byte	0x04, 0x17
        /*000a*/ 	.short	(.L_658 - .L_657)
.L_657:
        /*000c*/ 	.word	0x00000000
        /*0010*/ 	.short	0x0000
        /*0012*/ 	.short	0x0000
        /*0014*/ 	.byte	0x00, 0xf0, 0xc1, 0x03


	//----- nvinfo : EIATTR_SPARSE_MMA_MASK
	.align		4
.L_658:
        /*0018*/ 	.byte	0x03, 0x50
        /*001a*/ 	.short	0x0000


	//----- nvinfo : EIATTR_MAXREG_COUNT
	.align		4
        /*001c*/ 	.byte	0x03, 0x1b
        /*001e*/ 	.short	0x0080


	//----- nvinfo : EIATTR_MERCURY_ISA_VERSION
	.align		4
        /*0020*/ 	.byte	0x03, 0x5f
        /*0022*/ 	.short	0x0101


	//----- nvinfo : EIATTR_COOP_GROUP_MASK_REGIDS
	.align		4
        /*0024*/ 	.byte	0x04, 0x29
        /*0026*/ 	.short	(.L_660 - .L_659)


	//   ....[0]....
.L_659:
        /*0028*/ 	.word	0xffffffff


	//   ....[1]....
        /*002c*/ 	.word	0xffffffff


	//   ....[2]....
        /*0030*/ 	.word	0xffffffff


	//   ....[3]....
        /*0034*/ 	.word	0xffffffff


	//   ....[4]....
        /*0038*/ 	.word	0xffffffff


	//   ....[5]....
        /*003c*/ 	.word	0xffffffff


	//----- nvinfo : EIATTR_COOP_GROUP_INSTR_OFFSETS
	.align		4
.L_660:
        /*0040*/ 	.byte	0x04, 0x28
        /*0042*/ 	.short	(.L_662 - .L_661)


	//   ....[0]....
.L_661:
        /*0044*/ 	.word	0x00000ba0


	//   ....[1]....
        /*0048*/ 	.word	0x00000bb0


	//   ....[2]....
        /*004c*/ 	.word	0x00000be0


	//   ....[3]....
        /*0050*/ 	.word	0x00000c00


	//   ....[4]....
        /*0054*/ 	.word	0x00000c50


	//   ....[5]....
        /*0058*/ 	.word	0x00000c70


	//----- nvinfo : EIATTR_VRC_CTA_INIT_COUNT
	.align		4
.L_662:
        /*005c*/ 	.byte	0x02, 0x4a
	.zero		1
	.zero		1


	//----- nvinfo : EIATTR_EXIT_INSTR_OFFSETS
	.align		4
        /*0060*/ 	.byte	0x04, 0x1c
        /*0062*/ 	.short	(.L_664 - .L_663)


	//   ....[0]....
.L_663:
        /*0064*/ 	.word	0x00000280


	//   ....[1]....
        /*0068*/ 	.word	0x000010d0


	//   ....[2]....
        /*006c*/ 	.word	0x00001150


	//----- nvinfo : EIATTR_MAX_THREADS
	.align		4
.L_664:
        /*0070*/ 	.byte	0x04, 0x05
        /*0072*/ 	.short	(.L_666 - .L_665)
.L_665:
        /*0074*/ 	.word	0x00000100
        /*0078*/ 	.word	0x00000001
        /*007c*/ 	.word	0x00000001


	//----- nvinfo : EIATTR_CRS_STACK_SIZE
	.align		4
.L_666:
        /*0080*/ 	.byte	0x04, 0x1e
        /*0082*/ 	.short	(.L_668 - .L_667)
.L_667:
        /*0084*/ 	.word	0x00000000


	//----- nvinfo : EIATTR_CBANK_PARAM_SIZE
	.align		4
.L_668:
        /*0088*/ 	.byte	0x03, 0x19
        /*008a*/ 	.short	0x00f0


	//----- nvinfo : EIATTR_PARAM_CBANK
	.align		4
        /*008c*/ 	.byte	0x04, 0x0a
        /*008e*/ 	.short	(.L_670 - .L_669)
	.align		4
.L_669:
        /*0090*/ 	.word	index@(.nv.constant0._ZN7cutlass13device_kernelIN5flash22FlashAttnBwdPreprocessIN4cute5tupleIJNS3_1CILi64EEES6_EEENS_6half_tEfNS_4arch4Sm80ELb1ELb1EEEEEvNT_6ParamsE)
        /*0094*/ 	.short	0x0380
        /*0096*/ 	.short	0x00f0


	//----- nvinfo : EIATTR_SW_WAR
	.align		4
.L_670:
        /*0098*/ 	.byte	0x04, 0x36
        /*009a*/ 	.short	(.L_672 - .L_671)
.L_671:
        /*009c*/ 	.word	0x00000008
.L_672:


//--------------------- .nv.info._ZN7cutlass13device_kernelIN5flash19enable_sm80_to_sm89INS1_16FlashAttnBwdSm80INS1_25CollectiveMainloopBwdSm80ILi2ELi2EN4cute5tupleIJNS5_1CILi128EEES8_NS7_ILi64EEEEEENS_6half_tEfNS_4arch4Sm80ELb0ELb0ELb0ELb0ELb0ELb0ELb0ELb0ELi2ELi4ELi4ELi4ELb0EEENS1_21CollectiveEpilogueBwdISA_SB_SD_Li256ELb0ELb0ELi2EEENS1_19SingleTileSchedulerILb0ELb0ELb0ELi128EEEEEEEEEvNT_6ParamsE --------------------------
	.section	.nv.info._ZN7cutlass13device_kernelIN5flash19enable_sm80_to_sm89INS1_16FlashAttnBwdSm80INS1_25CollectiveMainloopBwdSm80ILi2ELi2EN4cute5tupleIJNS5_1CILi128EEES8_NS7_ILi64EEEEEENS_6half_tEfNS_4arch4Sm80ELb0ELb0ELb0ELb0ELb0ELb0ELb0ELb0ELi2ELi4ELi4ELi4ELb0EEENS1_21CollectiveEpilogueBwdISA_SB_SD_Li256ELb0ELb0ELi2EEENS1_19SingleTileSchedulerILb0ELb0ELb0ELi128EEEEEEEEEvNT_6ParamsE,"",@"SHT_CUDA_INFO"
	.sectionflags	@""
	.align	4


	//----- nvinfo : EIATTR_CUDA_API_VERSION
	.align		4
        /*0000*/ 	.byte	0x04, 0x37
        /*0002*/ 	.short	(.L_674 - .L_673)
.L_673:
        /*0004*/ 	.word	0x00000082


	//----- nvinfo : EIATTR_KPARAM_INFO
	.align		4
.L_674:
        /*0008*/ 	.byte	0x04, 0x17
        /*000a*/ 	.short	(.L_676 - .L_675)
.L_675:
        /*000c*/ 	.word	0x00000000
        /*0010*/ 	.short	0x0000
        /*0012*/ 	.short	0x0000
        /*0014*/ 	.byte	0x00, 0xf0, 0xc1, 0x09


	//----- nvinfo : EIATTR_SPARSE_MMA_MASK
	.align		4
.L_676:
        /*0018*/ 	.byte	0x03, 0x50
        /*001a*/ 	.short	0x0000


	//----- nvinfo : EIATTR_MAXREG_COUNT
	.align		4
        /*001c*/ 	.byte	0x03, 0x1b
        /*001e*/ 	.short	0x00ff


	//----- nvinfo : EIATTR_MERCURY_ISA_VERSION
	.align		4
        /*0020*/ 	.byte	0x03, 0x5f
        /*0022*/ 	.short	0x0101


	//----- nvinfo : EIATTR_VRC_CTA_INIT_COUNT
	.align		4
        /*0024*/ 	.byte	0x02, 0x4a
	.zero		1
	.zero		1


	//----- nvinfo : EIATTR_EXIT_INSTR_OFFSETS
	.align		4
        /*0028*/ 	.byte	0x04, 0x1c
        /*002a*/ 	.short	(.L_678 - .L_677)


	//   ....[0]....
.L_677:
        /*002c*/ 	.word	0x00000010


	//----- nvinfo : EIATTR_MAX_THREADS
	.align		4
.L_678:
        /*0030*/ 	.byte	0x04, 0x05
        /*0032*/ 	.short	(.L_680 - .L_679)
.L_679:
        /*0034*/ 	.word	0x00000100
        /*0038*/ 	.word	0x00000001
        /*003c*/ 	.word	0x00000001


	//----- nvinfo : EIATTR_CBANK_PARAM_SIZE
	.align		4
.L_680:
        /*0040*/ 	.byte	0x03, 0x19
        /*0042*/ 	.short	0x0270


	//----- nvinfo : EIATTR_PARAM_CBANK
	.align		4
        /*0044*/ 	.byte	0x04, 0x0a
        /*0046*/ 	.short	(.L_682 - .L_681)
	.align		4
.L_681:
        /*0048*/ 	.word	index@(.nv.constant0._ZN7cutlass13device_kernelIN5flash19enable_sm80_to_sm89INS1_16FlashAttnBwdSm80INS1_25CollectiveMainloopBwdSm80ILi2ELi2EN4cute5tupleIJNS5_1CILi128EEES8_NS7_ILi64EEEEEENS_6half_tEfNS_4arch4Sm80ELb0ELb0ELb0ELb0ELb0ELb0ELb0ELb0ELi2ELi4ELi4ELi4ELb0EEENS1_21CollectiveEpilogueBwdISA_SB_SD_Li256ELb0ELb0ELi2EEENS1_19SingleTileSchedulerILb0ELb0ELb0ELi128EEEEEEEEEvNT_6ParamsE)
        /*004c*/ 	.short	0x0380
        /*004e*/ 	.short	0x0270


	//----- nvinfo : EIATTR_SW_WAR
	.align		4
.L_682:
        /*0050*/ 	.byte	0x04, 0x36
        /*0052*/ 	.short	(.L_684 - .L_683)
.L_683:
        /*0054*/ 	.word	0x00000008
.L_684:


//--------------------- .nv.info._ZN7cutlass13device_kernelIN5flash19enable_sm80_to_sm89INS1_16FlashAttnBwdSm80INS1_25CollectiveMainloopBwdSm80ILi2ELi2EN4cute5tupleIJNS5_1CILi128EEES8_NS7_ILi64EEEEEENS_6half_tEfNS_4arch4Sm80ELb0ELb0ELb0ELb0ELb1ELb0ELb0ELb0ELi2ELi4ELi4ELi4ELb0EEENS1_21CollectiveEpilogueBwdISA_SB_SD_Li256ELb0ELb0ELi2EEENS1_19SingleTileSchedulerILb0ELb0ELb0ELi128EEEEEEEEEvNT_6ParamsE --------------------------
	.section	.nv.info._ZN7cutlass13device_kernelIN5flash19enable_sm80_to_sm89INS1_16FlashAttnBwdSm80INS1_25CollectiveMainloopBwdSm80ILi2ELi2EN4cute5tupleIJNS5_1CILi128EEES8_NS7_ILi64EEEEEENS_6half_tEfNS_4arch4Sm80ELb0ELb0ELb0ELb0ELb1ELb0ELb0ELb0ELi2ELi4ELi4ELi4ELb0EEENS1_21CollectiveEpilogueBwdISA_SB_SD_Li256ELb0ELb0ELi2EEENS1_19SingleTileSchedulerILb0ELb0ELb0ELi128EEEEEEEEEvNT_6ParamsE,"",@"SHT_CUDA_INFO"
	.sectionflags	@""
	.align	4


	//----- nvinfo : EIATTR_CUDA_API_VERSION
	.align		4
        /*0000*/ 	.byte	0x04, 0x37
        /*0002*/ 	.short	(.L_686 - .L_685)
.L_685:
        /*0004*/ 	.word	0x00000082


	//----- nvinfo : EIATTR_KPARAM_INFO
	.align		4
.L_686:
        /*0008*/ 	.byte	0x04, 0x17
        /*000a*/ 	.short	(.L_688 - .L_687)
.L_687:
        /*000c*/ 	.word	0x00000000
        /*0010*/ 	.short	0x0000
        /*0012*/ 	.short	0x0000
        /*0014*/ 	.byte	0x00, 0xf0, 0xc1, 0x09


	//----- nvinfo : EIATTR_SPARSE_MMA_MASK
	.align		4
.L_688:
        /*0018*/ 	.byte	0x03, 0x50
        /*001a*/ 	.short	0x0000


	//----- nvinfo : EIATTR_MAXREG_COUNT
	.align		4
        /*001c*/ 	.byte	0x03, 0x1b
        /*001e*/ 	.short	0x00ff


	//----- nvinfo : EIATTR_MERCURY_ISA_VERSION
	.align		4
        /*0020*/ 	.byte	0x03, 0x5f
        /*0022*/ 	.short	0x0101


	//----- nvinfo : EIATTR_VRC_CTA_INIT_COUNT
	.align		4
        /*0024*/ 	.byte	0x02, 0x4a
	.zero		1
	.zero		1


	//----- nvinfo : EIATTR_EXIT_INSTR_OFFSETS
	.align		4
        /*0028*/ 	.byte	0x04, 0x1c
        /*002a*/ 	.short	(.L_690 - .L_689)


	//   ....[0]....
.L_689:
        /*002c*/ 	.word	0x00000010


	//----- nvinfo : EIATTR_MAX_THREADS
	.align		4
.L_690:
        /*0030*/ 	.byte	0x04, 0x05
        /*0032*/ 	.short	(.L_692 - .L_691)
.L_691:
        /*0034*/ 	.word	0x00000100
        /*0038*/ 	.word	0x00000001
        /*003c*/ 	.word	0x00000001


	//----- nvinfo : EIATTR_CBANK_PARAM_SIZE
	.align		4
.L_692:
        /*0040*/ 	.byte	0x03, 0x19
        /*0042*/ 	.short	0x0270


	//----- nvinfo : EIATTR_PARAM_CBANK
	.align		4
        /*0044*/ 	.byte	0x04, 0x0a
        /*0046*/ 	.short	(.L_694 - .L_693)
	.align		4
.L_693:
        /*0048*/ 	.word	index@(.nv.constant0._ZN7cutlass13device_kernelIN5flash19enable_sm80_to_sm89INS1_16FlashAttnBwdSm80INS1_25CollectiveMainloopBwdSm80ILi2ELi2EN4cute5tupleIJNS5_1CILi128EEES8_NS7_ILi64EEEEEENS_6half_tEfNS_4arch4Sm80ELb0ELb0ELb0ELb0ELb1ELb0ELb0ELb0ELi2ELi4ELi4ELi4ELb0EEENS1_21CollectiveEpilogueBwdISA_SB_SD_Li256ELb0ELb0ELi2EEENS1_19SingleTileSchedulerILb0ELb0ELb0ELi128EEEEEEEEEvNT_6ParamsE)
        /*004c*/ 	.short	0x0380
        /*004e*/ 	.short	0x0270


	//----- nvinfo : EIATTR_SW_WAR
	.align		4
.L_694:
        /*0050*/ 	.byte	0x04, 0x36
        /*0052*/ 	.short	(.L_696 - .L_695)
.L_695:
        /*0054*/ 	.word	0x00000008
.L_696:


//--------------------- .nv.info._ZN7cutlass13device_kernelIN5flash19enable_sm80_to_sm89INS1_16FlashAttnBwdSm80INS1_25CollectiveMainloopBwdSm80ILi2ELi2EN4cute5tupleIJNS5_1CILi128EEES8_NS7_ILi64EEEEEENS_6half_tEfNS_4arch4Sm80ELb0ELb0ELb0ELb0ELb0ELb0ELb0ELb0ELi2ELi4ELi4ELi4ELb0EEENS1_24CollectiveEpilogueBwdGQAISA_fSD_Li256ELb0ELb0EEENS1_19SingleTileSchedulerILb0ELb0ELb0ELi128EEEEEEEEEvNT_6ParamsE --------------------------
	.section	.nv.info._ZN7cutlass13device_kernelIN5flash19enable_sm80_to_sm89INS1_16FlashAttnBwdSm80INS1_25CollectiveMainloopBwdSm80ILi2ELi2EN4cute5tupleIJNS5_1CILi128EEES8_NS7_ILi64EEEEEENS_6half_tEfNS_4arch4Sm80ELb0ELb0ELb0ELb0ELb0ELb0ELb0ELb0ELi2ELi4ELi4ELi4ELb0EEENS1_24CollectiveEpilogueBwdGQAISA_fSD_Li256ELb0ELb0EEENS1_19SingleTileSchedulerILb0ELb0ELb0ELi128EEEEEEEEEvNT_6ParamsE,"",@"SHT_CUDA_INFO"
	.sectionflags	@""
	.align	4


	//----- nvinfo : EIATTR_CUDA_API_VERSION
	.align		4
        /*0000*/ 	.byte	0x04, 0x37
        /*0002*/ 	.short	(.L_698 - .L_697)
.L_697:
        /*0004*/ 	.word	0x00000082


	//----- nvinfo : EIATTR_KPARAM_INFO
	.align		4
.L_698:
        /*0008*/ 	.byte	0x04, 0x17
        /*000a*/ 	.short	(.L_700 - .L_699)
.L_699:
        /*000c*/ 	.word	0x00000000
        /*0010*/ 	.short	0x0000
        /*0012*/ 	.short	0x0000
        /*0014*/ 	.byte	0x00, 0xf0, 0xe1, 0x09


	//----- nvinfo : EIATTR_SPARSE_MMA_MASK
	.align		4
.L_700:
        /*0018*/ 	.byte	0x03, 0x50
        /*001a*/ 	.short	0x0000


	//----- nvinfo : EIATTR_MAXREG_COUNT
	.align		4
        /*001c*/ 	.byte	0x03, 0x1b
        /*001e*/ 	.short	0x00ff


	//----- nvinfo : EIATTR_MERCURY_ISA_VERSION
	.align		4
        /*0020*/ 	.byte	0x03, 0x5f
        /*0022*/ 	.short	0x0101


	//----- nvinfo : EIATTR_VRC_CTA_INIT_COUNT
	.align		4
        /*0024*/ 	.byte	0x02, 0x4a
	.zero		1
	.zero		1


	//----- nvinfo : EIATTR_EXIT_INSTR_OFFSETS
	.align		4
        /*0028*/ 	.byte	0x04, 0x1c
        /*002a*/ 	.short	(.L_702 - .L_701)


	//   ....[0]....
.L_701:
        /*002c*/ 	.word	0x00000010


	//----- nvinfo : EIATTR_MAX_THREADS
	.align		4
.L_702:
        /*0030*/ 	.byte	0x04, 0x05
        /*0032*/ 	.short	(.L_704 - .L_703)
.L_703:
        /*0034*/ 	.word	0x00000100
        /*0038*/ 	.word	0x00000001
        /*003c*/ 	.word	0x00000001


	//----- nvinfo : EIATTR_CBANK_PARAM_SIZE
	.align		4
.L_704:
        /*0040*/ 	.byte	0x03, 0x19
        /*0042*/ 	.short	0x0278


	//----- nvinfo : EIATTR_PARAM_CBANK
	.align		4
        /*0044*/ 	.byte	0x04, 0x0a
        /*0046*/ 	.short	(.L_706 - .L_705)
	.align		4
.L_705:
        /*0048*/ 	.word	index@(.nv.constant0._ZN7cutlass13device_kernelIN5flash19enable_sm80_to_sm89INS1_16FlashAttnBwdSm80INS1_25CollectiveMainloopBwdSm80ILi2ELi2EN4cute5tupleIJNS5_1CILi128EEES8_NS7_ILi64EEEEEENS_6half_tEfNS_4arch4Sm80ELb0ELb0ELb0ELb0ELb0ELb0ELb0ELb0ELi2ELi4ELi4ELi4ELb0EEENS1_24CollectiveEpilogueBwdGQAISA_fSD_Li256ELb0ELb0EEENS1_19SingleTileSchedulerILb0ELb0ELb0ELi128EEEEEEEEEvNT_6ParamsE)
        /*004c*/ 	.short	0x0380
        /*004e*/ 	.short	0x0278


	//----- nvinfo : EIATTR_SW_WAR
	.align		4
.L_706:
        /*0050*/ 	.byte	0x04, 0x36
        /*0052*/ 	.short	(.L_708 - .L_707)
.L_707:
        /*0054*/ 	.word	0x00000008
.L_708:


//--------------------- .nv.info._ZN7cutlass13device_kernelIN5flash19enable_sm80_to_sm89INS1_16FlashAttnBwdSm80INS1_25CollectiveMainloopBwdSm80ILi2ELi2EN4cute5tupleIJNS5_1CILi128EEES8_NS7_ILi64EEEEEENS_6half_tEfNS_4arch4Sm80ELb0ELb0ELb0ELb0ELb1ELb0ELb0ELb0ELi2ELi4ELi4ELi4ELb0EEENS1_24CollectiveEpilogueBwdGQAISA_fSD_Li256ELb0ELb1EEENS1_19SingleTileSchedulerILb0ELb0ELb0ELi128EEEEEEEEEvNT_6ParamsE --------------------------
	.section	.nv.info._ZN7cutlass13device_kernelIN5flash19enable_sm80_to_sm89INS1_16FlashAttnBwdSm80INS1_25CollectiveMainloopBwdSm80ILi2ELi2EN4cute5tupleIJNS5_1CILi128EEES8_NS7_ILi64EEEEEENS_6half_tEfNS_4arch4Sm80ELb0ELb0ELb0ELb0ELb1ELb0ELb0ELb0ELi2ELi4ELi4ELi4ELb0EEENS1_24CollectiveEpilogueBwdGQAISA_fSD_Li256ELb0ELb1EEENS1_19SingleTileSchedulerILb0ELb0ELb0ELi128EEEEEEEEEvNT_6ParamsE,"",@"SHT_CUDA_INFO"
	.sectionflags	@""
	.align	4


	//----- nvinfo : EIATTR_CUDA_API_VERSION
	.align		4
        /*0000*/ 	.byte	0x04, 0x37
        /*0002*/ 	.short	(.L_710 - .L_709)
.L_709:
        /*0004*/ 	.word	0x00000082


	//----- nvinfo : EIATTR_KPARAM_INFO
	.align		4
.L_710:
        /*0008*/ 	.byte	0x04, 0x17
        /*000a*/ 	.short	(.L_712 - .L_711)
.L_711:
        /*000c*/ 	.word	0x00000000
        /*0010*/ 	.short	0x0000
        /*0012*/ 	.short	0x0000
        /*0014*/ 	.byte	0x00, 0xf0, 0xe1, 0x09


	//----- nvinfo : EIATTR_SPARSE_MMA_MASK
	.align		4
.L_712:
        /*0018*/ 	.byte	0x03, 0x50
        /*001a*/ 	.short	0x0000


	//----- nvinfo : EIATTR_MAXREG_COUNT
	.align		4
        /*001c*/ 	.byte	0x03, 0x1b
        /*001e*/ 	.short	0x00ff


	//----- nvinfo : EIATTR_MERCURY_ISA_VERSION
	.align		4
        /*0020*/ 	.byte	0x03, 0x5f
        /*0022*/ 	.short	0x0101


	//----- nvinfo : EIATTR_VRC_CTA_INIT_COUNT
	.align		4
        /*0024*/ 	.byte	0x02, 0x4a
	.zero		1
	.zero		1


	//----- nvinfo : EIATTR_EXIT_INSTR_OFFSETS
	.align		4
        /*0028*/ 	.byte	0x04, 0x1c
        /*002a*/ 	.short	(.L_714 - .L_713)


	//   ....[0]....
.L_713:
        /*002c*/ 	.word	0x00000010


	//----- nvinfo : EIATTR_MAX_THREADS
	.align		4
.L_714:
        /*0030*/ 	.byte	0x04, 0x05
        /*0032*/ 	.short	(.L_716 - .L_715)
.L_715:
        /*0034*/ 	.word	0x00000100
        /*0038*/ 	.word	0x00000001
        /*003c*/ 	.word	0x00000001


	//----- nvinfo : EIATTR_CBANK_PARAM_SIZE
	.align		4
.L_716:
        /*0040*/ 	.byte	0x03, 0x19
        /*0042*/ 	.short	0x0278


	//----- nvinfo : EIATTR_PARAM_CBANK
	.align		4
        /*0044*/ 	.byte	0x04, 0x0a
        /*0046*/ 	.short	(.L_718 - .L_717)
	.align		4
.L_717:
        /*0048*/ 	.word	index@(.nv.constant0._ZN7cutlass13device_kernelIN5flash19enable_sm80_to_sm89INS1_16FlashAttnBwdSm80INS1_25CollectiveMainloopBwdSm80ILi2ELi2EN4cute5tupleIJNS5_1CILi128EEES8_NS7_ILi64EEEEEENS_6half_tEfNS_4arch4Sm80ELb0ELb0ELb0ELb0ELb1ELb0ELb0ELb0ELi2ELi4ELi4ELi4ELb0EEENS1_24CollectiveEpilogueBwdGQAISA_fSD_Li256ELb0ELb1EEENS1_19SingleTileSchedulerILb0ELb0ELb0ELi128EEEEEEEEEvNT_6ParamsE)
        /*004c*/ 	.short	0x0380
        /*004e*/ 	.short	0x0278


	//----- nvinfo : EIATTR_SW_WAR
	.align		4
.L_718:
        /*0050*/ 	.byte	0x04, 0x36
        /*0052*/ 	.short	(.L_720 - .L_719)
.L_719:
        /*0054*/ 	.word	0x00000008
.L_720:


//--------------------- .nv.info._ZN7cutlass13device_kernelIN5flash19enable_sm80_to_sm89INS1_16FlashAttnBwdSm80INS1_25CollectiveMainloopBwdSm80ILi2ELi2EN4cute5tupleIJNS5_1CILi128EEES8_NS7_ILi64EEEEEENS_6half_tEfNS_4arch4Sm80ELb0ELb0ELb0ELb1ELb0ELb0ELb0ELb0ELi2ELi4ELi4ELi4ELb0EEENS1_21CollectiveEpilogueBwdISA_SB_SD_Li256ELb1ELb0ELi2EEENS1_19SingleTileSchedulerILb1ELb0ELb0ELi128EEEEEEEEEvNT_6ParamsE --------------------------
	.section	.nv.info._ZN7cutlass13device_kernelIN5flash19enable_sm80_to_sm89INS1_16FlashAttnBwdSm80INS1_25CollectiveMainloopBwdSm80ILi2ELi2EN4cute5tupleIJNS5_1CILi128EEES8_NS7_ILi64EEEEEENS_6half_tEfNS_4arch4Sm80ELb0ELb0ELb0ELb1ELb0ELb0ELb0ELb0ELi2ELi4ELi4ELi4ELb0EEENS1_21CollectiveEpilogueBwdISA_SB_SD_Li256ELb1ELb0ELi2EEENS1_19SingleTileSchedulerILb1ELb0ELb0ELi128EEEEEEEEEvNT_6ParamsE,"",@"SHT_CUDA_INFO"
	.sectionflags	@""
	.align	4


	//----- nvinfo : EIATTR_CUDA_API_VERSION
	.align		4
        /*0000*/ 	.byte	0x04, 0x37
        /*0002*/ 	.short	(.L_722 - .L_721)
.L_721:
        /*0004*/ 	.word	0x00000082


	//----- nvinfo : EIATTR_KPARAM_INFO
	.align		4
.L_722:
        /*0008*/ 	.byte	0x04, 0x17
        /*000a*/ 	.short	(.L_724 - .L_723)
.L_723:
        /*000c*/ 	.word	0x00000000
        /*0010*/ 	.short	0x0000
        /*0012*/ 	.short	0x0000
        /*0014*/ 	.byte	0x00, 0xf0, 0xc1, 0x09


	//----- nvinfo : EIATTR_SPARSE_MMA_MASK
	.align		4
.L_724:
        /*0018*/ 	.byte	0x03, 0x50
        /*001a*/ 	.short	0x0000


	//----- nvinfo : EIATTR_MAXREG_COUNT
	.align		4
        /*001c*/ 	.byte	0x03, 0x1b
        /*001e*/ 	.short	0x00ff


	//----- nvinfo : EIATTR_MERCURY_ISA_VERSION
	.align		4
        /*0020*/ 	.byte	0x03, 0x5f
        /*0022*/ 	.short	0x0101


	//----- nvinfo : EIATTR_VRC_CTA_INIT_COUNT
	.align		4
        /*0024*/ 	.byte	0x02, 0x4a
	.zero		1
	.zero		1


	//----- nvinfo : EIATTR_EXIT_INSTR_OFFSETS
	.align		4
        /*0028*/ 	.byte	0x04, 0x1c
        /*002a*/ 	.short	(.L_726 - .L_725)


	//   ....[0]....
.L_725:
        /*002c*/ 	.word	0x00000010


	//----- nvinfo : EIATTR_MAX_THREADS
	.align		4
.L_726:
        /*0030*/ 	.byte	0x04, 0x05
        /*0032*/ 	.short	(.L_728 - .L_727)
.L_727:
        /*0034*/ 	.word	0x00000100
        /*0038*/ 	.word	0x00000001
        /*003c*/ 	.word	0x00000001


	//----- nvinfo : EIATTR_CBANK_PARAM_SIZE
	.align		4
.L_728:
        /*0040*/ 	.byte	0x03, 0x19
        /*0042*/ 	.short	0x0270


	//----- nvinfo : EIATTR_PARAM_CBANK
	.align		4
        /*0044*/ 	.byte	0x04, 0x0a
        /*0046*/ 	.short	(.L_730 - .L_729)
	.align		4
.L_729:
        /*0048*/ 	.word	index@(.nv.constant0._ZN7cutlass13device_kernelIN5flash19enable_sm80_to_sm89INS1_16FlashAttnBwdSm80INS1_25CollectiveMainloopBwdSm80ILi2ELi2EN4cute5tupleIJNS5_1CILi128EEES8_NS7_ILi64EEEEEENS_6half_tEfNS_4arch4Sm80ELb0ELb0ELb0ELb1ELb0ELb0ELb0ELb0ELi2ELi4ELi4ELi4ELb0EEENS1_21CollectiveEpilogueBwdISA_SB_SD_Li256ELb1ELb0ELi2EEENS1_19SingleTileSchedulerILb1ELb0ELb0ELi128EEEEEEEEEvNT_6ParamsE)
        /*004c*/ 	.short	0x0380
        /*004e*/ 	.short	0x0270


	//----- nvinfo : EIATTR_SW_WAR
	.align		4
.L_730:
        /*0050*/ 	.byte	0x04, 0x36
        /*0052*/ 	.short	(.L_732 - .L_731)
.L_731:
        /*0054*/ 	.word	0x00000008
.L_732:


//--------------------- .nv.info._ZN7cutlass13device_kernelIN5flash19enable_sm80_to_sm89INS1_16FlashAttnBwdSm80INS1_25CollectiveMainloopBwdSm80ILi2ELi2EN4cute5tupleIJNS5_1CILi128EEES8_NS7_ILi64EEEEEENS_6half_tEfNS_4arch4Sm80ELb0ELb0ELb0ELb1ELb1ELb0ELb0ELb0ELi2ELi4ELi4ELi4ELb0EEENS1_21CollectiveEpilogueBwdISA_SB_SD_Li256ELb1ELb0ELi2EEENS1_19SingleTileSchedulerILb1ELb0ELb0ELi128EEEEEEEEEvNT_6ParamsE --------------------------
	.section	.nv.info._ZN7cutlass13device_kernelIN5flash19enable_sm80_to_sm89INS1_16FlashAttnBwdSm80INS1_25CollectiveMainloopBwdSm80ILi2ELi2EN4cute5tupleIJNS5_1CILi128EEES8_NS7_ILi64EEEEEENS_6half_tEfNS_4arch4Sm80ELb0ELb0ELb0ELb1ELb1ELb0ELb0ELb0ELi2ELi4ELi4ELi4ELb0EEENS1_21CollectiveEpilogueBwdISA_SB_SD_Li256ELb1ELb0ELi2EEENS1_19SingleTileSchedulerILb1ELb0ELb0ELi128EEEEEEEEEvNT_6ParamsE,"",@"SHT_CUDA_INFO"
	.sectionflags	@""
	.align	4


	//----- nvinfo : EIATTR_CUDA_API_VERSION
	.align		4
        /*0000*/ 	.byte	0x04, 0x37
        /*0002*/ 	.short	(.L_734 - .L_733)
.L_733:
        /*0004*/ 	.word	0x00000082


	//----- nvinfo : EIATTR_KPARAM_INFO
	.align		4
.L_734:
        /*0008*/ 	.byte	0x04, 0x17
        /*000a*/ 	.short	(.L_736 - .L_735)
.L_735:
        /*000c*/ 	.word	0x00000000
        /*0010*/ 	.short	0x0000
        /*0012*/ 	.short	0x0000
        /*0014*/ 	.byte	0x00, 0xf0, 0xc1, 0x09


	//----- nvinfo : EIATTR_SPARSE_MMA_MASK
	.align		4
.L_736:
        /*0018*/ 	.byte	0x03, 0x50
        /*001a*/ 	.short	0x0000


	//----- nvinfo : EIATTR_MAXREG_COUNT
	.align		4
        /*001c*/ 	.byte	0x03, 0x1b
        /*001e*/ 	.short	0x00ff


	//----- nvinfo : EIATTR_MERCURY_ISA_VERSION
	.align		4
        /*0020*/ 	.byte	0x03, 0x5f
        /*0022*/ 	.short	0x0101


	//----- nvinfo : EIATTR_VRC_CTA_INIT_COUNT
	.align		4
        /*0024*/ 	.byte	0x02, 0x4a
	.zero		1
	.zero		1


	//----- nvinfo : EIATTR_EXIT_INSTR_OFFSETS
	.align		4
        /*0028*/ 	.byte	0x04, 0x1c
        /*002a*/ 	.short	(.L_738 - .L_737)


	//   ....[0]....
.L_737:
        /*002c*/ 	.word	0x00000010


	//----- nvinfo : EIATTR_MAX_THREADS
	.align		4
.L_738:
        /*0030*/ 	.byte	0x04, 0x05
        /*0032*/ 	.short	(.L_740 - .L_739)
.L_739:
        /*0034*/ 	.word	0x00000100
        /*0038*/ 	.word	0x00000001
        /*003c*/ 	.word	0x00000001


	//----- nvinfo : EIATTR_CBANK_PARAM_SIZE
	.align		4
.L_740:
        /*0040*/ 	.byte	0x03, 0x19
        /*0042*/ 	.short	0x0270


	//----- nvinfo : EIATTR_PARAM_CBANK
	.align		4
        /*0044*/ 	.byte	0x04, 0x0a
        /*0046*/ 	.short	(.L_742 - .L_741)
	.align		4
.L_741:
        /*0048*/ 	.word	index@(.nv.constant0._ZN7cutlass13device_kernelIN5flash19enable_sm80_to_sm89INS1_16FlashAttnBwdSm80INS1_25CollectiveMainloopBwdSm80ILi2ELi2EN4cute5tupleIJNS5_1CILi128EEES8_NS7_ILi64EEEEEENS_6half_tEfNS_4arch4Sm80ELb0ELb0ELb0ELb1ELb1ELb0ELb0ELb0ELi2ELi4ELi4ELi4ELb0EEENS1_21CollectiveEpilogueBwdISA_SB_SD_Li256ELb1ELb0ELi2EEENS1_19SingleTileSchedulerILb1ELb0ELb0ELi128EEEEEEEEEvNT_6ParamsE)
        /*004c*/ 	.short	0x0380
        /*004e*/ 	.short	0x0270


	//----- nvinfo : EIATTR_SW_WAR
	.align		4
.L_742:
        /*0050*/ 	.byte	0x04, 0x36
        /*0052*/ 	.short	(.L_744 - .L_743)
.L_743:
        /*0054*/ 	.word	0x00000008
.L_744:


//--------------------- .nv.info._ZN7cutlass13device_kernelIN5flash19enable_sm80_to_sm89INS1_16FlashAttnBwdSm80INS1_25CollectiveMainloopBwdSm80ILi2ELi2EN4cute5tupleIJNS5_1CILi128EEES8_NS7_ILi64EEEEEENS_6half_tEfNS_4arch4Sm80ELb0ELb0ELb0ELb1ELb0ELb0ELb0ELb0ELi2ELi4ELi4ELi4ELb0EEENS1_24CollectiveEpilogueBwdGQAISA_fSD_Li256ELb1ELb0EEENS1_19SingleTileSchedulerILb1ELb0ELb0ELi128EEEEEEEEEvNT_6ParamsE --------------------------
	.section	.nv.info._ZN7cutlass13device_kernelIN5flash19enable_sm80_to_sm89INS1_16FlashAttnBwdSm80INS1_25CollectiveMainloopBwdSm80ILi2ELi2EN4cute5tupleIJNS5_1CILi128EEES8_NS7_ILi64EEEEEENS_6half_tEfNS_4arch4Sm80ELb0ELb0ELb0ELb1ELb0ELb0ELb0ELb0ELi2ELi4ELi4ELi4ELb0EEENS1_24CollectiveEpilogueBwdGQAISA_fSD_Li256ELb1ELb0EEENS1_19SingleTileSchedulerILb1ELb0ELb0ELi128EEEEEEEEEvNT_6ParamsE,"",@"SHT_CUDA_INFO"
	.sectionflags	@""
	.align	4


	//----- nvinfo : EIATTR_CUDA_API_VERSION
	.align		4
        /*0000*/ 	.byte	0x04, 0x37
        /*0002*/ 	.short	(.L_746 - .L_745)
.L_745:
        /*0004*/ 	.word	0x00000082


	//----- nvinfo : EIATTR_KPARAM_INFO
	.align		4
.L_746:
        /*0008*/ 	.byte	0x04, 0x17
        /*000a*/ 	.short	(.L_748 - .L_747)
.L_747:
        /*000c*/ 	.word	0x00000000
        /*0010*/ 	.short	0x0000
        /*0012*/ 	.short	0x0000
        /*0014*/ 	.byte	0x00, 0xf0, 0xe1, 0x09


	//----- nvinfo : EIATTR_SPARSE_MMA_MASK
	.align		4
.L_748:
        /*0018*/ 	.byte	0x03, 0x50
        /*001a*/ 	.short	0x0000


	//----- nvinfo : EIATTR_MAXREG_COUNT
	.align		4
        /*001c*/ 	.byte	0x03, 0x1b
        /*001e*/ 	.short	0x00ff


	//----- nvinfo : EIATTR_MERCURY_ISA_VERSION
	.align		4
        /*0020*/ 	.byte	0x03, 0x5f
        /*0022*/ 	.short	0x0101


	//----- nvinfo : EIATTR_VRC_CTA_INIT_COUNT
	.align		4
        /*0024*/ 	.byte	0x02, 0x4a
	.zero		1
	.zero		1


	//----- nvinfo : EIATTR_EXIT_INSTR_OFFSETS
	.align		4
        /*0028*/ 	.byte	0x04, 0x1c
        /*002a*/ 	.short	(.L_750 - .L_749)


	//   ....[0]....
.L_749:
        /*002c*/ 	.word	0x00000010


	//----- nvinfo : EIATTR_MAX_THREADS
	.align		4
.L_750:
        /*0030*/ 	.byte	0x04, 0x05
        /*0032*/ 	.short	(.L_752 - .L_751)
.L_751:
        /*0034*/ 	.word	0x00000100
        /*0038*/ 	.word	0x00000001
        /*003c*/ 	.word	0x00000001


	//----- nvinfo : EIATTR_CBANK_PARAM_SIZE
	.align		4
.L_752:
        /*0040*/ 	.byte	0x03, 0x19
        /*0042*/ 	.short	0x0278


	//----- nvinfo : EIATTR_PARAM_CBANK
	.align		4
        /*0044*/ 	.byte	0x04, 0x0a
        /*0046*/ 	.short	(.L_754 - .L_753)
	.align		4
.L_753:
        /*0048*/ 	.word	index@(.nv.constant0._ZN7cutlass13device_kernelIN5flash19enable_sm80_to_sm89INS1_16FlashAttnBwdSm80INS1_25CollectiveMainloopBwdSm80ILi2ELi2EN4cute5tupleIJNS5_1CILi128EEES8_NS7_ILi64EEEEEENS_6half_tEfNS_4arch4Sm80ELb0ELb0ELb0ELb1ELb0ELb0ELb0ELb0ELi2ELi4ELi4ELi4ELb0EEENS1_24CollectiveEpilogueBwdGQAISA_fSD_Li256ELb1ELb0EEENS1_19SingleTileSchedulerILb1ELb0ELb0ELi128EEEEEEEEEvNT_6ParamsE)
        /*004c*/ 	.short	0x0380
        /*004e*/ 	.short	0x0278


	//----- nvinfo : EIATTR_SW_WAR
	.align		4
.L_754:
        /*0050*/ 	.byte	0x04, 0x36
        /*0052*/ 	.short	(.L_756 - .L_755)
.L_755:
        /*0054*/ 	.word	0x00000008
.L_756:


//--------------------- .nv.info._ZN7cutlass13device_kernelIN5flash19enable_sm80_to_sm89INS1_16FlashAttnBwdSm80INS1_25CollectiveMainloopBwdSm80ILi2ELi2EN4cute5tupleIJNS5_1CILi128EEES8_NS7_ILi64EEEEEENS_6half_tEfNS_4arch4Sm80ELb0ELb0ELb0ELb1ELb1ELb0ELb0ELb0ELi2ELi4ELi4ELi4ELb0EEENS1_24CollectiveEpilogueBwdGQAISA_fSD_Li256ELb1ELb1EEENS1_19SingleTileSchedulerILb1ELb0ELb0ELi128EEEEEEEEEvNT_6ParamsE --------------------------
	.section	.nv.info._ZN7cutlass13device_kernelIN5flash19enable_sm80_to_sm89INS1_16FlashAttnBwdSm80INS1_25CollectiveMainloopBwdSm80ILi2ELi2EN4cute5tupleIJNS5_1CILi128EEES8_NS7_ILi64EEEEEENS_6half_tEfNS_4arch4Sm80ELb0ELb0ELb0ELb1ELb1ELb0ELb0ELb0ELi2ELi4ELi4ELi4ELb0EEENS1_24CollectiveEpilogueBwdGQAISA_fSD_Li256ELb1ELb1EEENS1_19SingleTileSchedulerILb1ELb0ELb0ELi128EEEEEEEEEvNT_6ParamsE,"",@"SHT_CUDA_INFO"
	.sectionflags	@""
	.align	4


	//----- nvinfo : EIATTR_CUDA_API_VERSION
	.align		4
        /*0000*/ 	.byte	0x04, 0x37
        /*0002*/ 	.short	(.L_758 - .L_757)
.L_757:
        /*0004*/ 	.word	0x00000082


	//----- nvinfo : EIATTR_KPARAM_INFO
	.align		4
.L_758:
        /*0008*/ 	.byte	0x04, 0x17
        /*000a*/ 	.short	(.L_760 - .L_759)
.L_759:
        /*000c*/ 	.word	0x00000000
        /*0010*/ 	.short	0x0000
        /*0012*/ 	.short	0x0000
        /*0014*/ 	.byte	0x00, 0xf0, 0xe1, 0x09


	//----- nvinfo : EIATTR_SPARSE_MMA_MASK
	.align		4
.L_760:
        /*0018*/ 	.byte	0x03, 0x50
        /*001a*/ 	.short	0x0000


	//----- nvinfo : EIATTR_MAXREG_COUNT
	.align		4
        /*001c*/ 	.byte	0x03, 0x1b
        /*001e*/ 	.short	0x00ff


	//----- nvinfo : EIATTR_MERCURY_ISA_VERSION
	.align		4
        /*0020*/ 	.byte	0x03, 0x5f
        /*0022*/ 	.short	0x0101


	//----- nvinfo : EIATTR_VRC_CTA_INIT_COUNT
	.align		4
        /*0024*/ 	.byte	0x02, 0x4a
	.zero		1
	.zero		1


	//----- nvinfo : EIATTR_EXIT_INSTR_OFFSETS
	.align		4
        /*0028*/ 	.byte	0x04, 0x1c
        /*002a*/ 	.short	(.L_762 - .L_761)


	//   ....[0]....
.L_761:
        /*002c*/ 	.word	0x00000010


	//----- nvinfo : EIATTR_MAX_THREADS
	.align		4
.L_762:
        /*0030*/ 	.byte	0x04, 0x05
        /*0032*/ 	.short	(.L_764 - .L_763)
.L_763:
        /*0034*/ 	.word	0x00000100
        /*0038*/ 	.word	0x00000001
        /*003c*/ 	.word	0x00000001


	//----- nvinfo : EIATTR_CBANK_PARAM_SIZE
	.align		4
.L_764:
        /*0040*/ 	.byte	0x03, 0x19
        /*0042*/ 	.short	0x0278


	//----- nvinfo : EIATTR_PARAM_CBANK
	.align		4
        /*0044*/ 	.byte	0x04, 0x0a
        /*0046*/ 	.short	(.L_766 - .L_765)
	.align		4
.L_765:
        /*0048*/ 	.word	index@(.nv.constant0._ZN7cutlass13device_kernelIN5flash19enable_sm80_to_sm89INS1_16FlashAttnBwdSm80INS1_25CollectiveMainloopBwdSm80ILi2ELi2EN4cute5tupleIJNS5_1CILi128EEES8_NS7_ILi64EEEEEENS_6half_tEfNS_4arch4Sm80ELb0ELb0ELb0ELb1ELb1ELb0ELb0ELb0ELi2ELi4ELi4ELi4ELb0EEENS1_24CollectiveEpilogueBwdGQAISA_fSD_Li256ELb1ELb1EEENS1_19SingleTileSchedulerILb1ELb0ELb0ELi128EEEEEEEEEvNT_6ParamsE)
        /*004c*/ 	.short	0x0380
        /*004e*/ 	.short	0x0278


	//----- nvinfo : EIATTR_SW_WAR
	.align		4
.L_766:
        /*0050*/ 	.byte	0x04, 0x36
        /*0052*/ 	.short	(.L_768 - .L_767)
.L_767:
        /*0054*/ 	.word	0x00000008
.L_768:


//--------------------- .nv.info._ZN7cutlass13device_kernelIN5flash19enable_sm80_to_sm89INS1_16FlashAttnBwdSm80INS1_25CollectiveMainloopBwdSm80ILi2ELi2EN4cute5tupleIJNS5_1CILi128EEES8_NS7_ILi64EEEEEENS_6half_tEfNS_4arch4Sm80ELb0ELb1ELb0ELb0ELb0ELb0ELb0ELb0ELi2ELi4ELi4ELi4ELb0EEENS1_21CollectiveEpilogueBwdISA_SB_SD_Li256ELb0ELb0ELi2EEENS1_19SingleTileSchedulerILb0ELb0ELb0ELi128EEEEEEEEEvNT_6ParamsE --------------------------
	.section	.nv.info._ZN7cutlass13device_kernelIN5flash19enable_sm80_to_sm89INS1_16FlashAttnBwdSm80INS1_25CollectiveMainloopBwdSm80ILi2ELi2EN4cute5tupleIJNS5_1CILi128EEES8_NS7_ILi64EEEEEENS_6half_tEfNS_4arch4Sm80ELb0ELb1ELb0ELb0ELb0ELb0ELb0ELb0ELi2ELi4ELi4ELi4ELb0EEENS1_21CollectiveEpilogueBwdISA_SB_SD_Li256ELb0ELb0ELi2EEENS1_19SingleTileSchedulerILb0ELb0ELb0ELi128EEEEEEEEEvNT_6ParamsE,"",@"SHT_CUDA_INFO"
	.sectionflags	@""
	.align	4


	//----- nvinfo : EIATTR_CUDA_API_VERSION
	.align		4
        /*0000*/ 	.byte	0x04, 0x37
        /*0002*/ 	.short	(.L_770 - .L_769)
.L_769:
        /*0004*/ 	.word	0x00000082


	//----- nvinfo : EIATTR_KPARAM_INFO
	.align		4
.L_770:
        /*0008*/ 	.byte	0x04, 0x17
        /*000a*/ 	.short	(.L_772 - .L_771)
.L_771:
        /*000c*/ 	.word	0x00000000
        /*0010*/ 	.short	0x0000
        /*0012*/ 	.short	0x0000
        /*0014*/ 	.byte	0x00, 0xf0, 0xc1, 0x09


	//----- nvinfo : EIATTR_SPARSE_MMA_MASK
	.align		4
.L_772:
        /*0018*/ 	.byte	0x03, 0x50
        /*001a*/ 	.short	0x0000


	//----- nvinfo : EIATTR_MAXREG_COUNT
	.align		4
        /*001c*/ 	.byte	0x03, 0x1b
        /*001e*/ 	.short	0x00ff


	//----- nvinfo : EIATTR_MERCURY_ISA_VERSION
	.align		4
        /*0020*/ 	.byte	0x03, 0x5f
        /*0022*/ 	.short	0x0101


	//----- nvinfo : EIATTR_VRC_CTA_INIT_COUNT
	.align		4
        /*0024*/ 	.byte	0x02, 0x4a
	.zero		1
	.zero		1


	//----- nvinfo : EIATTR_EXIT_INSTR_OFFSETS
	.align		4
        /*0028*/ 	.byte	0x04, 0x1c
        /*002a*/ 	.short	(.L_774 - .L_773)


	//   ....[0]....
.L_773:
        /*002c*/ 	.word	0x00000010


	//----- nvinfo : EIATTR_MAX_THREADS
	.align		4
.L_774:
        /*0030*/ 	.byte	0x04, 0x05
        /*0032*/ 	.short	(.L_776 - .L_775)
.L_775:
        /*0034*/ 	.word	0x00000100
        /*0038*/ 	.word	0x00000001
        /*003c*/ 	.word	0x00000001


	//----- nvinfo : EIATTR_CBANK_PARAM_SIZE
	.align		4
.L_776:
        /*0040*/ 	.byte	0x03, 0x19
        /*0042*/ 	.short	0x0270


	//----- nvinfo : EIATTR_PARAM_CBANK
	.align		4
        /*0044*/ 	.byte	0x04, 0x0a
        /*0046*/ 	.short	(.L_778 - .L_777)
	.align		4
.L_777:
        /*0048*/ 	.word	index@(.nv.constant0._ZN7cutlass13device_kernelIN5flash19enable_sm80_to_sm89INS1_16FlashAttnBwdSm80INS1_25CollectiveMainloopBwdSm80ILi2ELi2EN4cute5tupleIJNS5_1CILi128EEES8_NS7_ILi64EEEEEENS_6half_tEfNS_4arch4Sm80ELb0ELb1ELb0ELb0ELb0ELb0ELb0ELb0ELi2ELi4ELi4ELi4ELb0EEENS1_21CollectiveEpilogueBwdISA_SB_SD_Li256ELb0ELb0ELi2EEENS1_19SingleTileSchedulerILb0ELb0ELb0ELi128EEEEEEEEEvNT_6ParamsE)
        /*004c*/ 	.short	0x0380
        /*004e*/ 	.short	0x0270


	//----- nvinfo : EIATTR_SW_WAR
	.align		4
.L_778:
        /*0050*/ 	.byte	0x04, 0x36
        /*0052*/ 	.short	(.L_780 - .L_779)
.L_779:
        /*0054*/ 	.word	0x00000008
.L_780:


//--------------------- .nv.info._ZN7cutlass13device_kernelIN5flash19enable_sm80_to_sm89INS1_16FlashAttnBwdSm80INS1_25CollectiveMainloopBwdSm80ILi2ELi2EN4cute5tupleIJNS5_1CILi128EEES8_NS7_ILi64EEEEEENS_6half_tEfNS_4arch4Sm80ELb0ELb1ELb0ELb0ELb1ELb0ELb0ELb0ELi2ELi4ELi4ELi4ELb0EEENS1_21CollectiveEpilogueBwdISA_SB_SD_Li256ELb0ELb0ELi2EEENS1_19SingleTileSchedulerILb0ELb0ELb0ELi128EEEEEEEEEvNT_6ParamsE --------------------------
	.section	.nv.info._ZN7cutlass13device_kernelIN5flash19enable_sm80_to_sm89INS1_16FlashAttnBwdSm80INS1_25CollectiveMainloopBwdSm80ILi2ELi2EN4cute5tupleIJNS5_1CILi128EEES8_NS7_ILi64EEEEEENS_6half_tEfNS_4arch4Sm80ELb0ELb1ELb0ELb0ELb1ELb0ELb0ELb0ELi2ELi4ELi4ELi4ELb0EEENS1_21CollectiveEpilogueBwdISA_SB_SD_Li256ELb0ELb0ELi2EEENS1_19SingleTileSchedulerILb0ELb0ELb0ELi128EEEEEEEEEvNT_6ParamsE,"",@"SHT_CUDA_INFO"
	.sectionflags	@""
	.align	4


	//----- nvinfo : EIATTR_CUDA_API_VERSION
	.align		4
        /*0000*/ 	.byte	0x04, 0x37
        /*0002*/ 	.short	(.L_782 - .L_781)
.L_781:
        /*0004*/ 	.word	0x00000082


	//----- nvinfo : EIATTR_KPARAM_INFO
	.align		4
.L_782:
        /*0008*/ 	.byte	0x04, 0x17
        /*000a*/ 	.short	(.L_784 - .L_783)
.L_783:
        /*000c*/ 	.word	0x00000000
        /*0010*/ 	.short	0x0000
        /*0012*/ 	.short	0x0000
        /*0014*/ 	.byte	0x00, 0xf0, 0xc1, 0x09


	//----- nvinfo : EIATTR_SPARSE_MMA_MASK
	.align		4
.L_784:
        /*0018*/ 	.byte	0x03, 0x50
        /*001a*/ 	.short	0x0000


	//----- nvinfo : EIATTR_MAXREG_COUNT
	.align		4
        /*001c*/ 	.byte	0x03, 0x1b
        /*001e*/ 	.short	0x00ff


	//----- nvinfo : EIATTR_MERCURY_ISA_VERSION
	.align		4
        /*0020*/ 	.byte	0x03, 0x5f
        /*0022*/ 	.short	0x0101


	//----- nvinfo : EIATTR_VRC_CTA_INIT_COUNT
	.align		4
        /*0024*/ 	.byte	0x02, 0x4a
	.zero		1
	.zero		1


	//----- nvinfo : EIATTR_EXIT_INSTR_OFFSETS
	.align		4
        /*0028*/ 	.byte	0x04, 0x1c
        /*002a*/ 	.short	(.L_786 - .L_785)


	//   ....[0]....
.L_785:
        /*002c*/ 	.word	0x00000010


	//----- nvinfo : EIATTR_MAX_THREADS
	.align		4
.L_786:
        /*0030*/ 	.byte	0x04, 0x05
        /*0032*/ 	.short	(.L_788 - .L_787)
.L_787:
        /*0034*/ 	.word	0x00000100
        /*0038*/ 	.word	0x00000001
        /*003c*/ 	.word	0x00000001


	//----- nvinfo : EIATTR_CBANK_PARAM_SIZE
	.align		4
.L_788:
        /*0040*/ 	.byte	0x03, 0x19
        /*0042*/ 	.short	0x0270


	//----- nvinfo : EIATTR_PARAM_CBANK
	.align		4
        /*0044*/ 	.byte	0x04, 0x0a
        /*0046*/ 	.short	(.L_790 - .L_789)
	.align		4
.L_789:
        /*0048*/ 	.word	index@(.nv.constant0._ZN7cutlass13device_kernelIN5flash19enable_sm80_to_sm89INS1_16FlashAttnBwdSm80INS1_25CollectiveMainloopBwdSm80ILi2ELi2EN4cute5tupleIJNS5_1CILi128EEES8_NS7_ILi64EEEEEENS_6half_tEfNS_4arch4Sm80ELb0ELb1ELb0ELb0ELb1ELb0ELb0ELb0ELi2ELi4ELi4ELi4ELb0EEENS1_21CollectiveEpilogueBwdISA_SB_SD_Li256ELb0ELb0ELi2EEENS1_19SingleTileSchedulerILb0ELb0ELb0ELi128EEEEEEEEEvNT_6ParamsE)
        /*004c*/ 	.short	0x0380
        /*004e*/ 	.short	0x0270


	//----- nvinfo : EIATTR_SW_WAR
	.align		4
.L_790:
        /*0050*/ 	.byte	0x04, 0x36
        /*0052*/ 	.short	(.L_792 - .L_791)
.L_791:
        /*0054*/ 	.word	0x00000008
.L_792:


//--------------------- .nv.info._ZN7cutlass13device_kernelIN5flash19enable_sm80_to_sm89INS1_16FlashAttnBwdSm80INS1_25CollectiveMainloopBwdSm80ILi2ELi2EN4cute5tupleIJNS5_1CILi128EEES8_NS7_ILi64EEEEEENS_6half_tEfNS_4arch4Sm80ELb0ELb1ELb0ELb0ELb0ELb0ELb0ELb0ELi2ELi4ELi4ELi4ELb0EEENS1_24CollectiveEpilogueBwdGQAISA_fSD_Li256ELb0ELb0EEENS1_19SingleTileSchedulerILb0ELb0ELb0ELi128EEEEEEEEEvNT_6ParamsE --------------------------
	.section	.nv.info._ZN7cutlass13device_kernelIN5flash19enable_sm80_to_sm89INS1_16FlashAttnBwdSm80INS1_25CollectiveMainloopBwdSm80ILi2ELi2EN4cute5tupleIJNS5_1CILi128EEES8_NS7_ILi64EEEEEENS_6half_tEfNS_4arch4Sm80ELb0ELb1ELb0ELb0ELb0ELb0ELb0ELb0ELi2ELi4ELi4ELi4ELb0EEENS1_24CollectiveEpilogueBwdGQAISA_fSD_Li256ELb0ELb0EEENS1_19SingleTileSchedulerILb0ELb0ELb0ELi128EEEEEEEEEvNT_6ParamsE,"",@"SHT_CUDA_INFO"
	.sectionflags	@""
	.align	4


	//----- nvinfo : EIATTR_CUDA_API_VERSION
	.align		4
        /*0000*/ 	.byte	0x04, 0x37
        /*0002*/ 	.short	(.L_794 - .L_793)
.L_793:
        /*0004*/ 	.word	0x00000082


	//----- nvinfo : EIATTR_KPARAM_INFO
	.align		4
.L_794:
        /*0008*/ 	.byte	0x04, 0x17
        /*000a*/ 	.short	(.L_796 - .L_795)
.L_795:
        /*000c*/ 	.word	0x00000000
        /*0010*/ 	.short	0x0000
        /*0012*/ 	.short	0x0000
        /*0014*/ 	.byte	0x00, 0xf0, 0xe1, 0x09


	//----- nvinfo : EIATTR_SPARSE_MMA_MASK
	.align		4
.L_796:
        /*0018*/ 	.byte	0x03, 0x50
        /*001a*/ 	.short	0x0000


	//----- nvinfo : EIATTR_MAXREG_COUNT
	.align		4
        /*001c*/ 	.byte	0x03, 0x1b
        /*001e*/ 	.short	0x00ff


	//----- nvinfo : EIATTR_MERCURY_ISA_VERSION
	.align		4
        /*0020*/ 	.byte	0x03, 0x5f
        /*0022*/ 	.short	0x0101


	//----- nvinfo : EIATTR_VRC_CTA_INIT_COUNT
	.align		4
        /*0024*/ 	.byte	0x02, 0x4a
	.zero		1
	.zero		1


	//----- nvinfo : EIATTR_EXIT_INSTR_OFFSETS
	.align		4
        /*0028*/ 	.byte	0x04, 0x1c
        /*002a*/ 	.short	(.L_798 - .L_797)


	//   ....[0]....
.L_797:
        /*002c*/ 	.word	0x00000010


	//----- nvinfo : EIATTR_MAX_THREADS
	.align		4
.L_798:
        /*0030*/ 	.byte	0x04, 0x05
        /*0032*/ 	.short	(.L_800 - .L_799)
.L_799:
        /*0034*/ 	.word	0x00000100
        /*0038*/ 	.word	0x00000001
        /*003c*/ 	.word	0x00000001


	//----- nvinfo : EIATTR_CBANK_PARAM_SIZE
	.align		4
.L_800:
        /*0040*/ 	.byte	0x03, 0x19
        /*0042*/ 	.short	0x0278


	//----- nvinfo : EIATTR_PARAM_CBANK
	.align		4
        /*0044*/ 	.byte	0x04, 0x0a
        /*0046*/ 	.short	(.L_802 - .L_801)
	.align		4
.L_801:
        /*0048*/ 	.word	index@(.nv.constant0._ZN7cutlass13device_kernelIN5flash19enable_sm80_to_sm89INS1_16FlashAttnBwdSm80INS1_25CollectiveMainloopBwdSm80ILi2ELi2EN4cute5tupleIJNS5_1CILi128EEES8_NS7_ILi64EEEEEENS_6half_tEfNS_4arch4Sm80ELb0ELb1ELb0ELb0ELb0ELb0ELb0ELb0ELi2ELi4ELi4ELi4ELb0EEENS1_24CollectiveEpilogueBwdGQAISA_fSD_Li256ELb0ELb0EEENS1_19SingleTileSchedulerILb0ELb0ELb0ELi128EEEEEEEEEvNT_6ParamsE)
        /*004c*/ 	.short	0x0380
        /*004e*/ 	.short	0x0278


	//----- nvinfo : EIATTR_SW_WAR
	.align		4
.L_802:
        /*0050*/ 	.byte	0x04, 0x36
        /*0052*/ 	.short	(.L_804 - .L_803)
.L_803:
        /*0054*/ 	.word	0x00000008
.L_804:


//--------------------- .nv.info._ZN7cutlass13device_kernelIN5flash19enable_sm80_to_sm89INS1_16FlashAttnBwdSm80INS1_25CollectiveMainloopBwdSm80ILi2ELi2EN4cute5tupleIJNS5_1CILi128EEES8_NS7_ILi64EEEEEENS_6half_tEfNS_4arch4Sm80ELb0ELb1ELb0ELb0ELb1ELb0ELb0ELb0ELi2ELi4ELi4ELi4ELb0EEENS1_24CollectiveEpilogueBwdGQAISA_fSD_Li256ELb0ELb1EEENS1_19SingleTileSchedulerILb0ELb0ELb0ELi128EEEEEEEEEvNT_6ParamsE --------------------------
	.section	.nv.info._ZN7cutlass13device_kernelIN5flash19enable_sm80_to_sm89INS1_16FlashAttnBwdSm80INS1_25CollectiveMainloopBwdSm80ILi2ELi2EN4cute5tupleIJNS5_1CILi128EEES8_NS7_ILi64EEEEEENS_6half_tEfNS_4arch4Sm80ELb0ELb1ELb0ELb0ELb1ELb0ELb0ELb0ELi2ELi4ELi4ELi4ELb0EEENS1_24CollectiveEpilogueBwdGQAISA_fSD_Li256ELb0ELb1EEENS1_19SingleTileSchedulerILb0ELb0ELb0ELi128EEEEEEEEEvNT_6ParamsE,"",@"SHT_CUDA_INFO"
	.sectionflags	@""
	.align	4


	//----- nvinfo : EIATTR_CUDA_API_VERSION
	.align		4
        /*0000*/ 	.byte	0x04, 0x37
        /*0002*/ 	.short	(.L_806 - .L_805)
.L_805:
        /*0004*/ 	.word	0x00000082


	//----- nvinfo : EIATTR_KPARAM_INFO
	.align		4
.L_806:
        /*0008*/ 	.byte	0x04, 0x17
        /*000a*/ 	.short	(.L_808 - .L_807)
.L_807:
        /*000c*/ 	.word	0x00000000
        /*0010*/ 	.short	0x0000
        /*0012*/ 	.short	0x0000
        /*0014*/ 	.byte	0x00, 0xf0, 0xe1, 0x09


	//----- nvinfo : EIATTR_SPARSE_MMA_MASK
	.align		4
.L_808:
        /*0018*/ 	.byte	0x03, 0x50
        /*001a*/ 	.short	0x0000


	//----- nvinfo : EIATTR_MAXREG_COUNT
	.align		4
        /*001c*/ 	.byte	0x03, 0x1b
        /*001e*/ 	.short	0x00ff


	//----- nvinfo : EIATTR_MERCURY_ISA_VERSION
	.align		4
        /*0020*/ 	.byte	0x03, 0x5f
        /*0022*/ 	.short	0x0101


	//----- nvinfo : EIATTR_VRC_CTA_INIT_COUNT
	.align		4
        /*0024*/ 	.byte	0x02, 0x4a
	.zero		1
	.zero		1


	//----- nvinfo : EIATTR_EXIT_INSTR_OFFSETS
	.align		4
        /*0028*/ 	.byte	0x04, 0x1c
        /*002a*/ 	.short	(.L_810 - .L_809)


	//   ....[0]....
.L_809:
        /*002c*/ 	.word	0x00000010


	//----- nvinfo : EIATTR_MAX_THREADS
	.align		4
.L_810:
        /*0030*/ 	.byte	0x04, 0x05
        /*0032*/ 	.short	(.L_812 - .L_811)
.L_811:
        /*0034*/ 	.word	0x00000100
        /*0038*/ 	.word	0x00000001
        /*003c*/ 	.word	0x00000001


	//----- nvinfo : EIATTR_CBANK_PARAM_SIZE
	.align		4
.L_812:
        /*0040*/ 	.byte	0x03, 0x19
        /*0042*/ 	.short	0x0278


	//----- nvinfo : EIATTR_PARAM_CBANK
	.align		4
        /*0044*/ 	.byte	0x04, 0x0a
        /*0046*/ 	.short	(.L_814 - .L_813)
	.align		4
.L_813:
        /*0048*/ 	.word	index@(.nv.constant0._ZN7cutlass13device_kernelIN5flash19enable_sm80_to_sm89INS1_16FlashAttnBwdSm80INS1_25CollectiveMainloopBwdSm80ILi2ELi2EN4cute5tupleIJNS5_1CILi128EEES8_NS7_ILi64EEEEEENS_6half_tEfNS_4arch4Sm80ELb0ELb1ELb0ELb0ELb1ELb0ELb0ELb0ELi2ELi4ELi4ELi4ELb0EEENS1_24CollectiveEpilogueBwdGQAISA_fSD_Li256ELb0ELb1EEENS1_19SingleTileSchedulerILb0ELb0ELb0ELi128EEEEEEEEEvNT_6ParamsE)
        /*004c*/ 	.short	0x0380
        /*004e*/ 	.short	0x0278


	//----- nvinfo : EIATTR_SW_WAR
	.align		4
.L_814:
        /*0050*/ 	.byte	0x04, 0x36
        /*0052*/ 	.short	(.L_816 - .L_815)
.L_815:
        /*0054*/ 	.word	0x00000008
.L_816:


//--------------------- .nv.info._ZN7cutlass13device_kernelIN5flash19enable_sm80_to_sm89INS1_16FlashAttnBwdSm80INS1_25CollectiveMainloopBwdSm80ILi2ELi2EN4cute5tupleIJNS5_1CILi128EEES8_NS7_ILi64EEEEEENS_6half_tEfNS_4arch4Sm80ELb0ELb1ELb0ELb1ELb0ELb0ELb0ELb0ELi2ELi4ELi4ELi4ELb0EEENS1_21CollectiveEpilogueBwdISA_SB_SD_Li256ELb1ELb0ELi2EEENS1_19SingleTileSchedulerILb1ELb0ELb0ELi128EEEEEEEEEvNT_6ParamsE --------------------------
	.section	.nv.info._ZN7cutlass13device_kernelIN5flash19enable_sm80_to_sm89INS1_16FlashAttnBwdSm80INS1_25CollectiveMainloopBwdSm80ILi2ELi2EN4cute5tupleIJNS5_1CILi128EEES8_NS7_ILi64EEEEEENS_6half_tEfNS_4arch4Sm80ELb0ELb1ELb0ELb1ELb0ELb0ELb0ELb0ELi2ELi4ELi4ELi4ELb0EEENS1_21CollectiveEpilogueBwdISA_SB_SD_Li256ELb1ELb0ELi2EEENS1_19SingleTileSchedulerILb1ELb0ELb0ELi128EEEEEEEEEvNT_6ParamsE,"",@"SHT_CUDA_INFO"
	.sectionflags	@""
	.align	4


	//----- nvinfo : EIATTR_CUDA_API_VERSION
	.align		4
        /*0000*/ 	.byte	0x04, 0x37
        /*0002*/ 	.short	(.L_818 - .L_817)
.L_817:
        /*0004*/ 	.word	0x00000082


	//----- nvinfo : EIATTR_KPARAM_INFO
	.align		4
.L_818:
        /*0008*/ 	.byte	0x04, 0x17
        /*000a*/ 	.short	(.L_820 - .L_819)
.L_819:
        /*000c*/ 	.word	0x00000000
        /*0010*/ 	.short	0x0000
        /*0012*/ 	.short	0x0000
        /*0014*/ 	.byte	0x00, 0xf0, 0xc1, 0x09


	//----- nvinfo : EIATTR_SPARSE_MMA_MASK
	.align		4
.L_820:
        /*0018*/ 	.byte	0x03, 0x50
        /*001a*/ 	.short	0x0000


	//----- nvinfo : EIATTR_MAXREG_COUNT
	.align		4
        /*001c*/ 	.byte	0x03, 0x1b
        /*001e*/ 	.short	0x00ff


	//----- nvinfo : EIATTR_MERCURY_ISA_VERSION
	.align		4
        /*0020*/ 	.byte	0x03, 0x5f
        /*0022*/ 	.short	0x0101


	//----- nvinfo : EIATTR_VRC_CTA_INIT_COUNT
	.align		4
        /*0024*/ 	.byte	0x02, 0x4a
	.zero		1
	.zero		1


	//----- nvinfo : EIATTR_EXIT_INSTR_OFFSETS
	.align		4
        /*0028*/ 	.byte	0x04, 0x1c
        /*002a*/ 	.short	(.L_822 - .L_821)


	//   ....[0]....
.L_821:
        /*002c*/ 	.word	0x00000010


	//----- nvinfo : EIATTR_MAX_THREADS
	.align		4
.L_822:
        /*0030*/ 	.byte	0x04, 0x05
        /*0032*/ 	.short	(.L_824 - .L_823)
.L_823:
        /*0034*/ 	.word	0x00000100
        /*0038*/ 	.word	0x00000001
        /*003c*/ 	.word	0x00000001


	//----- nvinfo : EIATTR_CBANK_PARAM_SIZE
	.align		4
.L_824:
        /*0040*/ 	.byte	0x03, 0x19
        /*0042*/ 	.short	0x0270


	//----- nvinfo : EIATTR_PARAM_CBANK
	.align		4
        /*0044*/ 	.byte	0x04, 0x0a
        /*0046*/ 	.short	(.L_826 - .L_825)
	.align		4
.L_825:
        /*0048*/ 	.word	index@(.nv.constant0._ZN7cutlass13device_kernelIN5flash19enable_sm80_to_sm89INS1_16FlashAttnBwdSm80INS1_25CollectiveMainloopBwdSm80ILi2ELi2EN4cute5tupleIJNS5_1CILi128EEES8_NS7_ILi64EEEEEENS_6half_tEfNS_4arch4Sm80ELb0ELb1ELb0ELb1ELb0ELb0ELb0ELb0ELi2ELi4ELi4ELi4ELb0EEENS1_21CollectiveEpilogueBwdISA_SB_SD_Li256ELb1ELb0ELi2EEENS1_19SingleTileSchedulerILb1ELb0ELb0ELi128EEEEEEEEEvNT_6ParamsE)
        /*004c*/ 	.short	0x0380
        /*004e*/ 	.short	0x0270


	//----- nvinfo : EIATTR_SW_WAR
	.align		4
.L_826:
        /*0050*/ 	.byte	0x04, 0x36
        /*0052*/ 	.short	(.L_828 - .L_827)
.L_827:
        /*0054*/ 	.word	0x00000008
.L_828:


//--------------------- .nv.info._ZN7cutlass13device_kernelIN5flash19enable_sm80_to_sm89INS1_16FlashAttnBwdSm80INS1_25CollectiveMainloopBwdSm80ILi2ELi2EN4cute5tupleIJNS5_1CILi128EEES8_NS7_ILi64EEEEEENS_6half_tEfNS_4arch4Sm80ELb0ELb1ELb0ELb1ELb1ELb0ELb0ELb0ELi2ELi4ELi4ELi4ELb0EEENS1_21CollectiveEpilogueBwdISA_SB_SD_Li256ELb1ELb0ELi2EEENS1_19SingleTileSchedulerILb1ELb0ELb0ELi128EEEEEEEEEvNT_6ParamsE --------------------------
	.section	.nv.info._ZN7cutlass13device_kernelIN5flash19enable_sm80_to_sm89INS1_16FlashAttnBwdSm80INS1_25CollectiveMainloopBwdSm80ILi2ELi2EN4cute5tupleIJNS5_1CILi128EEES8_NS7_ILi64EEEEEENS_6half_tEfNS_4arch4Sm80ELb0ELb1ELb0ELb1ELb1ELb0ELb0ELb0ELi2ELi4ELi4ELi4ELb0EEENS1_21CollectiveEpilogueBwdISA_SB_SD_Li256ELb1ELb0ELi2EEENS1_19SingleTileSchedulerILb1ELb0ELb0ELi128EEEEEEEEEvNT_6ParamsE,"",@"SHT_CUDA_INFO"
	.sectionflags	@""
	.align	4


	//----- nvinfo : EIATTR_CUDA_API_VERSION
	.align		4
        /*0000*/ 	.byte	0x04, 0x37
        /*0002*/ 	.short	(.L_830 - .L_829)
.L_829:
        /*0004*/ 	.word	0x00000082


	//----- nvinfo : EIATTR_KPARAM_INFO
	.align		4
.L_830:
        /*0008*/ 	.byte	0x04, 0x17
        /*000a*/ 	.short	(.L_832 - .L_831)
.L_831:
        /*000c*/ 	.word	0x00000000
        /*0010*/ 	.short	0x0000
        /*0012*/ 	.short	0x0000
        /*0014*/ 	.byte	0x00, 0xf0, 0xc1, 0x09


	//----- nvinfo : EIATTR_SPARSE_MMA_MASK
	.align		4
.L_832:
        /*0018*/ 	.byte	0x03, 0x50
        /*001a*/ 	.short	0x0000


	//----- nvinfo : EIATTR_MAXREG_COUNT
	.align		4
        /*001c*/ 	.byte	0x03, 0x1b
        /*001e*/ 	.short	0x00ff


	//----- nvinfo : EIATTR_MERCURY_ISA_VERSION
	.align		4
        /*0020*/ 	.byte	0x03, 0x5f
        /*0022*/ 	.short	0x0101


	//----- nvinfo : EIATTR_VRC_CTA_INIT_COUNT
	.align		4
        /*0024*/ 	.byte	0x02, 0x4a
	.zero		1
	.zero		1


	//----- nvinfo : EIATTR_EXIT_INSTR_OFFSETS
	.align		4
        /*0028*/ 	.byte	0x04, 0x1c
        /*002a*/ 	.short	(.L_834 - .L_833)


	//   ....[0]....
.L_833:
        /*002c*/ 	.word	0x00000010


	//----- nvinfo : EIATTR_MAX_THREADS
	.align		4
.L_834:
        /*0030*/ 	.byte	0x04, 0x05
        /*0032*/ 	.short	(.L_836 - .L_835)
.L_835:
        /*0034*/ 	.word	0x00000100
        /*0038*/ 	.word	0x00000001
        /*003c*/ 	.word	0x00000001


	//----- nvinfo : EIATTR_CBANK_PARAM_SIZE
	.align		4
.L_836:
        /*0040*/ 	.byte	0x03, 0x19
        /*0042*/ 	.short	0x0270


	//----- nvinfo : EIATTR_PARAM_CBANK
	.align		4
        /*0044*/ 	.byte	0x04, 0x0a
        /*0046*/ 	.short	(.L_838 - .L_837)
	.align		4
.L_837:
        /*0048*/ 	.word	index@(.nv.constant0._ZN7cutlass13device_kernelIN5flash19enable_sm80_to_sm89INS1_16FlashAttnBwdSm80INS1_25CollectiveMainloopBwdSm80ILi2ELi2EN4cute5tupleIJNS5_1CILi128EEES8_NS7_ILi64EEEEEENS_6half_tEfNS_4arch4Sm80ELb0ELb1ELb0ELb1ELb1ELb0ELb0ELb0ELi2ELi4ELi4ELi4ELb0EEENS1_21CollectiveEpilogueBwdISA_SB_SD_Li256ELb1ELb0ELi2EEENS1_19SingleTileSchedulerILb1ELb0ELb0ELi128EEEEEEEEEvNT_6ParamsE)
        /*004c*/ 	.short	0x0380
        /*004e*/ 	.short	0x0270


	//----- nvinfo : EIATTR_SW_WAR
	.align		4
.L_838:
        /*0050*/ 	.byte	0x04, 0x36
        /*0052*/ 	.short	(.L_840 - .L_839)
.L_839:
        /*0054*/ 	.word	0x00000008
.L_840:


//--------------------- .nv.info._ZN7cutlass13device_kernelIN5flash19enable_sm80_to_sm89INS1_16FlashAttnBwdSm80INS1_25CollectiveMainloopBwdSm80ILi2ELi2EN4cute5tupleIJNS5_1CILi128EEES8_NS7_ILi64EEEEEENS_6half_tEfNS_4arch4Sm80ELb0ELb1ELb0ELb1ELb0ELb0ELb0ELb0ELi2ELi4ELi4ELi4ELb0EEENS1_24CollectiveEpilogueBwdGQAISA_fSD_Li256ELb1ELb0EEENS1_19SingleTileSchedulerILb1ELb0ELb0ELi128EEEEEEEEEvNT_6ParamsE --------------------------
	.section	.nv.info._ZN7cutlass13device_kernelIN5flash19enable_sm80_to_sm89INS1_16FlashAttnBwdSm80INS1_25CollectiveMainloopBwdSm80ILi2ELi2EN4cute5tupleIJNS5_1CILi128EEES8_NS7_ILi64EEEEEENS_6half_tEfNS_4arch4Sm80ELb0ELb1ELb0ELb1ELb0ELb0ELb0ELb0ELi2ELi4ELi4ELi4ELb0EEENS1_24CollectiveEpilogueBwdGQAISA_fSD_Li256ELb1ELb0EEENS1_19SingleTileSchedulerILb1ELb0ELb0ELi128EEEEEEEEEvNT_6ParamsE,"",@"SHT_CUDA_INFO"
	.sectionflags	@""
	.align	4


	//----- nvinfo : EIATTR_CUDA_API_VERSION
	.align		4
        /*0000*/ 	.byte	0x04, 0x37
        /*0002*/ 	.short	(.L_842 - .L_841)
.L_841:
        /*0004*/ 	.word	0x00000082


	//----- nvinfo : EIATTR_KPARAM_INFO
	.align		4
.L_842:
        /*0008*/ 	.byte	0x04, 0x17
        /*000a*/ 	.short	(.L_844 - .L_843)
.L_843:
        /*000c*/ 	.word	0x00000000
        /*0010*/ 	.short	0x0000
        /*0012*/ 	.short	0x0000
        /*0014*/ 	.byte	0x00, 0xf0, 0xe1, 0x09


	//----- nvinfo : EIATTR_SPARSE_MMA_MASK
	.align		4
.L_844:
        /*0018*/ 	.byte	0x03, 0x50
        /*001a*/ 	.short	0x0000


	//----- nvinfo : EIATTR_MAXREG_COUNT
	.align		4
        /*001c*/ 	.byte	0x03, 0x1b
        /*001e*/ 	.short	0x00ff


	//----- nvinfo : EIATTR_MERCURY_ISA_VERSION
	.align		4
        /*0020*/ 	.byte	0x03, 0x5f
        /*0022*/ 	.short	0x0101


	//----- nvinfo : EIATTR_VRC_CTA_INIT_COUNT
	.align		4
        /*0024*/ 	.byte	0x02, 0x4a
	.zero		1
	.zero		1


	//----- nvinfo : EIATTR_EXIT_INSTR_OFFSETS
	.align		4
        /*0028*/ 	.byte	0x04, 0x1c
        /*002a*/ 	.short	(.L_846 - .L_845)


	//   ....[0]....
.L_845:
        /*002c*/ 	.word	0x00000010


	//----- nvinfo : EIATTR_MAX_THREADS
	.align		4
.L_846:
        /*0030*/ 	.byte	0x04, 0x05
        /*0032*/ 	.short	(.L_848 - .L_847)
.L_847:
        /*0034*/ 	.word	0x00000100
        /*0038*/ 	.word	0x00000001
        /*003c*/ 	.word	0x00000001


	//----- nvinfo : EIATTR_CBANK_PARAM_SIZE
	.align		4
.L_848:
        /*0040*/ 	.byte	0x03, 0x19
        /*0042*/ 	.short	0x0278


	//----- nvinfo : EIATTR_PARAM_CBANK
	.align		4
        /*0044*/ 	.byte	0x04, 0x0a
        /*0046*/ 	.short	(.L_850 - .L_849)
	.align		4
.L_849:
        /*0048*/ 	.word	index@(.nv.constant0._ZN7cutlass13device_kernelIN5flash19enable_sm80_to_sm89INS1_16FlashAttnBwdSm80INS1_25CollectiveMainloopBwdSm80ILi2ELi2EN4cute5tupleIJNS5_1CILi128EEES8_NS7_ILi64EEEEEENS_6half_tEfNS_4arch4Sm80ELb0ELb1ELb0ELb1ELb0ELb0ELb0ELb0ELi2ELi4ELi4ELi4ELb0EEENS1_24CollectiveEpilogueBwdGQAISA_fSD_Li256ELb1ELb0EEENS1_19SingleTileSchedulerILb1ELb0ELb0ELi128EEEEEEEEEvNT_6ParamsE)
        /*004c*/ 	.short	0x0380
        /*004e*/ 	.short	0x0278


	//----- nvinfo : EIATTR_SW_WAR
	.align		4
.L_850:
        /*0050*/ 	.byte	0x04, 0x36
        /*0052*/ 	.short	(.L_852 - .L_851)
.L_851:
        /*0054*/ 	.word	0x00000008
.L_852:


//--------------------- .nv.info._ZN7cutlass13device_kernelIN5flash19enable_sm80_to_sm89INS1_16FlashAttnBwdSm80INS1_25CollectiveMainloopBwdSm80ILi2ELi2EN4cute5tupleIJNS5_1CILi128EEES8_NS7_ILi64EEEEEENS_6half_tEfNS_4arch4Sm80ELb0ELb1ELb0ELb1ELb1ELb0ELb0ELb0ELi2ELi4ELi4ELi4ELb0EEENS1_24CollectiveEpilogueBwdGQAISA_fSD_Li256ELb1ELb1EEENS1_19SingleTileSchedulerILb1ELb0ELb0ELi128EEEEEEEEEvNT_6ParamsE --------------------------
	.section	.nv.info._ZN7cutlass13device_kernelIN5flash19enable_sm80_to_sm89INS1_16FlashAttnBwdSm80INS1_25CollectiveMainloopBwdSm80ILi2ELi2EN4cute5tupleIJNS5_1CILi128EEES8_NS7_ILi64EEEEEENS_6half_tEfNS_4arch4Sm80ELb0ELb1ELb0ELb1ELb1ELb0ELb0ELb0ELi2ELi4ELi4ELi4ELb0EEENS1_24CollectiveEpilogueBwdGQAISA_fSD_Li256ELb1ELb1EEENS1_19SingleTileSchedulerILb1ELb0ELb0ELi128EEEEEEEEEvNT_6ParamsE,"",@"SHT_CUDA_INFO"
	.sectionflags	@""
	.align	4


	//----- nvinfo : EIATTR_CUDA_API_VERSION
	.align		4
        /*0000*/ 	.byte	0x04, 0x37
        /*0002*/ 	.short	(.L_854 - .L_853)
.L_853:
        /*0004*/ 	.word	0x00000082


	//----- nvinfo : EIATTR_KPARAM_INFO
	.align		4
.L_854:
        /*0008*/ 	.byte	0x04, 0x17
        /*000a*/ 	.short	(.L_856 - .L_855)
.L_855:
        /*000c*/ 	.word	0x00000000
        /*0010*/ 	.short	0x0000
        /*0012*/ 	.short	0x0000
        /*0014*/ 	.byte	0x00, 0xf0, 0xe1, 0x09


	//----- nvinfo : EIATTR_SPARSE_MMA_MASK
	.align		4
.L_856:
        /*0018*/ 	.byte	0x03, 0x50
        /*001a*/ 	.short	0x0000


	//----- nvinfo : EIATTR_MAXREG_COUNT
	.align		4
        /*001c*/ 	.byte	0x03, 0x1b
        /*001e*/ 	.short	0x00ff


	//----- nvinfo : EIATTR_MERCURY_ISA_VERSION
	.align		4
        /*0020*/ 	.byte	0x03, 0x5f
        /*0022*/ 	.short	0x0101


	//----- nvinfo : EIATTR_VRC_CTA_INIT_COUNT
	.align		4
        /*0024*/ 	.byte	0x02, 0x4a
	.zero		1
	.zero		1


	//----- nvinfo : EIATTR_EXIT_INSTR_OFFSETS
	.align		4
        /*0028*/ 	.byte	0x04, 0x1c
        /*002a*/ 	.short	(.L_858 - .L_857)


	//   ....[0]....
.L_857:
        /*002c*/ 	.word	0x00000010


	//----- nvinfo : EIATTR_MAX_THREADS
	.align		4
.L_858:
        /*0030*/ 	.byte	0x04, 0x05
        /*0032*/ 	.short	(.L_860 - .L_859)
.L_859:
        /*0034*/ 	.word	0x00000100
        /*0038*/ 	.word	0x00000001
        /*003c*/ 	.word	0x00000001


	//----- nvinfo : EIATTR_CBANK_PARAM_SIZE
	.align		4
.L_860:
        /*0040*/ 	.byte	0x03, 0x19
        /*0042*/ 	.short	0x0278


	//----- nvinfo : EIATTR_PARAM_CBANK
	.align		4
        /*0044*/ 	.byte	0x04, 0x0a
        /*0046*/ 	.short	(.L_862 - .L_861)
	.align		4
.L_861:
        /*0048*/ 	.word	index@(.nv.constant0._ZN7cutlass13device_kernelIN5flash19enable_sm80_to_sm89INS1_16FlashAttnBwdSm80INS1_25CollectiveMainloopBwdSm80ILi2ELi2EN4cute5tupleIJNS5_1CILi128EEES8_NS7_ILi64EEEEEENS_6half_tEfNS_4arch4Sm80ELb0ELb1ELb0ELb1ELb1ELb0ELb0ELb0ELi2ELi4ELi4ELi4ELb0EEENS1_24CollectiveEpilogueBwdGQAISA_fSD_Li256ELb1ELb1EEENS1_19SingleTileSchedulerILb1ELb0ELb0ELi128EEEEEEEEEvNT_6ParamsE)
        /*004c*/ 	.short	0x0380
        /*004e*/ 	.short	0x0278


	//----- nvinfo : EIATTR_SW_WAR
	.align		4
.L_862:
        /*0050*/ 	.byte	0x04, 0x36
        /*0052*/ 	.short	(.L_864 - .L_863)
.L_863:
        /*0054*/ 	.word	0x00000008
.L_864:


//--------------------- .nv.info._ZN7cutlass13device_kernelIN5flash19enable_sm80_to_sm89INS1_16FlashAttnBwdSm80INS1_25CollectiveMainloopBwdSm80ILi2ELi2EN4cute5tupleIJNS5_1CILi128EEES8_NS7_ILi64EEEEEENS_6half_tEfNS_4arch4Sm80ELb1ELb0ELb0ELb0ELb0ELb0ELb0ELb0ELi2ELi4ELi4ELi4ELb0EEENS1_21CollectiveEpilogueBwdISA_SB_SD_Li256ELb0ELb0ELi2EEENS1_25SingleTileBwdLPTSchedulerILb0ELi128ELb0EEEEEEEEEvNT_6ParamsE --------------------------
	.section	.nv.info._ZN7cutlass13device_kernelIN5flash19enable_sm80_to_sm89INS1_16FlashAttnBwdSm80INS1_25CollectiveMainloopBwdSm80ILi2ELi2EN4cute5tupleIJNS5_1CILi128EEES8_NS7_ILi64EEEEEENS_6half_tEfNS_4arch4Sm80ELb1ELb0ELb0ELb0ELb0ELb0ELb0ELb0ELi2ELi4ELi4ELi4ELb0EEENS1_21CollectiveEpilogueBwdISA_SB_SD_Li256ELb0ELb0ELi2EEENS1_25SingleTileBwdLPTSchedulerILb0ELi128ELb0EEEEEEEEEvNT_6ParamsE,"",@"SHT_CUDA_INFO"
	.sectionflags	@""
	.align	4


	//----- nvinfo : EIATTR_CUDA_API_VERSION
	.align		4
        /*0000*/ 	.byte	0x04, 0x37
        /*0002*/ 	.short	(.L_866 - .L_865)
.L_865:
        /*0004*/ 	.word	0x00000082


	//----- nvinfo : EIATTR_KPARAM_INFO
	.align		4
.L_866:
        /*0008*/ 	.byte	0x04, 0x17
        /*000a*/ 	.short	(.L_868 - .L_867)
.L_867:
        /*000c*/ 	.word	0x00000000
        /*0010*/ 	.short	0x0000
        /*0012*/ 	.short	0x0000
        /*0014*/ 	.byte	0x00, 0xf0, 0x21, 0x0a


	//----- nvinfo : EIATTR_SPARSE_MMA_MASK
	.align		4
.L_868:
        /*0018*/ 	.byte	0x03, 0x50
        /*001a*/ 	.short	0x0000


	//----- nvinfo : EIATTR_MAXREG_COUNT
	.align		4
        /*001c*/ 	.byte	0x03, 0x1b
        /*001e*/ 	.short	0x00ff


	//----- nvinfo : EIATTR_MERCURY_ISA_VERSION
	.align		4
        /*0020*/ 	.byte	0x03, 0x5f
        /*0022*/ 	.short	0x0101


	//----- nvinfo : EIATTR_VRC_CTA_INIT_COUNT
	.align		4
        /*0024*/ 	.byte	0x02, 0x4a
	.zero		1
	.zero		1


	//----- nvinfo : EIATTR_EXIT_INSTR_OFFSETS
	.align		4
        /*0028*/ 	.byte	0x04, 0x1c
        /*002a*/ 	.short	(.L_870 - .L_869)


	//   ....[0]....
.L_869:
        /*002c*/ 	.word	0x00000010


	//----- nvinfo : EIATTR_MAX_THREADS
	.align		4
.L_870:
        /*0030*/ 	.byte	0x04, 0x05
        /*0032*/ 	.short	(.L_872 - .L_871)
.L_871:
        /*0034*/ 	.word	0x00000100
        /*0038*/ 	.word	0x00000001
        /*003c*/ 	.word	0x00000001


	//----- nvinfo : EIATTR_CBANK_PARAM_SIZE
	.align		4
.L_872:
        /*0040*/ 	.byte	0x03, 0x19
        /*0042*/ 	.short	0x0288


	//----- nvinfo : EIATTR_PARAM_CBANK
	.align		4
        /*0044*/ 	.byte	0x04, 0x0a
        /*0046*/ 	.short	(.L_874 - .L_873)
	.align		4
.L_873:
        /*0048*/ 	.word	index@(.nv.constant0._ZN7cutlass13device_kernelIN5flash19enable_sm80_to_sm89INS1_16FlashAttnBwdSm80INS1_25CollectiveMainloopBwdSm80ILi2ELi2EN4cute5tupleIJNS5_1CILi128EEES8_NS7_ILi64EEEEEENS_6half_tEfNS_4arch4Sm80ELb1ELb0ELb0ELb0ELb0ELb0ELb0ELb0ELi2ELi4ELi4ELi4ELb0EEENS1_21CollectiveEpilogueBwdISA_SB_SD_Li256ELb0ELb0ELi2EEENS1_25SingleTileBwdLPTSchedulerILb0ELi128ELb0EEEEEEEEEvNT_6ParamsE)
        /*004c*/ 	.short	0x0380
        /*004e*/ 	.short	0x0288


	//----- nvinfo : EIATTR_SW_WAR
	.align		4
.L_874:
        /*0050*/ 	.byte	0x04, 0x36
        /*0052*/ 	.short	(.L_876 - .L_875)
.L_875:
        /*0054*/ 	.word	0x00000008
.L_876:


//--------------------- .nv.info._ZN7cutlass13device_kernelIN5flash19enable_sm80_to_sm89INS1_16FlashAttnBwdSm80INS1_25CollectiveMainloopBwdSm80ILi2ELi2EN4cute5tupleIJNS5_1CILi128EEES8_NS7_ILi64EEEEEENS_6half_tEfNS_4arch4Sm80ELb1ELb0ELb0ELb0ELb1ELb0ELb0ELb0ELi2ELi4ELi4ELi4ELb0EEENS1_21CollectiveEpilogueBwdISA_SB_SD_Li256ELb0ELb0ELi2EEENS1_25SingleTileBwdLPTSchedulerILb0ELi128ELb1EEEEEEEEEvNT_6ParamsE --------------------------
	.section	.nv.info._ZN7cutlass13device_kernelIN5flash19enable_sm80_to_sm89INS1_16FlashAttnBwdSm80INS1_25CollectiveMainloopBwdSm80ILi2ELi2EN4cute5tupleIJNS5_1CILi128EEES8_NS7_ILi64EEEEEENS_6half_tEfNS_4arch4Sm80ELb1ELb0ELb0ELb0ELb1ELb0ELb0ELb0ELi2ELi4ELi4ELi4ELb0EEENS1_21CollectiveEpilogueBwdISA_SB_SD_Li256ELb0ELb0ELi2EEENS1_25SingleTileBwdLPTSchedulerILb0ELi128ELb1EEEEEEEEEvNT_6ParamsE,"",@"SHT_CUDA_INFO"
	.sectionflags	@""
	.align	4


	//----- nvinfo : EIATTR_CUDA_API_VERSION
	.align		4
        /*0000*/ 	.byte	0x04, 0x37
        /*0002*/ 	.short	(.L_878 - .L_877)
.L_877:
        /*0004*/ 	.word	0x00000082


	//----- nvinfo : EIATTR_KPARAM_INFO
	.align		4
.L_878:
        /*0008*/ 	.byte	0x04, 0x17
        /*000a*/ 	.short	(.L_880 - .L_879)
.L_879:
        /*000c*/ 	.word	0x00000000
        /*0010*/ 	.short	0x0000
        /*0012*/ 	.short	0x0000
        /*0014*/ 	.byte	0x00, 0xf0, 0x21, 0x0a


	//----- nvinfo : EIATTR_SPARSE_MMA_MASK
	.align		4
.L_880:
        /*0018*/ 	.byte	0x03, 0x50
        /*001a*/ 	.short	0x0000


	//----- nvinfo : EIATTR_MAXREG_COUNT
	.align		4
        /*001c*/ 	.byte	0x03, 0x1b
        /*001e*/ 	.short	0x00ff


	//----- nvinfo : EIATTR_MERCURY_ISA_VERSION
	.align		4
        /*0020*/ 	.byte	0x03, 0x5f
        /*0022*/ 	.short	0x0101


	//----- nvinfo : EIATTR_VRC_CTA_INIT_COUNT
	.align		4
        /*0024*/ 	.byte	0x02, 0x4a
	.zero		1
	.zero		1


	//----- nvinfo : EIATTR_EXIT_INSTR_OFFSETS
	.align		4
        /*0028*/ 	.byte	0x04, 0x1c
        /*002a*/ 	.short	(.L_882 - .L_881)


	//   ....[0]....
.L_881:
        /*002c*/ 	.word	0x00000010


	//----- nvinfo : EIATTR_MAX_THREADS
	.align		4
.L_882:
        /*0030*/ 	.byte	0x04, 0x05
        /*0032*/ 	.short	(.L_884 - .L_883)
.L_883:
        /*0034*/ 	.word	0x00000100
        /*0038*/ 	.word	0x00000001
        /*003c*/ 	.word	0x00000001


	//----- nvinfo : EIATTR_CBANK_PARAM_SIZE
	.align		4
.L_884:
        /*0040*/ 	.byte	0x03, 0x19
        /*0042*/ 	.short	0x0288


	//----- nvinfo : EIATTR_PARAM_CBANK
	.align		4
        /*0044*/ 	.byte	0x04, 0x0a
        /*0046*/ 	.short	(.L_886 - .L_885)
	.align		4
.L_885:
        /*0048*/ 	.word	index@(.nv.constant0._ZN7cutlass13device_kernelIN5flash19enable_sm80_to_sm89INS1_16FlashAttnBwdSm80INS1_25CollectiveMainloopBwdSm80ILi2ELi2EN4cute5tupleIJNS5_1CILi128EEES8_NS7_ILi64EEEEEENS_6half_tEfNS_4arch4Sm80ELb1ELb0ELb0ELb0ELb1ELb0ELb0ELb0ELi2ELi4ELi4ELi4ELb0EEENS1_21CollectiveEpilogueBwdISA_SB_SD_Li256ELb0ELb0ELi2EEENS1_25SingleTileBwdLPTSchedulerILb0ELi128ELb1EEEEEEEEEvNT_6ParamsE)
        /*004c*/ 	.short	0x0380
        /*004e*/ 	.short	0x0288


	//----- nvinfo : EIATTR_SW_WAR
	.align		4
.L_886:
        /*0050*/ 	.byte	0x04, 0x36
        /*0052*/ 	.short	(.L_888 - .L_887)
.L_887:
        /*0054*/ 	.word	0x00000008
.L_888:


//--------------------- .nv.info._ZN7cutlass13device_kernelIN5flash19enable_sm80_to_sm89INS1_16FlashAttnBwdSm80INS1_25CollectiveMainloopBwdSm80ILi2ELi2EN4cute5tupleIJNS5_1CILi128EEES8_NS7_ILi64EEEEEENS_6half_tEfNS_4arch4Sm80ELb1ELb0ELb0ELb0ELb0ELb0ELb0ELb0ELi2ELi4ELi4ELi4ELb0EEENS1_24CollectiveEpilogueBwdGQAISA_fSD_Li256ELb0ELb0EEENS1_25SingleTileBwdLPTSchedulerILb0ELi128ELb0EEEEEEEEEvNT_6ParamsE --------------------------
	.section	.nv.info._ZN7cutlass13device_kernelIN5flash19enable_sm80_to_sm89INS1_16FlashAttnBwdSm80INS1_25CollectiveMainloopBwdSm80ILi2ELi2EN4cute5tupleIJNS5_1CILi128EEES8_NS7_ILi64EEEEEENS_6half_tEfNS_4arch4Sm80ELb1ELb0ELb0ELb0ELb0ELb0ELb0ELb0ELi2ELi4ELi4ELi4ELb0EEENS1_24CollectiveEpilogueBwdGQAISA_fSD_Li256ELb0ELb0EEENS1_25SingleTileBwdLPTSchedulerILb0ELi128ELb0EEEEEEEEEvNT_6ParamsE,"",@"SHT_CUDA_INFO"
	.sectionflags	@""
	.align	4


	//----- nvinfo : EIATTR_CUDA_API_VERSION
	.align		4
        /*0000*/ 	.byte	0x04, 0x37
        /*0002*/ 	.short	(.L_890 - .L_889)
.L_889:
        /*0004*/ 	.word	0x00000082


	//----- nvinfo : EIATTR_KPARAM_INFO
	.align		4
.L_890:
        /*0008*/ 	.byte	0x04, 0x17
        /*000a*/ 	.short	(.L_892 - .L_891)
.L_891:
        /*000c*/ 	.word	0x00000000
        /*0010*/ 	.short	0x0000
        /*0012*/ 	.short	0x0000
        /*0014*/ 	.byte	0x00, 0xf0, 0x41, 0x0a


	//----- nvinfo : EIATTR_SPARSE_MMA_MASK
	.align		4
.L_892:
        /*0018*/ 	.byte	0x03, 0x50
        /*001a*/ 	.short	0x0000


	//----- nvinfo : EIATTR_MAXREG_COUNT
	.align		4
        /*001c*/ 	.byte	0x03, 0x1b
        /*001e*/ 	.short	0x00ff


	//----- nvinfo : EIATTR_MERCURY_ISA_VERSION
	.align		4
        /*0020*/ 	.byte	0x03, 0x5f
        /*0022*/ 	.short	0x0101


	//----- nvinfo : EIATTR_VRC_CTA_INIT_COUNT
	.align		4
        /*0024*/ 	.byte	0x02, 0x4a
	.zero		1
	.zero		1


	//----- nvinfo : EIATTR_EXIT_INSTR_OFFSETS
	.align		4
        /*0028*/ 	.byte	0x04, 0x1c
        /*002a*/ 	.short	(.L_894 - .L_893)


	//   ....[0]....
.L_893:
        /*002c*/ 	.word	0x00000010


	//----- nvinfo : EIATTR_MAX_THREADS
	.align		4
.L_894:
        /*0030*/ 	.byte	0x04, 0x05
        /*0032*/ 	.short	(.L_896 - .L_895)
.L_895:
        /*0034*/ 	.word	0x00000100
        /*0038*/ 	.word	0x00000001
        /*003c*/ 	.word	0x00000001


	//----- nvinfo : EIATTR_CBANK_PARAM_SIZE
	.align		4
.L_896:
        /*0040*/ 	.byte	0x03, 0x19
        /*0042*/ 	.short	0x0290


	//----- nvinfo : EIATTR_PARAM_CBANK
	.align		4
        /*0044*/ 	.byte	0x04, 0x0a
        /*0046*/ 	.short	(.L_898 - .L_897)
	.align		4
.L_897:
        /*0048*/ 	.word	index@(.nv.constant0._ZN7cutlass13device_kernelIN5flash19enable_sm80_to_sm89INS1_16FlashAttnBwdSm80INS1_25CollectiveMainloopBwdSm80ILi2ELi2EN4cute5tupleIJNS5_1CILi128EEES8_NS7_ILi64EEEEEENS_6half_tEfNS_4arch4Sm80ELb1ELb0ELb0ELb0ELb0ELb0ELb0ELb0ELi2ELi4ELi4ELi4ELb0EEENS1_24CollectiveEpilogueBwdGQAISA_fSD_Li256ELb0ELb0EEENS1_25SingleTileBwdLPTSchedulerILb0ELi128ELb0EEEEEEEEEvNT_6ParamsE)
        /*004c*/ 	.short	0x0380
        /*004e*/ 	.short	0x0290


	//----- nvinfo : EIATTR_SW_WAR
	.align		4
.L_898:
        /*0050*/ 	.byte	0x04, 0x36
        /*0052*/ 	.short	(.L_900 - .L_899)
.L_899:
        /*0054*/ 	.word	0x00000008
.L_900:


//--------------------- .nv.info._ZN7cutlass13device_kernelIN5flash19enable_sm80_to_sm89INS1_16FlashAttnBwdSm80INS1_25CollectiveMainloopBwdSm80ILi2ELi2EN4cute5tupleIJNS5_1CILi128EEES8_NS7_ILi64EEEEEENS_6half_tEfNS_4arch4Sm80ELb1ELb0ELb0ELb0ELb1ELb0ELb0ELb0ELi2ELi4ELi4ELi4ELb0EEENS1_24CollectiveEpilogueBwdGQAISA_fSD_Li256ELb0ELb1EEENS1_25SingleTileBwdLPTSchedulerILb0ELi128ELb1EEEEEEEEEvNT_6ParamsE --------------------------
	.section	.nv.info._ZN7cutlass13device_kernelIN5flash19enable_sm80_to_sm89INS1_16FlashAttnBwdSm80INS1_25CollectiveMainloopBwdSm80ILi2ELi2EN4cute5tupleIJNS5_1CILi128EEES8_NS7_ILi64EEEEEENS_6half_tEfNS_4arch4Sm80ELb1ELb0ELb0ELb0ELb1ELb0ELb0ELb0ELi2ELi4ELi4ELi4ELb0EEENS1_24CollectiveEpilogueBwdGQAISA_fSD_Li256ELb0ELb1EEENS1_25SingleTileBwdLPTSchedulerILb0ELi128ELb1EEEEEEEEEvNT_6ParamsE,"",@"SHT_CUDA_INFO"
	.sectionflags	@""
	.align	4


	//----- nvinfo : EIATTR_CUDA_API_VERSION
	.align		4
        /*0000*/ 	.byte	0x04, 0x37
        /*0002*/ 	.short	(.L_902 - .L_901)
.L_901:
        /*0004*/ 	.word	0x00000082


	//----- nvinfo : EIATTR_KPARAM_INFO
	.align		4
.L_902:
        /*0008*/ 	.byte	0x04, 0x17
        /*000a*/ 	.short	(.L_904 - .L_903)
.L_903:
        /*000c*/ 	.word	0x00000000
        /*0010*/ 	.short	0x0000
        /*0012*/ 	.short	0x0000
        /*0014*/ 	.byte	0x00, 0xf0, 0x41, 0x0a


	//----- nvinfo : EIATTR_SPARSE_MMA_MASK
	.align		4
.L_904:
        /*0018*/ 	.byte	0x03, 0x50
        /*001a*/ 	.short	0x0000


	//----- nvinfo : EIATTR_MAXREG_COUNT
	.align		4
        /*001c*/ 	.byte	0x03, 0x1b
        /*001e*/ 	.short	0x00ff


	//----- nvinfo : EIATTR_MERCURY_ISA_VERSION
	.align		4
        /*0020*/ 	.byte	0x03, 0x5f
        /*0022*/ 	.short	0x0101


	//----- nvinfo : EIATTR_VRC_CTA_INIT_COUNT
	.align		4
        /*0024*/ 	.byte	0x02, 0x4a
	.zero		1
	.zero		1


	//----- nvinfo : EIATTR_EXIT_INSTR_OFFSETS
	.align		4
        /*0028*/ 	.byte	0x04, 0x1c
        /*002a*/ 	.short	(.L_906 - .L_905)


	//   ....[0]....
.L_905:
        /*002c*/ 	.word	0x00000010


	//----- nvinfo : EIATTR_MAX_THREADS
	.align		4
.L_906:
        /*0030*/ 	.byte	0x04, 0x05
        /*0032*/ 	.short	(.L_908 - .L_907)
.L_907:
        /*0034*/ 	.word	0x00000100
        /*0038*/ 	.word	0x00000001
        /*003c*/ 	.word	0x00000001


	//----- nvinfo : EIATTR_CBANK_PARAM_SIZE
	.align		4
.L_908:
        /*0040*/ 	.byte	0x03, 0x19
        /*0042*/ 	.short	0x0290


	//----- nvinfo : EIATTR_PARAM_CBANK
	.align		4
        /*0044*/ 	.byte	0x04, 0x0a
        /*0046*/ 	.short	(.L_910 - .L_909)
	.align		4
.L_909:
        /*0048*/ 	.word	index@(.nv.constant0._ZN7cutlass13device_kernelIN5flash19enable_sm80_to_sm89INS1_16FlashAttnBwdSm80INS1_25CollectiveMainloopBwdSm80ILi2ELi2EN4cute5tupleIJNS5_1CILi128EEES8_NS7_ILi64EEEEEENS_6half_tEfNS_4arch4Sm80ELb1ELb0ELb0ELb0ELb1ELb0ELb0ELb0ELi2ELi4ELi4ELi4ELb0EEENS1_24CollectiveEpilogueBwdGQAISA_fSD_Li256ELb0ELb1EEENS1_25SingleTileBwdLPTSchedulerILb0ELi128ELb1EEEEEEEEEvNT_6ParamsE)
        /*004c*/ 	.short	0x0380
        /*004e*/ 	.short	0x0290


	//----- nvinfo : EIATTR_SW_WAR
	.align		4
.L_910:
        /*0050*/ 	.byte	0x04, 0x36
        /*0052*/ 	.short	(.L_912 - .L_911)
.L_911:
        /*0054*/ 	.word	0x00000008
.L_912:


//--------------------- .nv.info._ZN7cutlass13device_kernelIN5flash22FlashAttnBwdPreprocessIN4cute5tupleIJNS3_1CILi128EEENS5_ILi64EEEEEENS_6half_tEfNS_4arch4Sm80ELb1ELb0EEEEEvNT_6ParamsE --------------------------
	.section	.nv.info._ZN7cutlass13device_kernelIN5flash22FlashAttnBwdPreprocessIN4cute5tupleIJNS3_1CILi128EEENS5_ILi64EEEEEENS_6half_tEfNS_4arch4Sm80ELb1ELb0EEEEEvNT_6ParamsE,"",@"SHT_CUDA_INFO"
	.sectionflags	@""
	.align	4


	//----- nvinfo : EIATTR_CUDA_API_VERSION
	.align		4
        /*0000*/ 	.byte	0x04, 0x37
        /*0002*/ 	.short	(.L_914 - .L_913)
.L_913:
        /*0004*/ 	.word	0x00000082


	//----- nvinfo : EIATTR_KPARAM_INFO
	.align		4
.L_914:
        /*0008*/ 	.byte	0x04, 0x17
        /*000a*/ 	.short	(.L_916 - .L_915)
.L_915:
        /*000c*/ 	.word	0x00000000
        /*0010*/ 	.short	0x0000
        /*0012*/ 	.short	0x0000
        /*0014*/ 	.byte	0x00, 0xf0, 0xc1, 0x03


	//----- nvinfo : EIATTR_SPARSE_MMA_MASK
	.align		4
.L_916:
        /*0018*/ 	.byte	0x03, 0x50
        /*001a*/ 	.short	0x0000


	//----- nvinfo : EIATTR_MAXREG_COUNT
	.align		4
        /*001c*/ 	.byte	0x03, 0x1b
        /*001e*/ 	.short	0x0080


	//----- nvinfo : EIATTR_MERCURY_ISA_VERSION
	.align		4
        /*0020*/ 	.byte	0x03, 0x5f
        /*0022*/ 	.short	0x0101


	//----- nvinfo : EIATTR_COOP_GROUP_MASK_REGIDS
	.align		4
        /*0024*/ 	.byte	0x04, 0x29
        /*0026*/ 	.short	(.L_918 - .L_917)


	//   ....[0]....
.L_917:
        /*0028*/ 	.word	0xffffffff


	//   ....[1]....
        /*002c*/ 	.word	0xffffffff


	//   ....[2]....
        /*0030*/ 	.word	0xffffffff


	//   ....[3]....
        /*0034*/ 	.word	0xffffffff


	//   ....[4]....
        /*0038*/ 	.word	0xffffffff


	//   ....[5]....
        /*003c*/ 	.word	0xffffffff


	//   ....[6]....
        /*0040*/ 	.word	0xffffffff


	//   ....[7]....
        /*0044*/ 	.word	0xffffffff


	//   ....[8]....
        /*0048*/ 	.word	0xffffffff


	//   ....[9]....
        /*004c*/ 	.word	0xffffffff


	//   ....[10]....
        /*0050*/ 	.word	0xffffffff


	//   ....[11]....
        /*0054*/ 	.word	0xffffffff


	//----- nvinfo : EIATTR_COOP_GROUP_INSTR_OFFSETS
	.align		4
.L_918:
        /*0058*/ 	.byte	0x04, 0x28
        /*005a*/ 	.short	(.L_920 - .L_919)


	//   ....[0]....
.L_919:
        /*005c*/ 	.word	0x00001010


	//   ....[1]....
        /*0060*/ 	.word	0x00001020


	//   ....[2]....
        /*0064*/ 	.word	0x00001030


	//   ....[3]....
        /*0068*/ 	.word	0x00001040


	//   ....[4]....
        /*006c*/ 	.word	0x00001090


	//   ....[5]....
        /*0070*/ 	.word	0x000010a0


	//   ....[6]....
        /*0074*/ 	.word	0x000010b0


	//   ....[7]....
        /*0078*/ 	.word	0x000010c0


	//   ....[8]....
        /*007c*/ 	.word	0x00001110


	//   ....[9]....
        /*0080*/ 	.word	0x00001120


	//   ....[10]....
        /*0084*/ 	.word	0x00001130


	//   ....[11]....
        /*0088*/ 	.word	0x00001140


	//----- nvinfo : EIATTR_VRC_CTA_INIT_COUNT
	.align		4
.L_920:
        /*008c*/ 	.byte	0x02, 0x4a
	.zero		1
	.zero		1


	//----- nvinfo : EIATTR_EXIT_INSTR_OFFSETS
	.align		4
        /*0090*/ 	.byte	0x04, 0x1c
        /*0092*/ 	.short	(.L_922 - .L_921)


	//   ....[0]....
.L_921:
        /*0094*/ 	.word	0x00001670


	//   ....[1]....
        /*0098*/ 	.word	0x000016f0


	//----- nvinfo : EIATTR_MAX_THREADS
	.align		4
.L_922:
        /*009c*/ 	.byte	0x04, 0x05
        /*009e*/ 	.short	(.L_924 - .L_923)
.L_923:
        /*00a0*/ 	.word	0x00000100
        /*00a4*/ 	.word	0x00000001
        /*00a8*/ 	.word	0x00000001


	//----- nvinfo : EIATTR_CRS_STACK_SIZE
	.align		4
.L_924:
        /*00ac*/ 	.byte	0x04, 0x1e
        /*00ae*/ 	.short	(.L_926 - .L_925)
.L_925:
        /*00b0*/ 	.word	0x00000000


	//----- nvinfo : EIATTR_CBANK_PARAM_SIZE
	.align		4
.L_926:
        /*00b4*/ 	.byte	0x03, 0x19
        /*00b6*/ 	.short	0x00f0


	//----- nvinfo : EIATTR_PARAM_CBANK
	.align		4
        /*00b8*/ 	.byte	0x04, 0x0a
        /*00ba*/ 	.short	(.L_928 - .L_927)
	.align		4
.L_927:
        /*00bc*/ 	.word	index@(.nv.constant0._ZN7cutlass13device_kernelIN5flash22FlashAttnBwdPreprocessIN4cute5tupleIJNS3_1CILi128EEENS5_ILi64EEEEEENS_6half_tEfNS_4arch4Sm80ELb1ELb0EEEEEvNT_6ParamsE)
        /*00c0*/ 	.short	0x0380
        /*00c2*/ 	.short	0x00f0


	//----- nvinfo : EIATTR_SW_WAR
	.align		4
.L_928:
        /*00c4*/ 	.byte	0x04, 0x36
        /*00c6*/ 	.short	(.L_930 - .L_929)
.L_929:
        /*00c8*/ 	.word	0x00000008
.L_930:


//--------------------- .nv.info._ZN7cutlass13device_kernelIN5flash19enable_sm80_to_sm89INS1_16FlashAttnBwdSm80INS1_25CollectiveMainloopBwdSm80ILi2ELi2EN4cute5tupleIJNS5_1CILi128EEES8_NS7_ILi64EEEEEENS_6half_tEfNS_4arch4Sm80ELb1ELb0ELb0ELb1ELb0ELb0ELb0ELb0ELi2ELi4ELi4ELi4ELb0EEENS1_21CollectiveEpilogueBwdISA_SB_SD_Li256ELb1ELb0ELi2EEENS1_25SingleTileBwdLPTSchedulerILb1ELi128ELb0EEEEEEEEEvNT_6ParamsE --------------------------
	.section	.nv.info._ZN7cutlass13device_kernelIN5flash19enable_sm80_to_sm89INS1_16FlashAttnBwdSm80INS1_25CollectiveMainloopBwdSm80ILi2ELi2EN4cute5tupleIJNS5_1CILi128EEES8_NS7_ILi64EEEEEENS_6half_tEfNS_4arch4Sm80ELb1ELb0ELb0ELb1ELb0ELb0ELb0ELb0ELi2ELi4ELi4ELi4ELb0EEENS1_21CollectiveEpilogueBwdISA_SB_SD_Li256ELb1ELb0ELi2EEENS1_25SingleTileBwdLPTSchedulerILb1ELi128ELb0EEEEEEEEEvNT_6ParamsE,"",@"SHT_CUDA_INFO"
	.sectionflags	@""
	.align	4


	//----- nvinfo : EIATTR_CUDA_API_VERSION
	.align		4
        /*0000*/ 	.byte	0x04, 0x37
        /*0002*/ 	.short	(.L_932 - .L_931)
.L_931:
        /*0004*/ 	.word	0x00000082


	//----- nvinfo : EIATTR_KPARAM_INFO
	.align		4
.L_932:
        /*0008*/ 	.byte	0x04, 0x17
        /*000a*/ 	.short	(.L_934 - .L_933)
.L_933:
        /*000c*/ 	.word	0x00000000
        /*0010*/ 	.short	0x0000
        /*0012*/ 	.short	0x0000
        /*0014*/ 	.byte	0x00, 0xf0, 0x21, 0x0a


	//----- nvinfo : EIATTR_SPARSE_MMA_MASK
	.align		4
.L_934:
        /*0018*/ 	.byte	0x03, 0x50
        /*001a*/ 	.short	0x0000


	//----- nvinfo : EIATTR_MAXREG_COUNT
	.align		4
        /*001c*/ 	.byte	0x03, 0x1b
        /*001e*/ 	.short	0x00ff


	//----- nvinfo : EIATTR_MERCURY_ISA_VERSION
	.align		4
        /*0020*/ 	.byte	0x03, 0x5f
        /*0022*/ 	.short	0x0101


	//----- nvinfo : EIATTR_VRC_CTA_INIT_COUNT
	.align		4
        /*0024*/ 	.byte	0x02, 0x4a
	.zero		1
	.zero		1


	//----- nvinfo : EIATTR_EXIT_INSTR_OFFSETS
	.align		4
        /*0028*/ 	.byte	0x04, 0x1c
        /*002a*/ 	.short	(.L_936 - .L_935)


	//   ....[0]....
.L_935:
        /*002c*/ 	.word	0x00000010


	//----- nvinfo : EIATTR_MAX_THREADS
	.align		4
.L_936:
        /*0030*/ 	.byte	0x04, 0x05
        /*0032*/ 	.short	(.L_938 - .L_937)
.L_937:
        /*0034*/ 	.word	0x00000100
        /*0038*/ 	.word	0x00000001
        /*003c*/ 	.word	0x00000001


	//----- nvinfo : EIATTR_CBANK_PARAM_SIZE
	.align		4
.L_938:
        /*0040*/ 	.byte	0x03, 0x19
        /*0042*/ 	.short	0x0288


	//----- nvinfo : EIATTR_PARAM_CBANK
	.align		4
        /*0044*/ 	.byte	0x04, 0x0a
        /*0046*/ 	.short	(.L_940 - .L_939)
	.align		4
.L_939:
        /*0048*/ 	.word	index@(.nv.constant0._ZN7cutlass13device_kernelIN5flash19enable_sm80_to_sm89INS1_16FlashAttnBwdSm80INS1_25CollectiveMainloopBwdSm80ILi2ELi2EN4cute5tupleIJNS5_1CILi128EEES8_NS7_ILi64EEEEEENS_6half_tEfNS_4arch4Sm80ELb1ELb0ELb0ELb1ELb0ELb0ELb0ELb0ELi2ELi4ELi4ELi4ELb0EEENS1_21CollectiveEpilogueBwdISA_SB_SD_Li256ELb1ELb0ELi2EEENS1_25SingleTileBwdLPTSchedulerILb1ELi128ELb0EEEEEEEEEvNT_6ParamsE)
        /*004c*/ 	.short	0x0380
        /*004e*/ 	.short	0x0288


	//----- nvinfo : EIATTR_SW_WAR
	.align		4
.L_940:
        /*0050*/ 	.byte	0x04, 0x36
        /*0052*/ 	.short	(.L_942 - .L_941)
.L_941:
        /*0054*/ 	.word	0x00000008
.L_942:


//--------------------- .nv.info._ZN7cutlass13device_kernelIN5flash19enable_sm80_to_sm89INS1_16FlashAttnBwdSm80INS1_25CollectiveMainloopBwdSm80ILi2ELi2EN4cute5tupleIJNS5_1CILi128EEES8_NS7_ILi64EEEEEENS_6half_tEfNS_4arch4Sm80ELb1ELb0ELb0ELb1ELb1ELb0ELb0ELb0ELi2ELi4ELi4ELi4ELb0EEENS1_21CollectiveEpilogueBwdISA_SB_SD_Li256ELb1ELb0ELi2EEENS1_25SingleTileBwdLPTSchedulerILb1ELi128ELb1EEEEEEEEEvNT_6ParamsE --------------------------
	.section	.nv.info._ZN7cutlass13device_kernelIN5flash19enable_sm80_to_sm89INS1_16FlashAttnBwdSm80INS1_25CollectiveMainloopBwdSm80ILi2ELi2EN4cute5tupleIJNS5_1CILi128EEES8_NS7_ILi64EEEEEENS_6half_tEfNS_4arch4Sm80ELb1ELb0ELb0ELb1ELb1ELb0ELb0ELb0ELi2ELi4ELi4ELi4ELb0EEENS1_21CollectiveEpilogueBwdISA_SB_SD_Li256ELb1ELb0ELi2EEENS1_25SingleTileBwdLPTSchedulerILb1ELi128ELb1EEEEEEEEEvNT_6ParamsE,"",@"SHT_CUDA_INFO"
	.sectionflags	@""
	.align	4


	//----- nvinfo : EIATTR_CUDA_API_VERSION
	.align		4
        /*0000*/ 	.byte	0x04, 0x37
        /*0002*/ 	.short	(.L_944 - .L_943)
.L_943:
        /*0004*/ 	.word	0x00000082


	//----- nvinfo : EIATTR_KPARAM_INFO
	.align		4
.L_944:
        /*0008*/ 	.byte	0x04, 0x17
        /*000a*/ 	.short	(.L_946 - .L_945)
.L_945:
        /*000c*/ 	.word	0x00000000
        /*0010*/ 	.short	0x0000
        /*0012*/ 	.short	0x0000
        /*0014*/ 	.byte	0x00, 0xf0, 0x21, 0x0a


	//----- nvinfo : EIATTR_SPARSE_MMA_MASK
	.align		4
.L_946:
        /*0018*/ 	.byte	0x03, 0x50
        /*001a*/ 	.short	0x0000


	//----- nvinfo : EIATTR_MAXREG_COUNT
	.align		4
        /*001c*/ 	.byte	0x03, 0x1b
        /*001e*/ 	.short	0x00ff


	//----- nvinfo : EIATTR_MERCURY_ISA_VERSION
	.align		4
        /*0020*/ 	.byte	0x03, 0x5f
        /*0022*/ 	.short	0x0101


	//----- nvinfo : EIATTR_VRC_CTA_INIT_COUNT
	.align		4
        /*0024*/ 	.byte	0x02, 0x4a
	.zero		1
	.zero		1


	//----- nvinfo : EIATTR_EXIT_INSTR_OFFSETS
	.align		4
        /*0028*/ 	.byte	0x04, 0x1c
        /*002a*/ 	.short	(.L_948 - .L_947)


	//   ....[0]....
.L_947:
        /*002c*/ 	.word	0x00000010


	//----- nvinfo : EIATTR_MAX_THREADS
	.align		4
.L_948:
        /*0030*/ 	.byte	0x04, 0x05
        /*0032*/ 	.short	(.L_950 - .L_949)
.L_949:
        /*0034*/ 	.word	0x00000100
        /*0038*/ 	.word	0x00000001
        /*003c*/ 	.word	0x00000001


	//----- nvinfo : EIATTR_CBANK_PARAM_SIZE
	.align		4
.L_950:
        /*0040*/ 	.byte	0x03, 0x19
        /*0042*/ 	.short	0x0288


	//----- nvinfo : EIATTR_PARAM_CBANK
	.align		4
        /*0044*/ 	.byte	0x04, 0x0a
        /*0046*/ 	.short	(.L_952 - .L_951)
	.align		4
.L_951:
        /*0048*/ 	.word	index@(.nv.constant0._ZN7cutlass13device_kernelIN5flash19enable_sm80_to_sm89INS1_16FlashAttnBwdSm80INS1_25CollectiveMainloopBwdSm80ILi2ELi2EN4cute5tupleIJNS5_1CILi128EEES8_NS7_ILi64EEEEEENS_6half_tEfNS_4arch4Sm80ELb1ELb0ELb0ELb1ELb1ELb0ELb0ELb0ELi2ELi4ELi4ELi4ELb0EEENS1_21CollectiveEpilogueBwdISA_SB_SD_Li256ELb1ELb0ELi2EEENS1_25SingleTileBwdLPTSchedulerILb1ELi128ELb1EEEEEEEEEvNT_6ParamsE)
        /*004c*/ 	.short	0x0380
        /*004e*/ 	.short	0x0288


	//----- nvinfo : EIATTR_SW_WAR
	.align		4
.L_952:
        /*0050*/ 	.byte	0x04, 0x36
        /*0052*/ 	.short	(.L_954 - .L_953)
.L_953:
        /*0054*/ 	.word	0x00000008
.L_954:


//--------------------- .nv.info._ZN7cutlass13device_kernelIN5flash19enable_sm80_to_sm89INS1_16FlashAttnBwdSm80INS1_25CollectiveMainloopBwdSm80ILi2ELi2EN4cute5tupleIJNS5_1CILi128EEES8_NS7_ILi64EEEEEENS_6half_tEfNS_4arch4Sm80ELb1ELb0ELb0ELb1ELb0ELb0ELb0ELb0ELi2ELi4ELi4ELi4ELb0EEENS1_24CollectiveEpilogueBwdGQAISA_fSD_Li256ELb1ELb0EEENS1_25SingleTileBwdLPTSchedulerILb1ELi128ELb0EEEEEEEEEvNT_6ParamsE --------------------------
	.section	.nv.info._ZN7cutlass13device_kernelIN5flash19enable_sm80_to_sm89INS1_16FlashAttnBwdSm80INS1_25CollectiveMainloopBwdSm80ILi2ELi2EN4cute5tupleIJNS5_1CILi128EEES8_NS7_ILi64EEEEEENS_6half_tEfNS_4arch4Sm80ELb1ELb0ELb0ELb1ELb0ELb0ELb0ELb0ELi2ELi4ELi4ELi4ELb0EEENS1_24CollectiveEpilogueBwdGQAISA_fSD_Li256ELb1ELb0EEENS1_25SingleTileBwdLPTSchedulerILb1ELi128ELb0EEEEEEEEEvNT_6ParamsE,"",@"SHT_CUDA_INFO"
	.sectionflags	@""
	.align	4


	//----- nvinfo : EIATTR_CUDA_API_VERSION
	.align		4
        /*0000*/ 	.byte	0x04, 0x37
        /*0002*/ 	.short	(.L_956 - .L_955)
.L_955:
        /*0004*/ 	.word	0x00000082


	//----- nvinfo : EIATTR_KPARAM_INFO
	.align		4
.L_956:
        /*0008*/ 	.byte	0x04, 0x17
        /*000a*/ 	.short	(.L_958 - .L_957)
.L_957:
        /*000c*/ 	.word	0x00000000
        /*0010*/ 	.short	0x0000
        /*0012*/ 	.short	0x0000
        /*0014*/ 	.byte	0x00, 0xf0, 0x41, 0x0a


	//----- nvinfo : EIATTR_SPARSE_MMA_MASK
	.align		4
.L_958:
        /*0018*/ 	.byte	0x03, 0x50
        /*001a*/ 	.short	0x0000


	//----- nvinfo : EIATTR_MAXREG_COUNT
	.align		4
        /*001c*/ 	.byte	0x03, 0x1b
        /*001e*/ 	.short	0x00ff


	//----- nvinfo : EIATTR_MERCURY_ISA_VERSION
	.align		4
        /*0020*/ 	.byte	0x03, 0x5f
        /*0022*/ 	.short	0x0101


	//----- nvinfo : EIATTR_VRC_CTA_INIT_COUNT
	.align		4
        /*0024*/ 	.byte	0x02, 0x4a
	.zero		1
	.zero		1


	//----- nvinfo : EIATTR_EXIT_INSTR_OFFSETS
	.align		4
        /*0028*/ 	.byte	0x04, 0x1c
        /*002a*/ 	.short	(.L_960 - .L_959)


	//   ....[0]....
.L_959:
        /*002c*/ 	.word	0x00000010


	//----- nvinfo : EIATTR_MAX_THREADS
	.align		4
.L_960:
        /*0030*/ 	.byte	0x04, 0x05
        /*0032*/ 	.short	(.L_962 - .L_961)
.L_961:
        /*0034*/ 	.word	0x00000100
        /*0038*/ 	.word	0x00000001
        /*003c*/ 	.word	0x00000001


	//----- nvinfo : EIATTR_CBANK_PARAM_SIZE
	.align		4
.L_962:
        /*0040*/ 	.byte	0x03, 0x19
        /*0042*/ 	.short	0x0290


	//----- nvinfo : EIATTR_PARAM_CBANK
	.align		4
        /*0044*/ 	.byte	0x04, 0x0a
        /*0046*/ 	.short	(.L_964 - .L_963)
	.align		4
.L_963:
        /*0048*/ 	.word	index@(.nv.constant0._ZN7cutlass13device_kernelIN5flash19enable_sm80_to_sm89INS1_16FlashAttnBwdSm80INS1_25CollectiveMainloopBwdSm80ILi2ELi2EN4cute5tupleIJNS5_1CILi128EEES8_NS7_ILi64EEEEEENS_6half_tEfNS_4arch4Sm80ELb1ELb0ELb0ELb1ELb0ELb0ELb0ELb0ELi2ELi4ELi4ELi4ELb0EEENS1_24CollectiveEpilogueBwdGQAISA_fSD_Li256ELb1ELb0EEENS1_25SingleTileBwdLPTSchedulerILb1ELi128ELb0EEEEEEEEEvNT_6ParamsE)
        /*004c*/ 	.short	0x0380
        /*004e*/ 	.short	0x0290


	//----- nvinfo : EIATTR_SW_WAR
	.align		4
.L_964:
        /*0050*/ 	.byte	0x04, 0x36
        /*0052*/ 	.short	(.L_966 - .L_965)
.L_965:
        /*0054*/ 	.word	0x00000008
.L_966:


//--------------------- .nv.info._ZN7cutlass13device_kernelIN5flash32FlashAttnBwdPostprocessConvertdQIN4cute5tupleIJNS3_1CILi128EEENS5_ILi64EEEEEENS_6half_tEfNS_4arch4Sm80ELi256ENS3_8TiledMMAINS3_8MMA_AtomIJNS3_28SM80_16x8x16_F32F16F16F32_TNEEEENS3_6LayoutINS4_IJNS5_ILi4EEENS5_ILi2EEENS5_ILi1EEEEEENS4_IJSJ_SH_NS5_ILi0EEEEEEEENS4_IJS7_NS5_ILi32EEENS5_ILi16EEEEEEEELb0EEEEEvNT_6ParamsE --------------------------
	.section	.nv.info._ZN7cutlass13device_kernelIN5flash32FlashAttnBwdPostprocessConvertdQIN4cute5tupleIJNS3_1CILi128EEENS5_ILi64EEEEEENS_6half_tEfNS_4arch4Sm80ELi256ENS3_8TiledMMAINS3_8MMA_AtomIJNS3_28SM80_16x8x16_F32F16F16F32_TNEEEENS3_6LayoutINS4_IJNS5_ILi4EEENS5_ILi2EEENS5_ILi1EEEEEENS4_IJSJ_SH_NS5_ILi0EEEEEEEENS4_IJS7_NS5_ILi32EEENS5_ILi16EEEEEEEELb0EEEEEvNT_6ParamsE,"",@"SHT_CUDA_INFO"
	.sectionflags	@""
	.align	4


	//----- nvinfo : EIATTR_CUDA_API_VERSION
	.align		4
        /*0000*/ 	.byte	0x04, 0x37
        /*0002*/ 	.short	(.L_968 - .L_967)
.L_967:
        /*0004*/ 	.word	0x00000082


	//----- nvinfo : EIATTR_KPARAM_INFO
	.align		4
.L_968:
        /*0008*/ 	.byte	0x04, 0x17
        /*000a*/ 	.short	(.L_970 - .L_969)
.L_969:
        /*000c*/ 	.word	0x00000000
        /*0010*/ 	.short	0x0000
        /*0012*/ 	.short	0x0000
        /*0014*/ 	.byte	0x00, 0xf0, 0xc1, 0x01


	//----- nvinfo : EIATTR_SPARSE_MMA_MASK
	.align		4
.L_970:
        /*0018*/ 	.byte	0x03, 0x50
        /*001a*/ 	.short	0x0000


	//----- nvinfo : EIATTR_MAXREG_COUNT
	.align		4
        /*001c*/ 	.byte	0x03, 0x1b
        /*001e*/ 	.short	0x0080


	//----- nvinfo : EIATTR_NUM_BARRIERS
	.align		4
        /*0020*/ 	.byte	0x02, 0x4c
        /*0022*/ 	.byte	0x01
	.zero		1


	//----- nvinfo : EIATTR_MERCURY_ISA_VERSION
	.align		4
        /*0024*/ 	.byte	0x03, 0x5f
        /*0026*/ 	.short	0x0101


	//----- nvinfo : EIATTR_VRC_CTA_INIT_COUNT
	.align		4
        /*0028*/ 	.byte	0x02, 0x4a
	.zero		1
	.zero		1


	//----- nvinfo : EIATTR_EXIT_INSTR_OFFSETS
	.align		4
        /*002c*/ 	.byte	0x04, 0x1c
        /*002e*/ 	.short	(.L_972 - .L_971)


	//   ....[0]....
.L_971:
        /*0030*/ 	.word	0x00000280


	//   ....[1]....
        /*0034*/ 	.word	0x000010f0


	//   ....[2]....
        /*0038*/ 	.word	0x000011c0


	//----- nvinfo : EIATTR_MAX_THREADS
	.align		4
.L_972:
        /*003c*/ 	.byte	0x04, 0x05
        /*003e*/ 	.short	(.L_974 - .L_973)
.L_973:
        /*0040*/ 	.word	0x00000100
        /*0044*/ 	.word	0x00000001
        /*0048*/ 	.word	0x00000001


	//----- nvinfo : EIATTR_CRS_STACK_SIZE
	.align		4
.L_974:
        /*004c*/ 	.byte	0x04, 0x1e
        /*004e*/ 	.short	(.L_976 - .L_975)
.L_975:
        /*0050*/ 	.word	0x00000000


	//----- nvinfo : EIATTR_CBANK_PARAM_SIZE
	.align		4
.L_976:
        /*0054*/ 	.byte	0x03, 0x19
        /*0056*/ 	.short	0x0070


	//----- nvinfo : EIATTR_PARAM_CBANK
	.align		4
        /*0058*/ 	.byte	0x04, 0x0a
        /*005a*/ 	.short	(.L_978 - .L_977)
	.align		4
.L_977:
        /*005c*/ 	.word	index@(.nv.constant0._ZN7cutlass13device_kernelIN5flash32FlashAttnBwdPostprocessConvertdQIN4cute5tupleIJNS3_1CILi128EEENS5_ILi64EEEEEENS_6half_tEfNS_4arch4Sm80ELi256ENS3_8TiledMMAINS3_8MMA_AtomIJNS3_28SM80_16x8x16_F32F16F16F32_TNEEEENS3_6LayoutINS4_IJNS5_ILi4EEENS5_ILi2EEENS5_ILi1EEEEEENS4_IJSJ_SH_NS5_ILi0EEEEEEEENS4_IJS7_NS5_ILi32EEENS5_ILi16EEEEEEEELb0EEEEEvNT_6ParamsE)
        /*0060*/ 	.short	0x0380
        /*0062*/ 	.short	0x0070


	//----- nvinfo : EIATTR_SW_WAR
	.align		4
.L_978:
        /*0064*/ 	.byte	0x04, 0x36
        /*0066*/ 	.short	(.L_980 - .L_979)
.L_979:
        /*0068*/ 	.word	0x00000008
.L_980:


//--------------------- .nv.info._ZN7cutlass13device_kernelIN5flash19enable_sm80_to_sm89INS1_16FlashAttnBwdSm80INS1_25CollectiveMainloopBwdSm80ILi2ELi2EN4cute5tupleIJNS5_1CILi128EEES8_NS7_ILi64EEEEEENS_6half_tEfNS_4arch4Sm80ELb1ELb0ELb0ELb1ELb1ELb0ELb0ELb0ELi2ELi4ELi4ELi4ELb0EEENS1_24CollectiveEpilogueBwdGQAISA_fSD_Li256ELb1ELb1EEENS1_25SingleTileBwdLPTSchedulerILb1ELi128ELb1EEEEEEEEEvNT_6ParamsE --------------------------
	.section	.nv.info._ZN7cutlass13device_kernelIN5flash19enable_sm80_to_sm89INS1_16FlashAttnBwdSm80INS1_25CollectiveMainloopBwdSm80ILi2ELi2EN4cute5tupleIJNS5_1CILi128EEES8_NS7_ILi64EEEEEENS_6half_tEfNS_4arch4Sm80ELb1ELb0ELb0ELb1ELb1ELb0ELb0ELb0ELi2ELi4ELi4ELi4ELb0EEENS1_24CollectiveEpilogueBwdGQAISA_fSD_Li256ELb1ELb1EEENS1_25SingleTileBwdLPTSchedulerILb1ELi128ELb1EEEEEEEEEvNT_6ParamsE,"",@"SHT_CUDA_INFO"
	.sectionflags	@""
	.align	4


	//----- nvinfo : EIATTR_CUDA_API_VERSION
	.align		4
        /*0000*/ 	.byte	0x04, 0x37
        /*0002*/ 	.short	(.L_982 - .L_981)
.L_981:
        /*0004*/ 	.word	0x00000082


	//----- nvinfo : EIATTR_KPARAM_INFO
	.align		4
.L_982:
        /*0008*/ 	.byte	0x04, 0x17
        /*000a*/ 	.short	(.L_984 - .L_983)
.L_983:
        /*000c*/ 	.word	0x00000000
        /*0010*/ 	.short	0x0000
        /*0012*/ 	.short	0x0000
        /*0014*/ 	.byte	0x00, 0xf0, 0x41, 0x0a


	//----- nvinfo : EIATTR_SPARSE_MMA_MASK
	.align		4
.L_984:
        /*0018*/ 	.byte	0x03, 0x50
        /*001a*/ 	.short	0x0000


	//----- nvinfo : EIATTR_MAXREG_COUNT
	.align		4
        /*001c*/ 	.byte	0x03, 0x1b
        /*001e*/ 	.short	0x00ff


	//----- nvinfo : EIATTR_MERCURY_ISA_VERSION
	.align		4
        /*0020*/ 	.byte	0x03, 0x5f
        /*0022*/ 	.short	0x0101


	//----- nvinfo : EIATTR_VRC_CTA_INIT_COUNT
	.align		4
        /*0024*/ 	.byte	0x02, 0x4a
	.zero		1
	.zero		1


	//----- nvinfo : EIATTR_EXIT_INSTR_OFFSETS
	.align		4
        /*0028*/ 	.byte	0x04, 0x1c
        /*002a*/ 	.short	(.L_986 - .L_985)


	//   ....[0]....
.L_985:
        /*002c*/ 	.word	0x00000010


	//----- nvinfo : EIATTR_MAX_THREADS
	.align		4
.L_986:
        /*0030*/ 	.byte	0x04, 0x05
        /*0032*/ 	.short	(.L_988 - .L_987)
.L_987:
        /*0034*/ 	.word	0x00000100
        /*0038*/ 	.word	0x00000001
        /*003c*/ 	.word	0x00000001


	//----- nvinfo : EIATTR_CBANK_PARAM_SIZE
	.align		4
.L_988:
        /*0040*/ 	.byte	0x03, 0x19
        /*0042*/ 	.short	0x0290


	//----- nvinfo : EIATTR_PARAM_CBANK
	.align		4
        /*0044*/ 	.byte	0x04, 0x0a
        /*0046*/ 	.short	(.L_990 - .L_989)
	.align		4
.L_989:
        /*0048*/ 	.word	index@(.nv.constant0._ZN7cutlass13device_kernelIN5flash19enable_sm80_to_sm89INS1_16FlashAttnBwdSm80INS1_25CollectiveMainloopBwdSm80ILi2ELi2EN4cute5tupleIJNS5_1CILi128EEES8_NS7_ILi64EEEEEENS_6half_tEfNS_4arch4Sm80ELb1ELb0ELb0ELb1ELb1ELb0ELb0ELb0ELi2ELi4ELi4ELi4ELb0EEENS1_24CollectiveEpilogueBwdGQAISA_fSD_Li256ELb1ELb1EEENS1_25SingleTileBwdLPTSchedulerILb1ELi128ELb1EEEEEEEEEvNT_6ParamsE)
        /*004c*/ 	.short	0x0380
        /*004e*/ 	.short	0x0290


	//----- nvinfo : EIATTR_SW_WAR
	.align		4
.L_990:
        /*0050*/ 	.byte	0x04, 0x36
        /*0052*/ 	.short	(.L_992 - .L_991)
.L_991:
        /*0054*/ 	.word	0x00000008
.L_992:


//--------------------- .nv.info._ZN7cutlass13device_kernelIN5flash22FlashAttnBwdPreprocessIN4cute5tupleIJNS3_1CILi128EEENS5_ILi64EEEEEENS_6half_tEfNS_4arch4Sm80ELb1ELb1EEEEEvNT_6ParamsE --------------------------
	.section	.nv.info._ZN7cutlass13device_kernelIN5flash22FlashAttnBwdPreprocessIN4cute5tupleIJNS3_1CILi128EEENS5_ILi64EEEEEENS_6half_tEfNS_4arch4Sm80ELb1ELb1EEEEEvNT_6ParamsE,"",@"SHT_CUDA_INFO"
	.sectionflags	@""
	.align	4


	//----- nvinfo : EIATTR_CUDA_API_VERSION
	.align		4
        /*0000*/ 	.byte	0x04, 0x37
        /*0002*/ 	.short	(.L_994 - .L_993)
.L_993:
        /*0004*/ 	.word	0x00000082


	//----- nvinfo : EIATTR_KPARAM_INFO
	.align		4
.L_994:
        /*0008*/ 	.byte	0x04, 0x17
        /*000a*/ 	.short	(.L_996 - .L_995)
.L_995:
        /*000c*/ 	.word	0x00000000
        /*0010*/ 	.short	0x0000
        /*0012*/ 	.short	0x0000
        /*0014*/ 	.byte	0x00, 0xf0, 0xc1, 0x03


	//----- nvinfo : EIATTR_SPARSE_MMA_MASK
	.align		4
.L_996:
        /*0018*/ 	.byte	0x03, 0x50
        /*001a*/ 	.short	0x0000


	//----- nvinfo : EIATTR_MAXREG_COUNT
	.align		4
        /*001c*/ 	.byte	0x03, 0x1b
        /*001e*/ 	.short	0x0080


	//----- nvinfo : EIATTR_MERCURY_ISA_VERSION
	.align		4
        /*0020*/ 	.byte	0x03, 0x5f
        /*0022*/ 	.short	0x0101


	//----- nvinfo : EIATTR_COOP_GROUP_MASK_REGIDS
	.align		4
        /*0024*/ 	.byte	0x04, 0x29
        /*0026*/ 	.short	(.L_998 - .L_997)


	//   ....[0]....
.L_997:
        /*0028*/ 	.word	0xffffffff


	//   ....[1]....
        /*002c*/ 	.word	0xffffffff


	//   ....[2]....
        /*0030*/ 	.word	0xffffffff


	//   ....[3]....
        /*0034*/ 	.word	0xffffffff


	//   ....[4]....
        /*0038*/ 	.word	0xffffffff


	//   ....[5]....
        /*003c*/ 	.word	0xffffffff


	//   ....[6]....
        /*0040*/ 	.word	0xffffffff


	//   ....[7]....
        /*0044*/ 	.word	0xffffffff


	//   ....[8]....
        /*0048*/ 	.word	0xffffffff


	//   ....[9]....
        /*004c*/ 	.word	0xffffffff


	//   ....[10]....
        /*0050*/ 	.word	0xffffffff


	//   ....[11]....
        /*0054*/ 	.word	0xffffffff


	//----- nvinfo : EIATTR_COOP_GROUP_INSTR_OFFSETS
	.align		4
.L_998:
        /*0058*/ 	.byte	0x04, 0x28
        /*005a*/ 	.short	(.L_1000 - .L_999)


	//   ....[0]....
.L_999:
        /*005c*/ 	.word	0x00001240


	//   ....[1]....
        /*0060*/ 	.word	0x00001260


	//   ....[2]....
        /*0064*/ 	.word	0x00001270


	//   ....[3]....
        /*0068*/ 	.word	0x00001280


	//   ....[4]....
        /*006c*/ 	.word	0x000012b0


	//   ....[5]....
        /*0070*/ 	.word	0x000012e0


	//   ....[6]....
        /*0074*/ 	.word	0x000012f0


	//   ....[7]....
        /*0078*/ 	.word	0x00001300


	//   ....[8]....
        /*007c*/ 	.word	0x00001360


	//   ....[9]....
        /*0080*/ 	.word	0x000013a0


	//   ....[10]....
        /*0084*/ 	.word	0x000013d0


	//   ....[11]....
        /*0088*/ 	.word	0x000013e0


	//----- nvinfo : EIATTR_VRC_CTA_INIT_COUNT
	.align		4
.L_1000:
        /*008c*/ 	.byte	0x02, 0x4a
	.zero		1
	.zero		1


	//----- nvinfo : EIATTR_EXIT_INSTR_OFFSETS
	.align		4
        /*0090*/ 	.byte	0x04, 0x1c
        /*0092*/ 	.short	(.L_1002 - .L_1001)


	//   ....[0]....
.L_1001:
        /*0094*/ 	.word	0x00000280


	//   ....[1]....
        /*0098*/ 	.word	0x000018f0


	//   ....[2]....
        /*009c*/ 	.word	0x00001970


	//----- nvinfo : EIATTR_MAX_THREADS
	.align		4
.L_1002:
        /*00a0*/ 	.byte	0x04, 0x05
        /*00a2*/ 	.short	(.L_1004 - .L_1003)
.L_1003:
        /*00a4*/ 	.word	0x00000100
        /*00a8*/ 	.word	0x00000001
        /*00ac*/ 	.word	0x00000001


	//----- nvinfo : EIATTR_CRS_STACK_SIZE
	.align		4
.L_1004:
        /*00b0*/ 	.byte	0x04, 0x1e
        /*00b2*/ 	.short	(.L_1006 - .L_1005)
.L_1005:
        /*00b4*/ 	.word	0x00000000


	//----- nvinfo : EIATTR_CBANK_PARAM_SIZE
	.align		4
.L_1006:
        /*00b8*/ 	.byte	0x03, 0x19
        /*00ba*/ 	.short	0x00f0


	//----- nvinfo : EIATTR_PARAM_CBANK
	.align		4
        /*00bc*/ 	.byte	0x04, 0x0a
        /*00be*/ 	.short	(.L_1008 - .L_1007)
	.align		4
.L_1007:
        /*00c0*/ 	.word	index@(.nv.constant0._ZN7cutlass13device_kernelIN5flash22FlashAttnBwdPreprocessIN4cute5tupleIJNS3_1CILi128EEENS5_ILi64EEEEEENS_6half_tEfNS_4arch4Sm80ELb1ELb1EEEEEvNT_6ParamsE)
        /*00c4*/ 	.short	0x0380
        /*00c6*/ 	.short	0x00f0


	//----- nvinfo : EIATTR_SW_WAR
	.align		4
.L_1008:
        /*00c8*/ 	.byte	0x04, 0x36
        /*00ca*/ 	.short	(.L_1010 - .L_1009)
.L_1009:
        /*00cc*/ 	.word	0x00000008
.L_1010:


//--------------------- .nv.callgraph             --------------------------
	.section	.nv.callgraph,"",@"SHT_CUDA_CALLGRAPH"
	.align	4
	.sectionentsize	8
	.align		4
        /*0000*/ 	.word	0x00000000
	.align		4
        /*0004*/ 	.word	0xffffffff
	.align		4
        /*0008*/ 	.word	0x00000000
	.align		4
        /*000c*/ 	.word	0xfffffffe
	.align		4
        /*0010*/ 	.word	0x00000000
	.align		4
        /*0014*/ 	.word	0xfffffffd
	.align		4
        /*0018*/ 	.word	0x00000000
	.align		4
        /*001c*/ 	.word	0xfffffffc


//--------------------- .nv.constant4             --------------------------
	.section	.nv.constant4,"a",@progbits
	.align	8
	.align		8
.nv.constant4:
        /*0000*/ 	.dword	_ZN65_INTERNAL_aefb61c1_29_flash_bwd_hdim64_fp16_sm80_cu_744032ad_28414cuda3std3__45__cpo5beginE
	.align		8
        /*0008*/ 	.dword	_ZN65_INTERNAL_aefb61c1_29_flash_bwd_hdim64_fp16_sm80_cu_744032ad_28414cuda3std3__45__cpo3endE
	.align		8
        /*0010*/ 	.dword	_ZN65_INTERNAL_aefb61c1_29_flash_bwd_hdim64_fp16_sm80_cu_744032ad_28414cuda3std3__45__cpo6cbeginE
	.align		8
        /*0018*/ 	.dword	_ZN65_INTERNAL_aefb61c1_29_flash_bwd_hdim64_fp16_sm80_cu_744032ad_28414cuda3std3__45__cpo4cendE
	.align		8
        /*0020*/ 	.dword	_ZN65_INTERNAL_aefb61c1_29_flash_bwd_hdim64_fp16_sm80_cu_744032ad_28414cuda3std3__467_GLOBAL__N__aefb61c1_29_flash_bwd_hdim64_fp16_sm80_cu_744032ad_28416ignoreE
	.align		8
        /*0028*/ 	.dword	_ZN65_INTERNAL_aefb61c1_29_flash_bwd_hdim64_fp16_sm80_cu_744032ad_28414cuda3std3__419piecewise_constructE
	.align		8
        /*0030*/ 	.dword	_ZN65_INTERNAL_aefb61c1_29_flash_bwd_hdim64_fp16_sm80_cu_744032ad_28414cuda3std3__48in_placeE
	.align		8
        /*0038*/ 	.dword	_ZN65_INTERNAL_aefb61c1_29_flash_bwd_hdim64_fp16_sm80_cu_744032ad_28414cuda3std6ranges3__45__cpo4swapE
	.align		8
        /*0040*/ 	.dword	_ZN65_INTERNAL_aefb61c1_29_flash_bwd_hdim64_fp16_sm80_cu_744032ad_28414cuda3std6ranges3__45__cpo9iter_moveE
	.align		8
        /*0048*/ 	.dword	_ZN65_INTERNAL_aefb61c1_29_flash_bwd_hdim64_fp16_sm80_cu_744032ad_28414cute7productE
	.align		8
        /*0050*/ 	.dword	_ZN65_INTERNAL_aefb61c1_29_flash_bwd_hdim64_fp16_sm80_cu_744032ad_28414cute1_E


//--------------------- .text._ZN7cutlass13device_kernelIN5flash19enable_sm80_to_sm89INS1_16FlashAttnBwdSm80INS1_25CollectiveMainloopBwdSm80ILi2ELi2EN4cute5tupleIJNS5_1CILi64EEENS7_ILi128EEES8_EEENS_6half_tEfNS_4arch4Sm80ELb0ELb0ELb0ELb0ELb0ELb0ELb0ELb0ELi2ELi2ELi4ELi2ELb1EEENS1_21CollectiveEpilogueBwdISA_SB_SD_Li256ELb0ELb0ELi2EEENS1_19SingleTileSchedulerILb0ELb0ELb0ELi128EEEEEEEEEvNT_6ParamsE --------------------------
	.section	.text._ZN7cutlass13device_kernelIN5flash19enable_sm80_to_sm89INS1_16FlashAttnBwdSm80INS1_25CollectiveMainloopBwdSm80ILi2ELi2EN4cute5tupleIJNS5_1CILi64EEENS7_ILi128EEES8_EEENS_6half_tEfNS_4arch4Sm80ELb0ELb0ELb0ELb0ELb0ELb0ELb0ELb0ELi2ELi2ELi4ELi2ELb1EEENS1_21CollectiveEpilogueBwdISA_SB_SD_Li256ELb0ELb0ELi2EEENS1_19SingleTileSchedulerILb0ELb0ELb0ELi128EEEEEEEEEvNT_6ParamsE,"ax",@progbits
	.align	128
.text._ZN7cutlass13device_kernelIN5flash19enable_sm80_to_sm89INS1_16FlashAttnBwdSm80INS1_25CollectiveMainloopBwdSm80ILi2ELi2EN4cute5tupleIJNS5_1CILi64EEENS7_ILi128EEES8_EEENS_6half_tEfNS_4arch4Sm80ELb0ELb0ELb0ELb0ELb0ELb0ELb0ELb0ELi2ELi2ELi4ELi2ELb1EEENS1_21CollectiveEpilogueBwdISA_SB_SD_Li256ELb0ELb0ELi2EEENS1_19SingleTileSchedulerILb0ELb0ELb0ELi128EEEEEEEEEvNT_6ParamsE:
        .type           _ZN7cutlass13device_kernelIN5flash19enable_sm80_to_sm89INS1_16FlashAttnBwdSm80INS1_25CollectiveMainloopBwdSm80ILi2ELi2EN4cute5tupleIJNS5_1CILi64EEENS7_ILi128EEES8_EEENS_6half_tEfNS_4arch4Sm80ELb0ELb0ELb0ELb0ELb0ELb0ELb0ELb0ELi2ELi2ELi4ELi2ELb1EEENS1_21CollectiveEpilogueBwdISA_SB_SD_Li256ELb0ELb0ELi2EEENS1_19SingleTileSchedulerILb0ELb0ELb0ELi128EEEEEEEEEvNT_6ParamsE,@function
        .size           _ZN7cutlass13device_kernelIN5flash19enable_sm80_to_sm89INS1_16FlashAttnBwdSm80INS1_25CollectiveMainloopBwdSm80ILi2ELi2EN4cute5tupleIJNS5_1CILi64EEENS7_ILi128EEES8_EEENS_6half_tEfNS_4arch4Sm80ELb0ELb0ELb0ELb0ELb0ELb0ELb0ELb0ELi2ELi2ELi4ELi2ELb1EEENS1_21CollectiveEpilogueBwdISA_SB_SD_Li256ELb0ELb0ELi2EEENS1_19SingleTileSchedulerILb0ELb0ELb0ELi128EEEEEEEEEvNT_6ParamsE,(.L_x_92 - _ZN7cutlass13device_kernelIN5flash19enable_sm80_to_sm89INS1_16FlashAttnBwdSm80INS1_25CollectiveMainloopBwdSm80ILi2ELi2EN4cute5tupleIJNS5_1CILi64EEENS7_ILi128EEES8_EEENS_6half_tEfNS_4arch4Sm80ELb0ELb0ELb0ELb0ELb0ELb0ELb0ELb0ELi2ELi2ELi4ELi2ELb1EEENS1_21CollectiveEpilogueBwdISA_SB_SD_Li256ELb0ELb0ELi2EEENS1_19SingleTileSchedulerILb0ELb0ELb0ELi128EEEEEEEEEvNT_6ParamsE)
        .other          _ZN7cutlass13device_kernelIN5flash19enable_sm80_to_sm89INS1_16FlashAttnBwdSm80INS1_25CollectiveMainloopBwdSm80ILi2ELi2EN4cute5tupleIJNS5_1CILi64EEENS7_ILi128EEES8_EEENS_6half_tEfNS_4arch4Sm80ELb0ELb0ELb0ELb0ELb0ELb0ELb0ELb0ELi2ELi2ELi4ELi2ELb1EEENS1_21CollectiveEpilogueBwdISA_SB_SD_Li256ELb0ELb0ELi2EEENS1_19SingleTileSchedulerILb0ELb0ELb0ELi128EEEEEEEEEvNT_6ParamsE,@"STO_CUDA_ENTRY STV_DEFAULT"
_ZN7cutlass13device_kernelIN5flash19enable_sm80_to_sm89INS1_16FlashAttnBwdSm80INS1_25CollectiveMainloopBwdSm80ILi2ELi2EN4cute5tupleIJNS5_1CILi64EEENS7_ILi128EEES8_EEENS_6half_tEfNS_4arch4Sm80ELb0ELb0ELb0ELb0ELb0ELb0ELb0ELb0ELi2ELi2ELi4ELi2ELb1EEENS1_21CollectiveEpilogueBwdISA_SB_SD_Li256ELb0ELb0ELi2EEENS1_19SingleTileSchedulerILb0ELb0ELb0ELi128EEEEEEEEEvNT_6ParamsE:
[----:B------:R-:W-:Y:S01]  /*0000*/  LDC R1, c[0x0][0x37c] ;  /* 0x0000df00ff017b82 */ /* 0x000fe20000000800 */
[----:B------:R-:W-:Y:S05]  /*0010*/  EXIT ;  /* 0x000000000000794d */ /* 0x000fea0003800000 */
.L_x_0:
[----:B------:R-:W-:-:S00]  /*0020*/  BRA `(.L_x_0) ;  /* 0xfffffffc00fc7947 */ /* 0x000fc0000383ffff */
[----:B------:R-:W-:-:S00]  /*0030*/  NOP ;  /* 0x0000000000007918 */ /* 0x000fc00000000000 */
        /* <DEDUP_REMOVED lines=12> */
.L_x_92:


//--------------------- .text._ZN7cutlass13device_kernelIN5flash19enable_sm80_to_sm89INS1_16FlashAttnBwdSm80INS1_25CollectiveMainloopBwdSm80ILi2ELi2EN4cute5tupleIJNS5_1CILi64EEENS7_ILi128EEES8_EEENS_6half_tEfNS_4arch4Sm80ELb0ELb0ELb0ELb0ELb1ELb0ELb0ELb0ELi2ELi2ELi4ELi2ELb1EEENS1_21CollectiveEpilogueBwdISA_SB_SD_Li256ELb0ELb0ELi2EEENS1_19SingleTileSchedulerILb0ELb0ELb0ELi128EEEEEEEEEvNT_6ParamsE --------------------------
	.section	.text._ZN7cutlass13device_kernelIN5flash19enable_sm80_to_sm89INS1_16FlashAttnBwdSm80INS1_25CollectiveMainloopBwdSm80ILi2ELi2EN4cute5tupleIJNS5_1CILi64EEENS7_ILi128EEES8_EEENS_6half_tEfNS_4arch4Sm80ELb0ELb0ELb0ELb0ELb1ELb0ELb0ELb0ELi2ELi2ELi4ELi2ELb1EEENS1_21CollectiveEpilogueBwdISA_SB_SD_Li256ELb0ELb0ELi2EEENS1_19SingleTileSchedulerILb0ELb0ELb0ELi128EEEEEEEEEvNT_6ParamsE,"ax",@progbits
	.align	128
.text._ZN7cutlass13device_kernelIN5flash19enable_sm80_to_sm89INS1_16FlashAttnBwdSm80INS1_25CollectiveMainloopBwdSm80ILi2ELi2EN4cute5tupleIJNS5_1CILi64EEENS7_ILi128EEES8_EEENS_6half_tEfNS_4arch4Sm80ELb0ELb0ELb0ELb0ELb1ELb0ELb0ELb0ELi2ELi2ELi4ELi2ELb1EEENS1_21CollectiveEpilogueBwdISA_SB_SD_Li256ELb0ELb0ELi2EEENS1_19SingleTileSchedulerILb0ELb0ELb0ELi128EEEEEEEEEvNT_6ParamsE:
        .type           _ZN7cutlass13device_kernelIN5flash19enable_sm80_to_sm89INS1_16FlashAttnBwdSm80INS1_25CollectiveMainloopBwdSm80ILi2ELi2EN4cute5tupleIJNS5_1CILi64EEENS7_ILi128EEES8_EEENS_6half_tEfNS_4arch4Sm80ELb0ELb0ELb0ELb0ELb1ELb0ELb0ELb0ELi2ELi2ELi4ELi2ELb1EEENS1_21CollectiveEpilogueBwdISA_SB_SD_Li256ELb0ELb0ELi2EEENS1_19SingleTileSchedulerILb0ELb0ELb0ELi128EEEEEEEEEvNT_6ParamsE,@function
        .size           _ZN7cutlass13device_kernelIN5flash19enable_sm80_to_sm89INS1_16FlashAttnBwdSm80INS1_25CollectiveMainloopBwdSm80ILi2ELi2EN4cute5tupleIJNS5_1CILi64EEENS7_ILi128EEES8_EEENS_6half_tEfNS_4arch4Sm80ELb0ELb0ELb0ELb0ELb1ELb0ELb0ELb0ELi2ELi2ELi4ELi2ELb1EEENS1_21CollectiveEpilogueBwdISA_SB_SD_Li256ELb0ELb0ELi2EEENS1_19SingleTileSchedulerILb0ELb0ELb0ELi128EEEEEEEEEvNT_6ParamsE,(.L_x_93 - _ZN7cutlass13device_kernelIN5flash19enable_sm80_to_sm89INS1_16FlashAttnBwdSm80INS1_25CollectiveMainloopBwdSm80ILi2ELi2EN4cute5tupleIJNS5_1CILi64EEENS7_ILi128EEES8_EEENS_6half_tEfNS_4arch4Sm80ELb0ELb0ELb0ELb0ELb1ELb0ELb0ELb0ELi2ELi2ELi4ELi2ELb1EEENS1_21CollectiveEpilogueBwdISA_SB_SD_Li256ELb0ELb0ELi2EEENS1_19SingleTileSchedulerILb0ELb0ELb0ELi128EEEEEEEEEvNT_6ParamsE)
        .other          _ZN7cutlass13device_kernelIN5flash19enable_sm80_to_sm89INS1_16FlashAttnBwdSm80INS1_25CollectiveMainloopBwdSm80ILi2ELi2EN4cute5tupleIJNS5_1CILi64EEENS7_ILi128EEES8_EEENS_6half_tEfNS_4arch4Sm80ELb0ELb0ELb0ELb0ELb1ELb0ELb0ELb0ELi2ELi2ELi4ELi2ELb1EEENS1_21CollectiveEpilogueBwdISA_SB_SD_Li256ELb0ELb0ELi2EEENS1_19SingleTileSchedulerILb0ELb0ELb0ELi128EEEEEEEEEvNT_6ParamsE,@"STO_CUDA_ENTRY STV_DEFAULT"
_ZN7cutlass13device_kernelIN5flash19enable_sm80_to_sm89INS1_16FlashAttnBwdSm80INS1_25CollectiveMainloopBwdSm80ILi2ELi2EN4cute5tupleIJNS5_1CILi64EEENS7_ILi128EEES8_EEENS_6half_tEfNS_4arch4Sm80ELb0ELb0ELb0ELb0ELb1ELb0ELb0ELb0ELi2ELi2ELi4ELi2ELb1EEENS1_21CollectiveEpilogueBwdISA_SB_SD_Li256ELb0ELb0ELi2EEENS1_19SingleTileSchedulerILb0ELb0ELb0ELi128EEEEEEEEEvNT_6ParamsE:
[----:B------:R-:W-:Y:S01]  /*0000*/  LDC R1, c[0x0][0x37c] ;  /* 0x0000df00ff017b82 */ /* 0x000fe20000000800 */
[----:B------:R-:W-:Y:S05]  /*0010*/  EXIT ;  /* 0x000000000000794d */ /* 0x000fea0003800000 */
.L_x_1:
        /* <DEDUP_REMOVED lines=14> */
.L_x_93:


//--------------------- .text._ZN7cutlass13device_kernelIN5flash19enable_sm80_to_sm89INS1_16FlashAttnBwdSm80INS1_25CollectiveMainloopBwdSm80ILi2ELi2EN4cute5tupleIJNS5_1CILi64EEENS7_ILi128EEES8_EEENS_6half_tEfNS_4arch4Sm80ELb0ELb0ELb0ELb0ELb0ELb0ELb0ELb0ELi2ELi2ELi4ELi2ELb1EEENS1_24CollectiveEpilogueBwdGQAISA_fSD_Li256ELb0ELb0EEENS1_19SingleTileSchedulerILb0ELb0ELb0ELi128EEEEEEEEEvNT_6ParamsE --------------------------
	.section	.text._ZN7cutlass13device_kernelIN5flash19enable_sm80_to_sm89INS1_16FlashAttnBwdSm80INS1_25CollectiveMainloopBwdSm80ILi2ELi2EN4cute5tupleIJNS5_1CILi64EEENS7_ILi128EEES8_EEENS_6half_tEfNS_4arch4Sm80ELb0ELb0ELb0ELb0ELb0ELb0ELb0ELb0ELi2ELi2ELi4ELi2ELb1EEENS1_24CollectiveEpilogueBwdGQAISA_fSD_Li256ELb0ELb0EEENS1_19SingleTileSchedulerILb0ELb0ELb0ELi128EEEEEEEEEvNT_6ParamsE,"ax",@progbits
	.align	128
.text._ZN7cutlass13device_kernelIN5flash19enable_sm80_to_sm89INS1_16FlashAttnBwdSm80INS1_25CollectiveMainloopBwdSm80ILi2ELi2EN4cute5tupleIJNS5_1CILi64EEENS7_ILi128EEES8_EEENS_6half_tEfNS_4arch4Sm80ELb0ELb0ELb0ELb0ELb0ELb0ELb0ELb0ELi2ELi2ELi4ELi2ELb1EEENS1_24CollectiveEpilogueBwdGQAISA_fSD_Li256ELb0ELb0EEENS1_19SingleTileSchedulerILb0ELb0ELb0ELi128EEEEEEEEEvNT_6ParamsE:
        .type           _ZN7cutlass13device_kernelIN5flash19enable_sm80_to_sm89INS1_16FlashAttnBwdSm80INS1_25CollectiveMainloopBwdSm80ILi2ELi2EN4cute5tupleIJNS5_1CILi64EEENS7_ILi128EEES8_EEENS_6half_tEfNS_4arch4Sm80ELb0ELb0ELb0ELb0ELb0ELb0ELb0ELb0ELi2ELi2ELi4ELi2ELb1EEENS1_24CollectiveEpilogueBwdGQAISA_fSD_Li256ELb0ELb0EEENS1_19SingleTileSchedulerILb0ELb0ELb0ELi128EEEEEEEEEvNT_6ParamsE,@function
        .size           _ZN7cutlass13device_kernelIN5flash19enable_sm80_to_sm89INS1_16FlashAttnBwdSm80INS1_25CollectiveMainloopBwdSm80ILi2ELi2EN4cute5tupleIJNS5_1CILi64EEENS7_ILi128EEES8_EEENS_6half_tEfNS_4arch4Sm80ELb0ELb0ELb0ELb0ELb0ELb0ELb0ELb0ELi2ELi2ELi4ELi2ELb1EEENS1_24CollectiveEpilogueBwdGQAISA_fSD_Li256ELb0ELb0EEENS1_19SingleTileSchedulerILb0ELb0ELb0ELi128EEEEEEEEEvNT_6ParamsE,(.L_x_94 - _ZN7cutlass13device_kernelIN5flash19enable_sm80_to_sm89INS1_16FlashAttnBwdSm80INS1_25CollectiveMainloopBwdSm80ILi2ELi2EN4cute5tupleIJNS5_1CILi64EEENS7_ILi128EEES8_EEENS_6half_tEfNS_4arch4Sm80ELb0ELb0ELb0ELb0ELb0ELb0ELb0ELb0ELi2ELi2ELi4ELi2ELb1EEENS1_24CollectiveEpilogueBwdGQAISA_fSD_Li256ELb0ELb0EEENS1_19SingleTileSchedulerILb0ELb0ELb0ELi128EEEEEEEEEvNT_6ParamsE)
        .other          _ZN7cutlass13device_kernelIN5flash19enable_sm80_to_sm89INS1_16FlashAttnBwdSm80INS1_25CollectiveMainloopBwdSm80ILi2ELi2EN4cute5tupleIJNS5_1CILi64EEENS7_ILi128EEES8_EEENS_6half_tEfNS_4arch4Sm80ELb0ELb0ELb0ELb0ELb0ELb0ELb0ELb0ELi2ELi2ELi4ELi2ELb1EEENS1_24CollectiveEpilogueBwdGQAISA_fSD_Li256ELb0ELb0EEENS1_19SingleTileSchedulerILb0ELb0ELb0ELi128EEEEEEEEEvNT_6ParamsE,@"STO_CUDA_ENTRY STV_DEFAULT"
_ZN7cutlass13device_kernelIN5flash19enable_sm80_to_sm89INS1_16FlashAttnBwdSm80INS1_25CollectiveMainloopBwdSm80ILi2ELi2EN4cute5tupleIJNS5_1CILi64EEENS7_ILi128EEES8_EEENS_6half_tEfNS_4arch4Sm80ELb0ELb0ELb0ELb0ELb0ELb0ELb0ELb0ELi2ELi2ELi4ELi2ELb1EEENS1_24CollectiveEpilogueBwdGQAISA_fSD_Li256ELb0ELb0EEENS1_19SingleTileSchedulerILb0ELb0ELb0ELi128EEEEEEEEEvNT_6ParamsE:
[----:B------:R-:W-:Y:S01]  /*0000*/  LDC R1, c[0x0][0x37c] ;  /* 0x0000df00ff017b82 */ /* 0x000fe20000000800 */
[----:B------:R-:W-:Y:S05]  /*0010*/  EXIT ;  /* 0x000000000000794d */ /* 0x000fea0003800000 */
.L_x_2:
        /* <DEDUP_REMOVED lines=14> */
.L_x_94:


//--------------------- .text._ZN7cutlass13device_kernelIN5flash19enable_sm80_to_sm89INS1_16FlashAttnBwdSm80INS1_25CollectiveMainloopBwdSm80ILi2ELi2EN4cute5tupleIJNS5_1CILi64EEENS7_ILi128EEES8_EEENS_6half_tEfNS_4arch4Sm80ELb0ELb0ELb0ELb0ELb1ELb0ELb0ELb0ELi2ELi2ELi4ELi2ELb1EEENS1_24CollectiveEpilogueBwdGQAISA_fSD_Li256ELb0ELb1EEENS1_19SingleTileSchedulerILb0ELb0ELb0ELi128EEEEEEEEEvNT_6ParamsE --------------------------
	.section	.text._ZN7cutlass13device_kernelIN5flash19enable_sm80_to_sm89INS1_16FlashAttnBwdSm80INS1_25CollectiveMainloopBwdSm80ILi2ELi2EN4cute5tupleIJNS5_1CILi64EEENS7_ILi128EEES8_EEENS_6half_tEfNS_4arch4Sm80ELb0ELb0ELb0ELb0ELb1ELb0ELb0ELb0ELi2ELi2ELi4ELi2ELb1EEENS1_24CollectiveEpilogueBwdGQAISA_fSD_Li256ELb0ELb1EEENS1_19SingleTileSchedulerILb0ELb0ELb0ELi128EEEEEEEEEvNT_6ParamsE,"ax",@progbits
	.align	128
.text._ZN7cutlass13device_kernelIN5flash19enable_sm80_to_sm89INS1_16FlashAttnBwdSm80INS1_25CollectiveMainloopBwdSm80ILi2ELi2EN4cute5tupleIJNS5_1CILi64EEENS7_ILi128EEES8_EEENS_6half_tEfNS_4arch4Sm80ELb0ELb0ELb0ELb0ELb1ELb0ELb0ELb0ELi2ELi2ELi4ELi2ELb1EEENS1_24CollectiveEpilogueBwdGQAISA_fSD_Li256ELb0ELb1EEENS1_19SingleTileSchedulerILb0ELb0ELb0ELi128EEEEEEEEEvNT_6ParamsE:
        .type           _ZN7cutlass13device_kernelIN5flash19enable_sm80_to_sm89INS1_16FlashAttnBwdSm80INS1_25CollectiveMainloopBwdSm80ILi2ELi2EN4cute5tupleIJNS5_1CILi64EEENS7_ILi128EEES8_EEENS_6half_tEfNS_4arch4Sm80ELb0ELb0ELb0ELb0ELb1ELb0ELb0ELb0ELi2ELi2ELi4ELi2ELb1EEENS1_24CollectiveEpilogueBwdGQAISA_fSD_Li256ELb0ELb1EEENS1_19SingleTileSchedulerILb0ELb0ELb0ELi128EEEEEEEEEvNT_6ParamsE,@function
        .size           _ZN7cutlass13device_kernelIN5flash19enable_sm80_to_sm89INS1_16FlashAttnBwdSm80INS1_25CollectiveMainloopBwdSm80ILi2ELi2EN4cute5tupleIJNS5_1CILi64EEENS7_ILi128EEES8_EEENS_6half_tEfNS_4arch4Sm80ELb0ELb0ELb0ELb0ELb1ELb0ELb0ELb0ELi2ELi2ELi4ELi2ELb1EEENS1_24CollectiveEpilogueBwdGQAISA_fSD_Li256ELb0ELb1EEENS1_19SingleTileSchedulerILb0ELb0ELb0ELi128EEEEEEEEEvNT_6ParamsE,(.L_x_95 - _ZN7cutlass13device_kernelIN5flash19enable_sm80_to_sm89INS1_16FlashAttnBwdSm80INS1_25CollectiveMainloopBwdSm80ILi2ELi2EN4cute5tupleIJNS5_1CILi64EEENS7_ILi128EEES8_EEENS_6half_tEfNS_4arch4Sm80ELb0ELb0ELb0ELb0ELb1ELb0ELb0ELb0ELi2ELi2ELi4ELi2ELb1EEENS1_24CollectiveEpilogueBwdGQAISA_fSD_Li256ELb0ELb1EEENS1_19SingleTileSchedulerILb0ELb0ELb0ELi128EEEEEEEEEvNT_6ParamsE)
        .other          _ZN7cutlass13device_kernelIN5flash19enable_sm80_to_sm89INS1_16FlashAttnBwdSm80INS1_25CollectiveMainloopBwdSm80ILi2ELi2EN4cute5tupleIJNS5_1CILi64EEENS7_ILi128EEES8_EEENS_6half_tEfNS_4arch4Sm80ELb0ELb0ELb0ELb0ELb1ELb0ELb0ELb0ELi2ELi2ELi4ELi2ELb1EEENS1_24CollectiveEpilogueBwdGQAISA_fSD_Li256ELb0ELb1EEENS1_19SingleTileSchedulerILb0ELb0ELb0ELi128EEEEEEEEEvNT_6ParamsE,@"STO_CUDA_ENTRY STV_DEFAULT"
_ZN7cutlass13device_kernelIN5flash19enable_sm80_to_sm89INS1_16FlashAttnBwdSm80INS1_25CollectiveMainloopBwdSm80ILi2ELi2EN4cute5tupleIJNS5_1CILi64EEENS7_ILi128EEES8_EEENS_6half_tEfNS_4arch4Sm80ELb0ELb0ELb0ELb0ELb1ELb0ELb0ELb0ELi2ELi2ELi4ELi2ELb1EEENS1_24CollectiveEpilogueBwdGQAISA_fSD_Li256ELb0ELb1EEENS1_19SingleTileSchedulerILb0ELb0ELb0ELi128EEEEEEEEEvNT_6ParamsE:
[----:B------:R-:W-:Y:S01]  /*0000*/  LDC R1, c[0x0][0x37c] ;  /* 0x0000df00ff017b82 */ /* 0x000fe20000000800 */
[----:B------:R-:W-:Y:S05]  /*0010*/  EXIT ;  /* 0x000000000000794d */ /* 0x000fea0003800000 */
.L_x_3:
        /* <DEDUP_REMOVED lines=14> */
.L_x_95:


//--------------------- .text._ZN7cutlass13device_kernelIN5flash19enable_sm80_to_sm89INS1_16FlashAttnBwdSm80INS1_25CollectiveMainloopBwdSm80ILi2ELi2EN4cute5tupleIJNS5_1CILi64EEENS7_ILi128EEES8_EEENS_6half_tEfNS_4arch4Sm80ELb0ELb0ELb0ELb1ELb0ELb0ELb0ELb0ELi2ELi2ELi4ELi2ELb1EEENS1_21CollectiveEpilogueBwdISA_SB_SD_Li256ELb1ELb0ELi2EEENS1_19SingleTileSchedulerILb1ELb0ELb0ELi128EEEEEEEEEvNT_6ParamsE --------------------------
	.section	.text._ZN7cutlass13device_kernelIN5flash19enable_sm80_to_sm89INS1_16FlashAttnBwdSm80INS1_25CollectiveMainloopBwdSm80ILi2ELi2EN4cute5tupleIJNS5_1CILi64EEENS7_ILi128EEES8_EEENS_6half_tEfNS_4arch4Sm80ELb0ELb0ELb0ELb1ELb0ELb0ELb0ELb0ELi2ELi2ELi4ELi2ELb1EEENS1_21CollectiveEpilogueBwdISA_SB_SD_Li256ELb1ELb0ELi2EEENS1_19SingleTileSchedulerILb1ELb0ELb0ELi128EEEEEEEEEvNT_6ParamsE,"ax",@progbits
	.align	128
.text._ZN7cutlass13device_kernelIN5flash19enable_sm80_to_sm89INS1_16FlashAttnBwdSm80INS1_25CollectiveMainloopBwdSm80ILi2ELi2EN4cute5tupleIJNS5_1CILi64EEENS7_ILi128EEES8_EEENS_6half_tEfNS_4arch4Sm80ELb0ELb0ELb0ELb1ELb0ELb0ELb0ELb0ELi2ELi2ELi4ELi2ELb1EEENS1_21CollectiveEpilogueBwdISA_SB_SD_Li256ELb1ELb0ELi2EEENS1_19SingleTileSchedulerILb1ELb0ELb0ELi128EEEEEEEEEvNT_6ParamsE:
        .type           _ZN7cutlass13device_kernelIN5flash19enable_sm80_to_sm89INS1_16FlashAttnBwdSm80INS1_25CollectiveMainloopBwdSm80ILi2ELi2EN4cute5tupleIJNS5_1CILi64EEENS7_ILi128EEES8_EEENS_6half_tEfNS_4arch4Sm80ELb0ELb0ELb0ELb1ELb0ELb0ELb0ELb0ELi2ELi2ELi4ELi2ELb1EEENS1_21CollectiveEpilogueBwdISA_SB_SD_Li256ELb1ELb0ELi2EEENS1_19SingleTileSchedulerILb1ELb0ELb0ELi128EEEEEEEEEvNT_6ParamsE,@function
        .size           _ZN7cutlass13device_kernelIN5flash19enable_sm80_to_sm89INS1_16FlashAttnBwdSm80INS1_25CollectiveMainloopBwdSm80ILi2ELi2EN4cute5tupleIJNS5_1CILi64EEENS7_ILi128EEES8_EEENS_6half_tEfNS_4arch4Sm80ELb0ELb0ELb0ELb1ELb0ELb0ELb0ELb0ELi2ELi2ELi4ELi2ELb1EEENS1_21CollectiveEpilogueBwdISA_SB_SD_Li256ELb1ELb0ELi2EEENS1_19SingleTileSchedulerILb1ELb0ELb0ELi128EEEEEEEEEvNT_6ParamsE,(.L_x_96 - _ZN7cutlass13device_kernelIN5flash19enable_sm80_to_sm89INS1_16FlashAttnBwdSm80INS1_25CollectiveMainloopBwdSm80ILi2ELi2EN4cute5tupleIJNS5_1CILi64EEENS7_ILi128EEES8_EEENS_6half_tEfNS_4arch4Sm80ELb0ELb0ELb0ELb1ELb0ELb0ELb0ELb0ELi2ELi2ELi4ELi2ELb1EEENS1_21CollectiveEpilogueBwdISA_SB_SD_Li256ELb1ELb0ELi2EEENS1_19SingleTileSchedulerILb1ELb0ELb0ELi128EEEEEEEEEvNT_6ParamsE)
        .other          _ZN7cutlass13device_kernelIN5flash19enable_sm80_to_sm89INS1_16FlashAttnBwdSm80INS1_25CollectiveMainloopBwdSm80ILi2ELi2EN4cute5tupleIJNS5_1CILi64EEENS7_ILi128EEES8_EEENS_6half_tEfNS_4arch4Sm80ELb0ELb0ELb0ELb1ELb0ELb0ELb0ELb0ELi2ELi2ELi4ELi2ELb1EEENS1_21CollectiveEpilogueBwdISA_SB_SD_Li256ELb1ELb0ELi2EEENS1_19SingleTileSchedulerILb1ELb0ELb0ELi128EEEEEEEEEvNT_6ParamsE,@"STO_CUDA_ENTRY STV_DEFAULT"
_ZN7cutlass13device_kernelIN5flash19enable_sm80_to_sm89INS1_16FlashAttnBwdSm80INS1_25CollectiveMainloopBwdSm80ILi2ELi2EN4cute5tupleIJNS5_1CILi64EEENS7_ILi128EEES8_EEENS_6half_tEfNS_4arch4Sm80ELb0ELb0ELb0ELb1ELb0ELb0ELb0ELb0ELi2ELi2ELi4ELi2ELb1EEENS1_21CollectiveEpilogueBwdISA_SB_SD_Li256ELb1ELb0ELi2EEENS1_19SingleTileSchedulerILb1ELb0ELb0ELi128EEEEEEEEEvNT_6ParamsE:
[----:B------:R-:W-:Y:S01]  /*0000*/  LDC R1, c[0x0][0x37c] ;  /* 0x0000df00ff017b82 */ /* 0x000fe20000000800 */
[----:B------:R-:W-:Y:S05]  /*0010*/  EXIT ;  /* 0x000000000000794d */ /* 0x000fea0003800000 */
.L_x_4:
        /* <DEDUP_REMOVED lines=14> */
.L_x_96:


//--------------------- .text._ZN7cutlass13device_kernelIN5flash19enable_sm80_to_sm89INS1_16FlashAttnBwdSm80INS1_25CollectiveMainloopBwdSm80ILi2ELi2EN4cute5tupleIJNS5_1CILi64EEENS7_ILi128EEES8_EEENS_6half_tEfNS_4arch4Sm80ELb0ELb0ELb0ELb1ELb1ELb0ELb0ELb0ELi2ELi2ELi4ELi2ELb1EEENS1_21CollectiveEpilogueBwdISA_SB_SD_Li256ELb1ELb0ELi2EEENS1_19SingleTileSchedulerILb1ELb0ELb0ELi128EEEEEEEEEvNT_6ParamsE --------------------------
	.section	.text._ZN7cutlass13device_kernelIN5flash19enable_sm80_to_sm89INS1_16FlashAttnBwdSm80INS1_25CollectiveMainloopBwdSm80ILi2ELi2EN4cute5tupleIJNS5_1CILi64EEENS7_ILi128EEES8_EEENS_6half_tEfNS_4arch4Sm80ELb0ELb0ELb0ELb1ELb1ELb0ELb0ELb0ELi2ELi2ELi4ELi2ELb1EEENS1_21CollectiveEpilogueBwdISA_SB_SD_Li256ELb1ELb0ELi2EEENS1_19SingleTileSchedulerILb1ELb0ELb0ELi128EEEEEEEEEvNT_6ParamsE,"ax",@progbits
	.align	128
.text._ZN7cutlass13device_kernelIN5flash19enable_sm80_to_sm89INS1_16FlashAttnBwdSm80INS1_25CollectiveMainloopBwdSm80ILi2ELi2EN4cute5tupleIJNS5_1CILi64EEENS7_ILi128EEES8_EEENS_6half_tEfNS_4arch4Sm80ELb0ELb0ELb0ELb1ELb1ELb0ELb0ELb0ELi2ELi2ELi4ELi2ELb1EEENS1_21CollectiveEpilogueBwdISA_SB_SD_Li256ELb1ELb0ELi2EEENS1_19SingleTileSchedulerILb1ELb0ELb0ELi128EEEEEEEEEvNT_6ParamsE:
        .type           _ZN7cutlass13device_kernelIN5flash19enable_sm80_to_sm89INS1_16FlashAttnBwdSm80INS1_25CollectiveMainloopBwdSm80ILi2ELi2EN4cute5tupleIJNS5_1CILi64EEENS7_ILi128EEES8_EEENS_6half_tEfNS_4arch4Sm80ELb0ELb0ELb0ELb1ELb1ELb0ELb0ELb0ELi2ELi2ELi4ELi2ELb1EEENS1_21CollectiveEpilogueBwdISA_SB_SD_Li256ELb1ELb0ELi2EEENS1_19SingleTileSchedulerILb1ELb0ELb0ELi128EEEEEEEEEvNT_6ParamsE,@function
        .size           _ZN7cutlass13device_kernelIN5flash19enable_sm80_to_sm89INS1_16FlashAttnBwdSm80INS1_25CollectiveMainloopBwdSm80ILi2ELi2EN4cute5tupleIJNS5_1CILi64EEENS7_ILi128EEES8_EEENS_6half_tEfNS_4arch4Sm80ELb0ELb0ELb0ELb1ELb1ELb0ELb0ELb0ELi2ELi2ELi4ELi2ELb1EEENS1_21CollectiveEpilogueBwdISA_SB_SD_Li256ELb1ELb0ELi2EEENS1_19SingleTileSchedulerILb1ELb0ELb0ELi128EEEEEEEEEvNT_6ParamsE,(.L_x_97 - _ZN7cutlass13device_kernelIN5flash19enable_sm80_to_sm89INS1_16FlashAttnBwdSm80INS1_25CollectiveMainloopBwdSm80ILi2ELi2EN4cute5tupleIJNS5_1CILi64EEENS7_ILi128EEES8_EEENS_6half_tEfNS_4arch4Sm80ELb0ELb0ELb0ELb1ELb1ELb0ELb0ELb0ELi2ELi2ELi4ELi2ELb1EEENS1_21CollectiveEpilogueBwdISA_SB_SD_Li256ELb1ELb0ELi2EEENS1_19SingleTileSchedulerILb1ELb0ELb0ELi128EEEEEEEEEvNT_6ParamsE)
        .other          _ZN7cutlass13device_kernelIN5flash19enable_sm80_to_sm89INS1_16FlashAttnBwdSm80INS1_25CollectiveMainloopBwdSm80ILi2ELi2EN4cute5tupleIJNS5_1CILi64EEENS7_ILi128EEES8_EEENS_6half_tEfNS_4arch4Sm80ELb0ELb0ELb0ELb1ELb1ELb0ELb0ELb0ELi2ELi2ELi4ELi2ELb1EEENS1_21CollectiveEpilogueBwdISA_SB_SD_Li256ELb1ELb0ELi2EEENS1_19SingleTileSchedulerILb1ELb0ELb0ELi128EEEEEEEEEvNT_6ParamsE,@"STO_CUDA_ENTRY STV_DEFAULT"
_ZN7cutlass13device_kernelIN5flash19enable_sm80_to_sm89INS1_16FlashAttnBwdSm80INS1_25CollectiveMainloopBwdSm80ILi2ELi2EN4cute5tupleIJNS5_1CILi64EEENS7_ILi128EEES8_EEENS_6half_tEfNS_4arch4Sm80ELb0ELb0ELb0ELb1ELb1ELb0ELb0ELb0ELi2ELi2ELi4ELi2ELb1EEENS1_21CollectiveEpilogueBwdISA_SB_SD_Li256ELb1ELb0ELi2EEENS1_19SingleTileSchedulerILb1ELb0ELb0ELi128EEEEEEEEEvNT_6ParamsE:
[----:B------:R-:W-:Y:S01]  /*0000*/  LDC R1, c[0x0][0x37c] ;  /* 0x0000df00ff017b82 */ /* 0x000fe20000000800 */
[----:B------:R-:W-:Y:S05]  /*0010*/  EXIT ;  /* 0x000000000000794d */ /* 0x000fea0003800000 */
.L_x_5:
        /* <DEDUP_REMOVED lines=14> */
.L_x_97:


//--------------------- .text._ZN7cutlass13device_kernelIN5flash19enable_sm80_to_sm89INS1_16FlashAttnBwdSm80INS1_25CollectiveMainloopBwdSm80ILi2ELi2EN4cute5tupleIJNS5_1CILi64EEENS7_ILi128EEES8_EEENS_6half_tEfNS_4arch4Sm80ELb0ELb0ELb0ELb1ELb0ELb0ELb0ELb0ELi2ELi2ELi4ELi2ELb1EEENS1_24CollectiveEpilogueBwdGQAISA_fSD_Li256ELb1ELb0EEENS1_19SingleTileSchedulerILb1ELb0ELb0ELi128EEEEEEEEEvNT_6ParamsE --------------------------
	.section	.text._ZN7cutlass13device_kernelIN5flash19enable_sm80_to_sm89INS1_16FlashAttnBwdSm80INS1_25CollectiveMainloopBwdSm80ILi2ELi2EN4cute5tupleIJNS5_1CILi64EEENS7_ILi128EEES8_EEENS_6half_tEfNS_4arch4Sm80ELb0ELb0ELb0ELb1ELb0ELb0ELb0ELb0ELi2ELi2ELi4ELi2ELb1EEENS1_24CollectiveEpilogueBwdGQAISA_fSD_Li256ELb1ELb0EEENS1_19SingleTileSchedulerILb1ELb0ELb0ELi128EEEEEEEEEvNT_6ParamsE,"ax",@progbits
	.align	128
.text._ZN7cutlass13device_kernelIN5flash19enable_sm80_to_sm89INS1_16FlashAttnBwdSm80INS1_25CollectiveMainloopBwdSm80ILi2ELi2EN4cute5tupleIJNS5_1CILi64EEENS7_ILi128EEES8_EEENS_6half_tEfNS_4arch4Sm80ELb0ELb0ELb0ELb1ELb0ELb0ELb0ELb0ELi2ELi2ELi4ELi2ELb1EEENS1_24CollectiveEpilogueBwdGQAISA_fSD_Li256ELb1ELb0EEENS1_19SingleTileSchedulerILb1ELb0ELb0ELi128EEEEEEEEEvNT_6ParamsE:
        .type           _ZN7cutlass13device_kernelIN5flash19enable_sm80_to_sm89INS1_16FlashAttnBwdSm80INS1_25CollectiveMainloopBwdSm80ILi2ELi2EN4cute5tupleIJNS5_1CILi64EEENS7_ILi128EEES8_EEENS_6half_tEfNS_4arch4Sm80ELb0ELb0ELb0ELb1ELb0ELb0ELb0ELb0ELi2ELi2ELi4ELi2ELb1EEENS1_24CollectiveEpilogueBwdGQAISA_fSD_Li256ELb1ELb0EEENS1_19SingleTileSchedulerILb1ELb0ELb0ELi128EEEEEEEEEvNT_6ParamsE,@function
        .size           _ZN7cutlass13device_kernelIN5flash19enable_sm80_to_sm89INS1_16FlashAttnBwdSm80INS1_25CollectiveMainloopBwdSm80ILi2ELi2EN4cute5tupleIJNS5_1CILi64EEENS7_ILi128EEES8_EEENS_6half_tEfNS_4arch4Sm80ELb0ELb0ELb0ELb1ELb0ELb0ELb0ELb0ELi2ELi2ELi4ELi2ELb1EEENS1_24CollectiveEpilogueBwdGQAISA_fSD_Li256ELb1ELb0EEENS1_19SingleTileSchedulerILb1ELb0ELb0ELi128EEEEEEEEEvNT_6ParamsE,(.L_x_98 - _ZN7cutlass13device_kernelIN5flash19enable_sm80_to_sm89INS1_16FlashAttnBwdSm80INS1_25CollectiveMainloopBwdSm80ILi2ELi2EN4cute5tupleIJNS5_1CILi64EEENS7_ILi128EEES8_EEENS_6half_tEfNS_4arch4Sm80ELb0ELb0ELb0ELb1ELb0ELb0ELb0ELb0ELi2ELi2ELi4ELi2ELb1EEENS1_24CollectiveEpilogueBwdGQAISA_fSD_Li256ELb1ELb0EEENS1_19SingleTileSchedulerILb1ELb0ELb0ELi128EEEEEEEEEvNT_6ParamsE)
        .other          _ZN7cutlass13device_kernelIN5flash19enable_sm80_to_sm89INS1_16FlashAttnBwdSm80INS1_25CollectiveMainloopBwdSm80ILi2ELi2EN4cute5tupleIJNS5_1CILi64EEENS7_ILi128EEES8_EEENS_6half_tEfNS_4arch4Sm80ELb0ELb0ELb0ELb1ELb0ELb0ELb0ELb0ELi2ELi2ELi4ELi2ELb1EEENS1_24CollectiveEpilogueBwdGQAISA_fSD_Li256ELb1ELb0EEENS1_19SingleTileSchedulerILb1ELb0ELb0ELi128EEEEEEEEEvNT_6ParamsE,@"STO_CUDA_ENTRY STV_DEFAULT"
_ZN7cutlass13device_kernelIN5flash19enable_sm80_to_sm89INS1_16FlashAttnBwdSm80INS1_25CollectiveMainloopBwdSm80ILi2ELi2EN4cute5tupleIJNS5_1CILi64EEENS7_ILi128EEES8_EEENS_6half_tEfNS_4arch4Sm80ELb0ELb0ELb0ELb1ELb0ELb0ELb0ELb0ELi2ELi2ELi4ELi2ELb1EEENS1_24CollectiveEpilogueBwdGQAISA_fSD_Li256ELb1ELb0EEENS1_19SingleTileSchedulerILb1ELb0ELb0ELi128EEEEEEEEEvNT_6ParamsE:
[----:B------:R-:W-:Y:S01]  /*0000*/  LDC R1, c[0x0][0x37c] ;  /* 0x0000df00ff017b82 */ /* 0x000fe20000000800 */
[----:B------:R-:W-:Y:S05]  /*0010*/  EXIT ;  /* 0x000000000000794d */ /* 0x000fea0003800000 */
.L_x_6:
        /* <DEDUP_REMOVED lines=14> */
.L_x_98:


//--------------------- .text._ZN7cutlass13device_kernelIN5flash19enable_sm80_to_sm89INS1_16FlashAttnBwdSm80INS1_25CollectiveMainloopBwdSm80ILi2ELi2EN4cute5tupleIJNS5_1CILi64EEENS7_ILi128EEES8_EEENS_6half_tEfNS_4arch4Sm80ELb0ELb0ELb0ELb1ELb1ELb0ELb0ELb0ELi2ELi2ELi4ELi2ELb1EEENS1_24CollectiveEpilogueBwdGQAISA_fSD_Li256ELb1ELb1EEENS1_19SingleTileSchedulerILb1ELb0ELb0ELi128EEEEEEEEEvNT_6ParamsE --------------------------
	.section	.text._ZN7cutlass13device_kernelIN5flash19enable_sm80_to_sm89INS1_16FlashAttnBwdSm80INS1_25CollectiveMainloopBwdSm80ILi2ELi2EN4cute5tupleIJNS5_1CILi64EEENS7_ILi128EEES8_EEENS_6half_tEfNS_4arch4Sm80ELb0ELb0ELb0ELb1ELb1ELb0ELb0ELb0ELi2ELi2ELi4ELi2ELb1EEENS1_24CollectiveEpilogueBwdGQAISA_fSD_Li256ELb1ELb1EEENS1_19SingleTileSchedulerILb1ELb0ELb0ELi128EEEEEEEEEvNT_6ParamsE,"ax",@progbits
	.align	128
.text._ZN7cutlass13device_kernelIN5flash19enable_sm80_to_sm89INS1_16FlashAttnBwdSm80INS1_25CollectiveMainloopBwdSm80ILi2ELi2EN4cute5tupleIJNS5_1CILi64EEENS7_ILi128EEES8_EEENS_6half_tEfNS_4arch4Sm80ELb0ELb0ELb0ELb1ELb1ELb0ELb0ELb0ELi2ELi2ELi4ELi2ELb1EEENS1_24CollectiveEpilogueBwdGQAISA_fSD_Li256ELb1ELb1EEENS1_19SingleTileSchedulerILb1ELb0ELb0ELi128EEEEEEEEEvNT_6ParamsE:
        .type           _ZN7cutlass13device_kernelIN5flash19enable_sm80_to_sm89INS1_16FlashAttnBwdSm80INS1_25CollectiveMainloopBwdSm80ILi2ELi2EN4cute5tupleIJNS5_1CILi64EEENS7_ILi128EEES8_EEENS_6half_tEfNS_4arch4Sm80ELb0ELb0ELb0ELb1ELb1ELb0ELb0ELb0ELi2ELi2ELi4ELi2ELb1EEENS1_24CollectiveEpilogueBwdGQAISA_fSD_Li256ELb1ELb1EEENS1_19SingleTileSchedulerILb1ELb0ELb0ELi128EEEEEEEEEvNT_6ParamsE,@function
        .size           _ZN7cutlass13device_kernelIN5flash19enable_sm80_to_sm89INS1_16FlashAttnBwdSm80INS1_25CollectiveMainloopBwdSm80ILi2ELi2EN4cute5tupleIJNS5_1CILi64EEENS7_ILi128EEES8_EEENS_6half_tEfNS_4arch4Sm80ELb0ELb0ELb0ELb1ELb1ELb0ELb0ELb0ELi2ELi2ELi4ELi2ELb1EEENS1_24CollectiveEpilogueBwdGQAISA_fSD_Li256ELb1ELb1EEENS1_19SingleTileSchedulerILb1ELb0ELb0ELi128EEEEEEEEEvNT_6ParamsE,(.L_x_99 - _ZN7cutlass13device_kernelIN5flash19enable_sm80_to_sm89INS1_16FlashAttnBwdSm80INS1_25CollectiveMainloopBwdSm80ILi2ELi2EN4cute5tupleIJNS5_1CILi64EEENS7_ILi128EEES8_EEENS_6half_tEfNS_4arch4Sm80ELb0ELb0ELb0ELb1ELb1ELb0ELb0ELb0ELi2ELi2ELi4ELi2ELb1EEENS1_24CollectiveEpilogueBwdGQAISA_fSD_Li256ELb1ELb1EEENS1_19SingleTileSchedulerILb1ELb0ELb0ELi128EEEEEEEEEvNT_6ParamsE)
        .other          _ZN7cutlass13device_kernelIN5flash19enable_sm80_to_sm89INS1_16FlashAttnBwdSm80INS1_25CollectiveMainloopBwdSm80ILi2ELi2EN4cute5tupleIJNS5_1CILi64EEENS7_ILi128EEES8_EEENS_6half_tEfNS_4arch4Sm80ELb0ELb0ELb0ELb1ELb1ELb0ELb0ELb0ELi2ELi2ELi4ELi2ELb1EEENS1_24CollectiveEpilogueBwdGQAISA_fSD_Li256ELb1ELb1EEENS1_19SingleTileSchedulerILb1ELb0ELb0ELi128EEEEEEEEEvNT_6ParamsE,@"STO_CUDA_ENTRY STV_DEFAULT"
_ZN7cutlass13device_kernelIN5flash19enable_sm80_to_sm89INS1_16FlashAttnBwdSm80INS1_25CollectiveMainloopBwdSm80ILi2ELi2EN4cute5tupleIJNS5_1CILi64EEENS7_ILi128EEES8_EEENS_6half_tEfNS_4arch4Sm80ELb0ELb0ELb0ELb1ELb1ELb0ELb0ELb0ELi2ELi2ELi4ELi2ELb1EEENS1_24CollectiveEpilogueBwdGQAISA_fSD_Li256ELb1ELb1EEENS1_19SingleTileSchedulerILb1ELb0ELb0ELi128EEEEEEEEEvNT_6ParamsE:
[----:B------:R-:W-:Y:S01]  /*0000*/  LDC R1, c[0x0][0x37c] ;  /* 0x0000df00ff017b82 */ /* 0x000fe20000000800 */
[----:B------:R-:W-:Y:S05]  /*0010*/  EXIT ;  /* 0x000000000000794d */ /* 0x000fea0003800000 */
.L_x_7:
        /* <DEDUP_REMOVED lines=14> */
.L_x_99:


//--------------------- .text._ZN7cutlass13device_kernelIN5flash19enable_sm80_to_sm89INS1_16FlashAttnBwdSm80INS1_25CollectiveMainloopBwdSm80ILi2ELi2EN4cute5tupleIJNS5_1CILi64EEENS7_ILi128EEES8_EEENS_6half_tEfNS_4arch4Sm80ELb0ELb1ELb0ELb0ELb0ELb0ELb0ELb0ELi2ELi2ELi4ELi2ELb1EEENS1_21CollectiveEpilogueBwdISA_SB_SD_Li256ELb0ELb0ELi2EEENS1_19SingleTileSchedulerILb0ELb0ELb0ELi128EEEEEEEEEvNT_6ParamsE --------------------------
	.section	.text._ZN7cutlass13device_kernelIN5flash19enable_sm80_to_sm89INS1_16FlashAttnBwdSm80INS1_25CollectiveMainloopBwdSm80ILi2ELi2EN4cute5tupleIJNS5_1CILi64EEENS7_ILi128EEES8_EEENS_6half_tEfNS_4arch4Sm80ELb0ELb1ELb0ELb0ELb0ELb0ELb0ELb0ELi2ELi2ELi4ELi2ELb1EEENS1_21CollectiveEpilogueBwdISA_SB_SD_Li256ELb0ELb0ELi2EEENS1_19SingleTileSchedulerILb0ELb0ELb0ELi128EEEEEEEEEvNT_6ParamsE,"ax",@progbits
	.align	128
.text._ZN7cutlass13device_kernelIN5flash19enable_sm80_to_sm89INS1_16FlashAttnBwdSm80INS1_25CollectiveMainloopBwdSm80ILi2ELi2EN4cute5tupleIJNS5_1CILi64EEENS7_ILi128EEES8_EEENS_6half_tEfNS_4arch4Sm80ELb0ELb1ELb0ELb0ELb0ELb0ELb0ELb0ELi2ELi2ELi4ELi2ELb1EEENS1_21CollectiveEpilogueBwdISA_SB_SD_Li256ELb0ELb0ELi2EEENS1_19SingleTileSchedulerILb0ELb0ELb0ELi128EEEEEEEEEvNT_6ParamsE:
        .type           _ZN7cutlass13device_kernelIN5flash19enable_sm80_to_sm89INS1_16FlashAttnBwdSm80INS1_25CollectiveMainloopBwdSm80ILi2ELi2EN4cute5tupleIJNS5_1CILi64EEENS7_ILi128EEES8_EEENS_6half_tEfNS_4arch4Sm80ELb0ELb1ELb0ELb0ELb0ELb0ELb0ELb0ELi2ELi2ELi4ELi2ELb1EEENS1_21CollectiveEpilogueBwdISA_SB_SD_Li256ELb0ELb0ELi2EEENS1_19SingleTileSchedulerILb0ELb0ELb0ELi128EEEEEEEEEvNT_6ParamsE,@function
        .size           _ZN7cutlass13device_kernelIN5flash19enable_sm80_to_sm89INS1_16FlashAttnBwdSm80INS1_25CollectiveMainloopBwdSm80ILi2ELi2EN4cute5tupleIJNS5_1CILi64EEENS7_ILi128EEES8_EEENS_6half_tEfNS_4arch4Sm80ELb0ELb1ELb0ELb0ELb0ELb0ELb0ELb0ELi2ELi2ELi4ELi2ELb1EEENS1_21CollectiveEpilogueBwdISA_SB_SD_Li256ELb0ELb0ELi2EEENS1_19SingleTileSchedulerILb0ELb0ELb0ELi128EEEEEEEEEvNT_6ParamsE,(.L_x_100 - _ZN7cutlass13device_kernelIN5flash19enable_sm80_to_sm89INS1_16FlashAttnBwdSm80INS1_25CollectiveMainloopBwdSm80ILi2ELi2EN4cute5tupleIJNS5_1CILi64EEENS7_ILi128EEES8_EEENS_6half_tEfNS_4arch4Sm80ELb0ELb1ELb0ELb0ELb0ELb0ELb0ELb0ELi2ELi2ELi4ELi2ELb1EEENS1_21CollectiveEpilogueBwdISA_SB_SD_Li256ELb0ELb0ELi2EEENS1_19SingleTileSchedulerILb0ELb0ELb0ELi128EEEEEEEEEvNT_6ParamsE)
        .other          _ZN7cutlass13device_kernelIN5flash19enable_sm80_to_sm89INS1_16FlashAttnBwdSm80INS1_25CollectiveMainloopBwdSm80ILi2ELi2EN4cute5tupleIJNS5_1CILi64EEENS7_ILi128EEES8_EEENS_6half_tEfNS_4arch4Sm80ELb0ELb1ELb0ELb0ELb0ELb0ELb0ELb0ELi2ELi2ELi4ELi2ELb1EEENS1_21CollectiveEpilogueBwdISA_SB_SD_Li256ELb0ELb0ELi2EEENS1_19SingleTileSchedulerILb0ELb0ELb0ELi128EEEEEEEEEvNT_6ParamsE,@"STO_CUDA_ENTRY STV_DEFAULT"
_ZN7cutlass13device_kernelIN5flash19enable_sm80_to_sm89INS1_16FlashAttnBwdSm80INS1_25CollectiveMainloopBwdSm80ILi2ELi2EN4cute5tupleIJNS5_1CILi64EEENS7_ILi128EEES8_EEENS_6half_tEfNS_4arch4Sm80ELb0ELb1ELb0ELb0ELb0ELb0ELb0ELb0ELi2ELi2ELi4ELi2ELb1EEENS1_21CollectiveEpilogueBwdISA_SB_SD_Li256ELb0ELb0ELi2EEENS1_19SingleTileSchedulerILb0ELb0ELb0ELi128EEEEEEEEEvNT_6ParamsE:
[----:B------:R-:W-:Y:S01]  /*0000*/  LDC R1, c[0x0][0x37c] ;  /* 0x0000df00ff017b82 */ /* 0x000fe20000000800 */
[----:B------:R-:W-:Y:S05]  /*0010*/  EXIT ;  /* 0x000000000000794d */ /* 0x000fea0003800000 */
.L_x_8:
        /* <DEDUP_REMOVED lines=14> */
.L_x_100:


//--------------------- .text._ZN7cutlass13device_kernelIN5flash19enable_sm80_to_sm89INS1_16FlashAttnBwdSm80INS1_25CollectiveMainloopBwdSm80ILi2ELi2EN4cute5tupleIJNS5_1CILi64EEENS7_ILi128EEES8_EEENS_6half_tEfNS_4arch4Sm80ELb0ELb1ELb0ELb0ELb1ELb0ELb0ELb0ELi2ELi2ELi4ELi2ELb1EEENS1_21CollectiveEpilogueBwdISA_SB_SD_Li256ELb0ELb0ELi2EEENS1_19SingleTileSchedulerILb0ELb0ELb0ELi128EEEEEEEEEvNT_6ParamsE --------------------------
	.section	.text._ZN7cutlass13device_kernelIN5flash19enable_sm80_to_sm89INS1_16FlashAttnBwdSm80INS1_25CollectiveMainloopBwdSm80ILi2ELi2EN4cute5tupleIJNS5_1CILi64EEENS7_ILi128EEES8_EEENS_6half_tEfNS_4arch4Sm80ELb0ELb1ELb0ELb0ELb1ELb0ELb0ELb0ELi2ELi2ELi4ELi2ELb1EEENS1_21CollectiveEpilogueBwdISA_SB_SD_Li256ELb0ELb0ELi2EEENS1_19SingleTileSchedulerILb0ELb0ELb0ELi128EEEEEEEEEvNT_6ParamsE,"ax",@progbits
	.align	128
.text._ZN7cutlass13device_kernelIN5flash19enable_sm80_to_sm89INS1_16FlashAttnBwdSm80INS1_25CollectiveMainloopBwdSm80ILi2ELi2EN4cute5tupleIJNS5_1CILi64EEENS7_ILi128EEES8_EEENS_6half_tEfNS_4arch4Sm80ELb0ELb1ELb0ELb0ELb1ELb0ELb0ELb0ELi2ELi2ELi4ELi2ELb1EEENS1_21CollectiveEpilogueBwdISA_SB_SD_Li256ELb0ELb0ELi2EEENS1_19SingleTileSchedulerILb0ELb0ELb0ELi128EEEEEEEEEvNT_6ParamsE:
        .type           _ZN7cutlass13device_kernelIN5flash19enable_sm80_to_sm89INS1_16FlashAttnBwdSm80INS1_25CollectiveMainloopBwdSm80ILi2ELi2EN4cute5tupleIJNS5_1CILi64EEENS7_ILi128EEES8_EEENS_6half_tEfNS_4arch4Sm80ELb0ELb1ELb0ELb0ELb1ELb0ELb0ELb0ELi2ELi2ELi4ELi2ELb1EEENS1_21CollectiveEpilogueBwdISA_SB_SD_Li256ELb0ELb0ELi2EEENS1_19SingleTileSchedulerILb0ELb0ELb0ELi128EEEEEEEEEvNT_6ParamsE,@function
        .size           _ZN7cutlass13device_kernelIN5flash19enable_sm80_to_sm89INS1_16FlashAttnBwdSm80INS1_25CollectiveMainloopBwdSm80ILi2ELi2EN4cute5tupleIJNS5_1CILi64EEENS7_ILi128EEES8_EEENS_6half_tEfNS_4arch4Sm80ELb0ELb1ELb0ELb0ELb1ELb0ELb0ELb0ELi2ELi2ELi4ELi2ELb1EEENS1_21CollectiveEpilogueBwdISA_SB_SD_Li256ELb0ELb0ELi2EEENS1_19SingleTileSchedulerILb0ELb0ELb0ELi128EEEEEEEEEvNT_6ParamsE,(.L_x_101 - _ZN7cutlass13device_kernelIN5flash19enable_sm80_to_sm89INS1_16FlashAttnBwdSm80INS1_25CollectiveMainloopBwdSm80ILi2ELi2EN4cute5tupleIJNS5_1CILi64EEENS7_ILi128EEES8_EEENS_6half_tEfNS_4arch4Sm80ELb0ELb1ELb0ELb0ELb1ELb0ELb0ELb0ELi2ELi2ELi4ELi2ELb1EEENS1_21CollectiveEpilogueBwdISA_SB_SD_Li256ELb0ELb0ELi2EEENS1_19SingleTileSchedulerILb0ELb0ELb0ELi128EEEEEEEEEvNT_6ParamsE)
        .other          _ZN7cutlass13device_kernelIN5flash19enable_sm80_to_sm89INS1_16FlashAttnBwdSm80INS1_25CollectiveMainloopBwdSm80ILi2ELi2EN4cute5tupleIJNS5_1CILi64EEENS7_ILi128EEES8_EEENS_6half_tEfNS_4arch4Sm80ELb0ELb1ELb0ELb0ELb1ELb0ELb0ELb0ELi2ELi2ELi4ELi2ELb1EEENS1_21CollectiveEpilogueBwdISA_SB_SD_Li256ELb0ELb0ELi2EEENS1_19SingleTileSchedulerILb0ELb0ELb0ELi128EEEEEEEEEvNT_6ParamsE,@"STO_CUDA_ENTRY STV_DEFAULT"
_ZN7cutlass13device_kernelIN5flash19enable_sm80_to_sm89INS1_16FlashAttnBwdSm80INS1_25CollectiveMainloopBwdSm80ILi2ELi2EN4cute5tupleIJNS5_1CILi64EEENS7_ILi128EEES8_EEENS_6half_tEfNS_4arch4Sm80ELb0ELb1ELb0ELb0ELb1ELb0ELb0ELb0ELi2ELi2ELi4ELi2ELb1EEENS1_21CollectiveEpilogueBwdISA_SB_SD_Li256ELb0ELb0ELi2EEENS1_19SingleTileSchedulerILb0ELb0ELb0ELi128EEEEEEEEEvNT_6ParamsE:
[----:B------:R-:W-:Y:S01]  /*0000*/  LDC R1, c[0x0][0x37c] ;  /* 0x0000df00ff017b82 */ /* 0x000fe20000000800 */
[----:B------:R-:W-:Y:S05]  /*0010*/  EXIT ;  /* 0x000000000000794d */ /* 0x000fea0003800000 */
.L_x_9:
        /* <DEDUP_REMOVED lines=14> */
.L_x_101:


//--------------------- .text._ZN7cutlass13device_kernelIN5flash19enable_sm80_to_sm89INS1_16FlashAttnBwdSm80INS1_25CollectiveMainloopBwdSm80ILi2ELi2EN4cute5tupleIJNS5_1CILi64EEENS7_ILi128EEES8_EEENS_6half_tEfNS_4arch4Sm80ELb0ELb1ELb0ELb0ELb0ELb0ELb0ELb0ELi2ELi2ELi4ELi2ELb1EEENS1_24CollectiveEpilogueBwdGQAISA_fSD_Li256ELb0ELb0EEENS1_19SingleTileSchedulerILb0ELb0ELb0ELi128EEEEEEEEEvNT_6ParamsE --------------------------
	.section	.text._ZN7cutlass13device_kernelIN5flash19enable_sm80_to_sm89INS1_16FlashAttnBwdSm80INS1_25CollectiveMainloopBwdSm80ILi2ELi2EN4cute5tupleIJNS5_1CILi64EEENS7_ILi128EEES8_EEENS_6half_tEfNS_4arch4Sm80ELb0ELb1ELb0ELb0ELb0ELb0ELb0ELb0ELi2ELi2ELi4ELi2ELb1EEENS1_24CollectiveEpilogueBwdGQAISA_fSD_Li256ELb0ELb0EEENS1_19SingleTileSchedulerILb0ELb0ELb0ELi128EEEEEEEEEvNT_6ParamsE,"ax",@progbits
	.align	128
.text._ZN7cutlass13device_kernelIN5flash19enable_sm80_to_sm89INS1_16FlashAttnBwdSm80INS1_25CollectiveMainloopBwdSm80ILi2ELi2EN4cute5tupleIJNS5_1CILi64EEENS7_ILi128EEES8_EEENS_6half_tEfNS_4arch4Sm80ELb0ELb1ELb0ELb0ELb0ELb0ELb0ELb0ELi2ELi2ELi4ELi2ELb1EEENS1_24CollectiveEpilogueBwdGQAISA_fSD_Li256ELb0ELb0EEENS1_19SingleTileSchedulerILb0ELb0ELb0ELi128EEEEEEEEEvNT_6ParamsE:
        .type           _ZN7cutlass13device_kernelIN5flash19enable_sm80_to_sm89INS1_16FlashAttnBwdSm80INS1_25CollectiveMainloopBwdSm80ILi2ELi2EN4cute5tupleIJNS5_1CILi64EEENS7_ILi128EEES8_EEENS_6half_tEfNS_4arch4Sm80ELb0ELb1ELb0ELb0ELb0ELb0ELb0ELb0ELi2ELi2ELi4ELi2ELb1EEENS1_24CollectiveEpilogueBwdGQAISA_fSD_Li256ELb0ELb0EEENS1_19SingleTileSchedulerILb0ELb0ELb0ELi128EEEEEEEEEvNT_6ParamsE,@function
        .size           _ZN7cutlass13device_kernelIN5flash19enable_sm80_to_sm89INS1_16FlashAttnBwdSm80INS1_25CollectiveMainloopBwdSm80ILi2ELi2EN4cute5tupleIJNS5_1CILi64EEENS7_ILi128EEES8_EEENS_6half_tEfNS_4arch4Sm80ELb0ELb1ELb0ELb0ELb0ELb0ELb0ELb0ELi2ELi2ELi4ELi2ELb1EEENS1_24CollectiveEpilogueBwdGQAISA_fSD_Li256ELb0ELb0EEENS1_19SingleTileSchedulerILb0ELb0ELb0ELi128EEEEEEEEEvNT_6ParamsE,(.L_x_102 - _ZN7cutlass13device_kernelIN5flash19enable_sm80_to_sm89INS1_16FlashAttnBwdSm80INS1_25CollectiveMainloopBwdSm80ILi2ELi2EN4cute5tupleIJNS5_1CILi64EEENS7_ILi128EEES8_EEENS_6half_tEfNS_4arch4Sm80ELb0ELb1ELb0ELb0ELb0ELb0ELb0ELb0ELi2ELi2ELi4ELi2ELb1EEENS1_24CollectiveEpilogueBwdGQAISA_fSD_Li256ELb0ELb0EEENS1_19SingleTileSchedulerILb0ELb0ELb0ELi128EEEEEEEEEvNT_6ParamsE)
        .other          _ZN7cutlass13device_kernelIN5flash19enable_sm80_to_sm89INS1_16FlashAttnBwdSm80INS1_25CollectiveMainloopBwdSm80ILi2ELi2EN4cute5tupleIJNS5_1CILi64EEENS7_ILi128EEES8_EEENS_6half_tEfNS_4arch4Sm80ELb0ELb1ELb0ELb0ELb0ELb0ELb0ELb0ELi2ELi2ELi4ELi2ELb1EEENS1_24CollectiveEpilogueBwdGQAISA_fSD_Li256ELb0ELb0EEENS1_19SingleTileSchedulerILb0ELb0ELb0ELi128EEEEEEEEEvNT_6ParamsE,@"STO_CUDA_ENTRY STV_DEFAULT"
_ZN7cutlass13device_kernelIN5flash19enable_sm80_to_sm89INS1_16FlashAttnBwdSm80INS1_25CollectiveMainloopBwdSm80ILi2ELi2EN4cute5tupleIJNS5_1CILi64EEENS7_ILi128EEES8_EEENS_6half_tEfNS_4arch4Sm80ELb0ELb1ELb0ELb0ELb0ELb0ELb0ELb0ELi2ELi2ELi4ELi2ELb1EEENS1_24CollectiveEpilogueBwdGQAISA_fSD_Li256ELb0ELb0EEENS1_19SingleTileSchedulerILb0ELb0ELb0ELi128EEEEEEEEEvNT_6ParamsE:
[----:B------:R-:W-:Y:S01]  /*0000*/  LDC R1, c[0x0][0x37c] ;  /* 0x0000df00ff017b82 */ /* 0x000fe20000000800 */
[----:B------:R-:W-:Y:S05]  /*0010*/  EXIT ;  /* 0x000000000000794d */ /* 0x000fea0003800000 */
.L_x_10:
        /* <DEDUP_REMOVED lines=14> */
.L_x_102:


//--------------------- .text._ZN7cutlass13device_kernelIN5flash19enable_sm80_to_sm89INS1_16FlashAttnBwdSm80INS1_25CollectiveMainloopBwdSm80ILi2ELi2EN4cute5tupleIJNS5_1CILi64EEENS7_ILi128EEES8_EEENS_6half_tEfNS_4arch4Sm80ELb0ELb1ELb0ELb0ELb1ELb0ELb0ELb0ELi2ELi2ELi4ELi2ELb1EEENS1_24CollectiveEpilogueBwdGQAISA_fSD_Li256ELb0ELb1EEENS1_19SingleTileSchedulerILb0ELb0ELb0ELi128EEEEEEEEEvNT_6ParamsE --------------------------
	.section	.text._ZN7cutlass13device_kernelIN5flash19enable_sm80_to_sm89INS1_16FlashAttnBwdSm80INS1_25CollectiveMainloopBwdSm80ILi2ELi2EN4cute5tupleIJNS5_1CILi64EEENS7_ILi128EEES8_EEENS_6half_tEfNS_4arch4Sm80ELb0ELb1ELb0ELb0ELb1ELb0ELb0ELb0ELi2ELi2ELi4ELi2ELb1EEENS1_24CollectiveEpilogueBwdGQAISA_fSD_Li256ELb0ELb1EEENS1_19SingleTileSchedulerILb0ELb0ELb0ELi128EEEEEEEEEvNT_6ParamsE,"ax",@progbits
	.align	128
.text._ZN7cutlass13device_kernelIN5flash19enable_sm80_to_sm89INS1_16FlashAttnBwdSm80INS1_25CollectiveMainloopBwdSm80ILi2ELi2EN4cute5tupleIJNS5_1CILi64EEENS7_ILi128EEES8_EEENS_6half_tEfNS_4arch4Sm80ELb0ELb1ELb0ELb0ELb1ELb0ELb0ELb0ELi2ELi2ELi4ELi2ELb1EEENS1_24CollectiveEpilogueBwdGQAISA_fSD_Li256ELb0ELb1EEENS1_19SingleTileSchedulerILb0ELb0ELb0ELi128EEEEEEEEEvNT_6ParamsE:
        .type           _ZN7cutlass13device_kernelIN5flash19enable_sm80_to_sm89INS1_16FlashAttnBwdSm80INS1_25CollectiveMainloopBwdSm80ILi2ELi2EN4cute5tupleIJNS5_1CILi64EEENS7_ILi128EEES8_EEENS_6half_tEfNS_4arch4Sm80ELb0ELb1ELb0ELb0ELb1ELb0ELb0ELb0ELi2ELi2ELi4ELi2ELb1EEENS1_24CollectiveEpilogueBwdGQAISA_fSD_Li256ELb0ELb1EEENS1_19SingleTileSchedulerILb0ELb0ELb0ELi128EEEEEEEEEvNT_6ParamsE,@function
        .size           _ZN7cutlass13device_kernelIN5flash19enable_sm80_to_sm89INS1_16FlashAttnBwdSm80INS1_25CollectiveMainloopBwdSm80ILi2ELi2EN4cute5tupleIJNS5_1CILi64EEENS7_ILi128EEES8_EEENS_6half_tEfNS_4arch4Sm80ELb0ELb1ELb0ELb0ELb1ELb0ELb0ELb0ELi2ELi2ELi4ELi2ELb1EEENS1_24CollectiveEpilogueBwdGQAISA_fSD_Li256ELb0ELb1EEENS1_19SingleTileSchedulerILb0ELb0ELb0ELi128EEEEEEEEEvNT_6ParamsE,(.L_x_103 - _ZN7cutlass13device_kernelIN5flash19enable_sm80_to_sm89INS1_16FlashAttnBwdSm80INS1_25CollectiveMainloopBwdSm80ILi2ELi2EN4cute5tupleIJNS5_1CILi64EEENS7_ILi128EEES8_EEENS_6half_tEfNS_4arch4Sm80ELb0ELb1ELb0ELb0ELb1ELb0ELb0ELb0ELi2ELi2ELi4ELi2ELb1EEENS1_24CollectiveEpilogueBwdGQAISA_fSD_Li256ELb0ELb1EEENS1_19SingleTileSchedulerILb0ELb0ELb0ELi128EEEEEEEEEvNT_6ParamsE)
        .other          _ZN7cutlass13device_kernelIN5flash19enable_sm80_to_sm89INS1_16FlashAttnBwdSm80INS1_25CollectiveMainloopBwdSm80ILi2ELi2EN4cute5tupleIJNS5_1CILi64EEENS7_ILi128EEES8_EEENS_6half_tEfNS_4arch4Sm80ELb0ELb1ELb0ELb0ELb1ELb0ELb0ELb0ELi2ELi2ELi4ELi2ELb1EEENS1_24CollectiveEpilogueBwdGQAISA_fSD_Li256ELb0ELb1EEENS1_19SingleTileSchedulerILb0ELb0ELb0ELi128EEEEEEEEEvNT_6ParamsE,@"STO_CUDA_ENTRY STV_DEFAULT"
_ZN7cutlass13device_kernelIN5flash19enable_sm80_to_sm89INS1_16FlashAttnBwdSm80INS1_25CollectiveMainloopBwdSm80ILi2ELi2EN4cute5tupleIJNS5_1CILi64EEENS7_ILi128EEES8_EEENS_6half_tEfNS_4arch4Sm80ELb0ELb1ELb0ELb0ELb1ELb0ELb0ELb0ELi2ELi2ELi4ELi2ELb1EEENS1_24CollectiveEpilogueBwdGQAISA_fSD_Li256ELb0ELb1EEENS1_19SingleTileSchedulerILb0ELb0ELb0ELi128EEEEEEEEEvNT_6ParamsE:
[----:B------:R-:W-:Y:S01]  /*0000*/  LDC R1, c[0x0][0x37c] ;  /* 0x0000df00ff017b82 */ /* 0x000fe20000000800 */
[----:B------:R-:W-:Y:S05]  /*0010*/  EXIT ;  /* 0x000000000000794d */ /* 0x000fea0003800000 */
.L_x_11:
        /* <DEDUP_REMOVED lines=14> */
.L_x_103:


//--------------------- .text._ZN7cutlass13device_kernelIN5flash19enable_sm80_to_sm89INS1_16FlashAttnBwdSm80INS1_25CollectiveMainloopBwdSm80ILi2ELi2EN4cute5tupleIJNS5_1CILi64EEENS7_ILi128EEES8_EEENS_6half_tEfNS_4arch4Sm80ELb0ELb1ELb0ELb1ELb0ELb0ELb0ELb0ELi2ELi2ELi4ELi2ELb1EEENS1_21CollectiveEpilogueBwdISA_SB_SD_Li256ELb1ELb0ELi2EEENS1_19SingleTileSchedulerILb1ELb0ELb0ELi128EEEEEEEEEvNT_6ParamsE --------------------------
	.section	.text._ZN7cutlass13device_kernelIN5flash19enable_sm80_to_sm89INS1_16FlashAttnBwdSm80INS1_25CollectiveMainloopBwdSm80ILi2ELi2EN4cute5tupleIJNS5_1CILi64EEENS7_ILi128EEES8_EEENS_6half_tEfNS_4arch4Sm80ELb0ELb1ELb0ELb1ELb0ELb0ELb0ELb0ELi2ELi2ELi4ELi2ELb1EEENS1_21CollectiveEpilogueBwdISA_SB_SD_Li256ELb1ELb0ELi2EEENS1_19SingleTileSchedulerILb1ELb0ELb0ELi128EEEEEEEEEvNT_6ParamsE,"ax",@progbits
	.align	128
.text._ZN7cutlass13device_kernelIN5flash19enable_sm80_to_sm89INS1_16FlashAttnBwdSm80INS1_25CollectiveMainloopBwdSm80ILi2ELi2EN4cute5tupleIJNS5_1CILi64EEENS7_ILi128EEES8_EEENS_6half_tEfNS_4arch4Sm80ELb0ELb1ELb0ELb1ELb0ELb0ELb0ELb0ELi2ELi2ELi4ELi2ELb1EEENS1_21CollectiveEpilogueBwdISA_SB_SD_Li256ELb1ELb0ELi2EEENS1_19SingleTileSchedulerILb1ELb0ELb0ELi128EEEEEEEEEvNT_6ParamsE:
        .type           _ZN7cutlass13device_kernelIN5flash19enable_sm80_to_sm89INS1_16FlashAttnBwdSm80INS1_25CollectiveMainloopBwdSm80ILi2ELi2EN4cute5tupleIJNS5_1CILi64EEENS7_ILi128EEES8_EEENS_6half_tEfNS_4arch4Sm80ELb0ELb1ELb0ELb1ELb0ELb0ELb0ELb0ELi2ELi2ELi4ELi2ELb1EEENS1_21CollectiveEpilogueBwdISA_SB_SD_Li256ELb1ELb0ELi2EEENS1_19SingleTileSchedulerILb1ELb0ELb0ELi128EEEEEEEEEvNT_6ParamsE,@function
        .size           _ZN7cutlass13device_kernelIN5flash19enable_sm80_to_sm89INS1_16FlashAttnBwdSm80INS1_25CollectiveMainloopBwdSm80ILi2ELi2EN4cute5tupleIJNS5_1CILi64EEENS7_ILi128EEES8_EEENS_6half_tEfNS_4arch4Sm80ELb0ELb1ELb0ELb1ELb0ELb0ELb0ELb0ELi2ELi2ELi4ELi2ELb1EEENS1_21CollectiveEpilogueBwdISA_SB_SD_Li256ELb1ELb0ELi2EEENS1_19SingleTileSchedulerILb1ELb0ELb0ELi128EEEEEEEEEvNT_6ParamsE,(.L_x_104 - _ZN7cutlass13device_kernelIN5flash19enable_sm80_to_sm89INS1_16FlashAttnBwdSm80INS1_25CollectiveMainloopBwdSm80ILi2ELi2EN4cute5tupleIJNS5_1CILi64EEENS7_ILi128EEES8_EEENS_6half_tEfNS_4arch4Sm80ELb0ELb1ELb0ELb1ELb0ELb0ELb0ELb0ELi2ELi2ELi4ELi2ELb1EEENS1_21CollectiveEpilogueBwdISA_SB_SD_Li256ELb1ELb0ELi2EEENS1_19SingleTileSchedulerILb1ELb0ELb0ELi128EEEEEEEEEvNT_6ParamsE)
        .other          _ZN7cutlass13device_kernelIN5flash19enable_sm80_to_sm89INS1_16FlashAttnBwdSm80INS1_25CollectiveMainloopBwdSm80ILi2ELi2EN4cute5tupleIJNS5_1CILi64EEENS7_ILi128EEES8_EEENS_6half_tEfNS_4arch4Sm80ELb0ELb1ELb0ELb1ELb0ELb0ELb0ELb0ELi2ELi2ELi4ELi2ELb1EEENS1_21CollectiveEpilogueBwdISA_SB_SD_Li256ELb1ELb0ELi2EEENS1_19SingleTileSchedulerILb1ELb0ELb0ELi128EEEEEEEEEvNT_6ParamsE,@"STO_CUDA_ENTRY STV_DEFAULT"
_ZN7cutlass13device_kernelIN5flash19enable_sm80_to_sm89INS1_16FlashAttnBwdSm80INS1_25CollectiveMainloopBwdSm80ILi2ELi2EN4cute5tupleIJNS5_1CILi64EEENS7_ILi128EEES8_EEENS_6half_tEfNS_4arch4Sm80ELb0ELb1ELb0ELb1ELb0ELb0ELb0ELb0ELi2ELi2ELi4ELi2ELb1EEENS1_21CollectiveEpilogueBwdISA_SB_SD_Li256ELb1ELb0ELi2EEENS1_19SingleTileSchedulerILb1ELb0ELb0ELi128EEEEEEEEEvNT_6ParamsE:
[----:B------:R-:W-:Y:S01]  /*0000*/  LDC R1, c[0x0][0x37c] ;  /* 0x0000df00ff017b82 */ /* 0x000fe20000000800 */
[----:B------:R-:W-:Y:S05]  /*0010*/  EXIT ;  /* 0x000000000000794d */ /* 0x000fea0003800000 */
.L_x_12:
        /* <DEDUP_REMOVED lines=14> */
.L_x_104:


//--------------------- .text._ZN7cutlass13device_kernelIN5flash19enable_sm80_to_sm89INS1_16FlashAttnBwdSm80INS1_25CollectiveMainloopBwdSm80ILi2ELi2EN4cute5tupleIJNS5_1CILi64EEENS7_ILi128EEES8_EEENS_6half_tEfNS_4arch4Sm80ELb0ELb1ELb0ELb1ELb1ELb0ELb0ELb0ELi2ELi2ELi4ELi2ELb1EEENS1_21CollectiveEpilogueBwdISA_SB_SD_Li256ELb1ELb0ELi2EEENS1_19SingleTileSchedulerILb1ELb0ELb0ELi128EEEEEEEEEvNT_6ParamsE --------------------------
	.section	.text._ZN7cutlass13device_kernelIN5flash19enable_sm80_to_sm89INS1_16FlashAttnBwdSm80INS1_25CollectiveMainloopBwdSm80ILi2ELi2EN4cute5tupleIJNS5_1CILi64EEENS7_ILi128EEES8_EEENS_6half_tEfNS_4arch4Sm80ELb0ELb1ELb0ELb1ELb1ELb0ELb0ELb0ELi2ELi2ELi4ELi2ELb1EEENS1_21CollectiveEpilogueBwdISA_SB_SD_Li256ELb1ELb0ELi2EEENS1_19SingleTileSchedulerILb1ELb0ELb0ELi128EEEEEEEEEvNT_6ParamsE,"ax",@progbits
	.align	128
.text._ZN7cutlass13device_kernelIN5flash19enable_sm80_to_sm89INS1_16FlashAttnBwdSm80INS1_25CollectiveMainloopBwdSm80ILi2ELi2EN4cute5tupleIJNS5_1CILi64EEENS7_ILi128EEES8_EEENS_6half_tEfNS_4arch4Sm80ELb0ELb1ELb0ELb1ELb1ELb0ELb0ELb0ELi2ELi2ELi4ELi2ELb1EEENS1_21CollectiveEpilogueBwdISA_SB_SD_Li256ELb1ELb0ELi2EEENS1_19SingleTileSchedulerILb1ELb0ELb0ELi128EEEEEEEEEvNT_6ParamsE:
        .type           _ZN7cutlass13device_kernelIN5flash19enable_sm80_to_sm89INS1_16FlashAttnBwdSm80INS1_25CollectiveMainloopBwdSm80ILi2ELi2EN4cute5tupleIJNS5_1CILi64EEENS7_ILi128EEES8_EEENS_6half_tEfNS_4arch4Sm80ELb0ELb1ELb0ELb1ELb1ELb0ELb0ELb0ELi2ELi2ELi4ELi2ELb1EEENS1_21CollectiveEpilogueBwdISA_SB_SD_Li256ELb1ELb0ELi2EEENS1_19SingleTileSchedulerILb1ELb0ELb0ELi128EEEEEEEEEvNT_6ParamsE,@function
        .size           _ZN7cutlass13device_kernelIN5flash19enable_sm80_to_sm89INS1_16FlashAttnBwdSm80INS1_25CollectiveMainloopBwdSm80ILi2ELi2EN4cute5tupleIJNS5_1CILi64EEENS7_ILi128EEES8_EEENS_6half_tEfNS_4arch4Sm80ELb0ELb1ELb0ELb1ELb1ELb0ELb0ELb0ELi2ELi2ELi4ELi2ELb1EEENS1_21CollectiveEpilogueBwdISA_SB_SD_Li256ELb1ELb0ELi2EEENS1_19SingleTileSchedulerILb1ELb0ELb0ELi128EEEEEEEEEvNT_6ParamsE,(.L_x_105 - _ZN7cutlass13device_kernelIN5flash19enable_sm80_to_sm89INS1_16FlashAttnBwdSm80INS1_25CollectiveMainloopBwdSm80ILi2ELi2EN4cute5tupleIJNS5_1CILi64EEENS7_ILi128EEES8_EEENS_6half_tEfNS_4arch4Sm80ELb0ELb1ELb0ELb1ELb1ELb0ELb0ELb0ELi2ELi2ELi4ELi2ELb1EEENS1_21CollectiveEpilogueBwdISA_SB_SD_Li256ELb1ELb0ELi2EEENS1_19SingleTileSchedulerILb1ELb0ELb0ELi128EEEEEEEEEvNT_6ParamsE)
        .other          _ZN7cutlass13device_kernelIN5flash19enable_sm80_to_sm89INS1_16FlashAttnBwdSm80INS1_25CollectiveMainloopBwdSm80ILi2ELi2EN4cute5tupleIJNS5_1CILi64EEENS7_ILi128EEES8_EEENS_6half_tEfNS_4arch4Sm80ELb0ELb1ELb0ELb1ELb1ELb0ELb0ELb0ELi2ELi2ELi4ELi2ELb1EEENS1_21CollectiveEpilogueBwdISA_SB_SD_Li256ELb1ELb0ELi2EEENS1_19SingleTileSchedulerILb1ELb0ELb0ELi128EEEEEEEEEvNT_6ParamsE,@"STO_CUDA_ENTRY STV_DEFAULT"
_ZN7cutlass13device_kernelIN5flash19enable_sm80_to_sm89INS1_16FlashAttnBwdSm80INS1_25CollectiveMainloopBwdSm80ILi2ELi2EN4cute5tupleIJNS5_1CILi64EEENS7_ILi128EEES8_EEENS_6half_tEfNS_4arch4Sm80ELb0ELb1ELb0ELb1ELb1ELb0ELb0ELb0ELi2ELi2ELi4ELi2ELb1EEENS1_21CollectiveEpilogueBwdISA_SB_SD_Li256ELb1ELb0ELi2EEENS1_19SingleTileSchedulerILb1ELb0ELb0ELi128EEEEEEEEEvNT_6ParamsE:
[----:B------:R-:W-:Y:S01]  /*0000*/  LDC R1, c[0x0][0x37c] ;  /* 0x0000df00ff017b82 */ /* 0x000fe20000000800 */
[----:B------:R-:W-:Y:S05]  /*0010*/  EXIT ;  /* 0x000000000000794d */ /* 0x000fea0003800000 */
.L_x_13:
        /* <DEDUP_REMOVED lines=14> */
.L_x_105:


//--------------------- .text._ZN7cutlass13device_kernelIN5flash19enable_sm80_to_sm89INS1_16FlashAttnBwdSm80INS1_25CollectiveMainloopBwdSm80ILi2ELi2EN4cute5tupleIJNS5_1CILi64EEENS7_ILi128EEES8_EEENS_6half_tEfNS_4arch4Sm80ELb0ELb1ELb0ELb1ELb0ELb0ELb0ELb0ELi2ELi2ELi4ELi2ELb1EEENS1_24CollectiveEpilogueBwdGQAISA_fSD_Li256ELb1ELb0EEENS1_19SingleTileSchedulerILb1ELb0ELb0ELi128EEEEEEEEEvNT_6ParamsE --------------------------
	.section	.text._ZN7cutlass13device_kernelIN5flash19enable_sm80_to_sm89INS1_16FlashAttnBwdSm80INS1_25CollectiveMainloopBwdSm80ILi2ELi2EN4cute5tupleIJNS5_1CILi64EEENS7_ILi128EEES8_EEENS_6half_tEfNS_4arch4Sm80ELb0ELb1ELb0ELb1ELb0ELb0ELb0ELb0ELi2ELi2ELi4ELi2ELb1EEENS1_24CollectiveEpilogueBwdGQAISA_fSD_Li256ELb1ELb0EEENS1_19SingleTileSchedulerILb1ELb0ELb0ELi128EEEEEEEEEvNT_6ParamsE,"ax",@progbits
	.align	128
.text._ZN7cutlass13device_kernelIN5flash19enable_sm80_to_sm89INS1_16FlashAttnBwdSm80INS1_25CollectiveMainloopBwdSm80ILi2ELi2EN4cute5tupleIJNS5_1CILi64EEENS7_ILi128EEES8_EEENS_6half_tEfNS_4arch4Sm80ELb0ELb1ELb0ELb1ELb0ELb0ELb0ELb0ELi2ELi2ELi4ELi2ELb1EEENS1_24CollectiveEpilogueBwdGQAISA_fSD_Li256ELb1ELb0EEENS1_19SingleTileSchedulerILb1ELb0ELb0ELi128EEEEEEEEEvNT_6ParamsE:
        .type           _ZN7cutlass13device_kernelIN5flash19enable_sm80_to_sm89INS1_16FlashAttnBwdSm80INS1_25CollectiveMainloopBwdSm80ILi2ELi2EN4cute5tupleIJNS5_1CILi64EEENS7_ILi128EEES8_EEENS_6half_tEfNS_4arch4Sm80ELb0ELb1ELb0ELb1ELb0ELb0ELb0ELb0ELi2ELi2ELi4ELi2ELb1EEENS1_24CollectiveEpilogueBwdGQAISA_fSD_Li256ELb1ELb0EEENS1_19SingleTileSchedulerILb1ELb0ELb0ELi128EEEEEEEEEvNT_6ParamsE,@function
        .size           _ZN7cutlass13device_kernelIN5flash19enable_sm80_to_sm89INS1_16FlashAttnBwdSm80INS1_25CollectiveMainloopBwdSm80ILi2ELi2EN4cute5tupleIJNS5_1CILi64EEENS7_ILi128EEES8_EEENS_6half_tEfNS_4arch4Sm80ELb0ELb1ELb0ELb1ELb0ELb0ELb0ELb0ELi2ELi2ELi4ELi2ELb1EEENS1_24CollectiveEpilogueBwdGQAISA_fSD_Li256ELb1ELb0EEENS1_19SingleTileSchedulerILb1ELb0ELb0ELi128EEEEEEEEEvNT_6ParamsE,(.L_x_106 - _ZN7cutlass13device_kernelIN5flash19enable_sm80_to_sm89INS1_16FlashAttnBwdSm80INS1_25CollectiveMainloopBwdSm80ILi2ELi2EN4cute5tupleIJNS5_1CILi64EEENS7_ILi128EEES8_EEENS_6half_tEfNS_4arch4Sm80ELb0ELb1ELb0ELb1ELb0ELb0ELb0ELb0ELi2ELi2ELi4ELi2ELb1EEENS1_24CollectiveEpilogueBwdGQAISA_fSD_Li256ELb1ELb0EEENS1_19SingleTileSchedulerILb1ELb0ELb0ELi128EEEEEEEEEvNT_6ParamsE)
        .other          _ZN7cutlass13device_kernelIN5flash19enable_sm80_to_sm89INS1_16FlashAttnBwdSm80INS1_25CollectiveMainloopBwdSm80ILi2ELi2EN4cute5tupleIJNS5_1CILi64EEENS7_ILi128EEES8_EEENS_6half_tEfNS_4arch4Sm80ELb0ELb1ELb0ELb1ELb0ELb0ELb0ELb0ELi2ELi2ELi4ELi2ELb1EEENS1_24CollectiveEpilogueBwdGQAISA_fSD_Li256ELb1ELb0EEENS1_19SingleTileSchedulerILb1ELb0ELb0ELi128EEEEEEEEEvNT_6ParamsE,@"STO_CUDA_ENTRY STV_DEFAULT"
_ZN7cutlass13device_kernelIN5flash19enable_sm80_to_sm89INS1_16FlashAttnBwdSm80INS1_25CollectiveMainloopBwdSm80ILi2ELi2EN4cute5tupleIJNS5_1CILi64EEENS7_ILi128EEES8_EEENS_6half_tEfNS_4arch4Sm80ELb0ELb1ELb0ELb1ELb0ELb0ELb0ELb0ELi2ELi2ELi4ELi2ELb1EEENS1_24CollectiveEpilogueBwdGQAISA_fSD_Li256ELb1ELb0EEENS1_19SingleTileSchedulerILb1ELb0ELb0ELi128EEEEEEEEEvNT_6ParamsE:
[----:B------:R-:W-:Y:S01]  /*0000*/  LDC R1, c[0x0][0x37c] ;  /* 0x0000df00ff017b82 */ /* 0x000fe20000000800 */
[----:B------:R-:W-:Y:S05]  /*0010*/  EXIT ;  /* 0x000000000000794d */ /* 0x000fea0003800000 */
.L_x_14:
        /* <DEDUP_REMOVED lines=14> */
.L_x_106:


//--------------------- .text._ZN7cutlass13device_kernelIN5flash19enable_sm80_to_sm89INS1_16FlashAttnBwdSm80INS1_25CollectiveMainloopBwdSm80ILi2ELi2EN4cute5tupleIJNS5_1CILi64EEENS7_ILi128EEES8_EEENS_6half_tEfNS_4arch4Sm80ELb0ELb1ELb0ELb1ELb1ELb0ELb0ELb0ELi2ELi2ELi4ELi2ELb1EEENS1_24CollectiveEpilogueBwdGQAISA_fSD_Li256ELb1ELb1EEENS1_19SingleTileSchedulerILb1ELb0ELb0ELi128EEEEEEEEEvNT_6ParamsE --------------------------
	.section	.text._ZN7cutlass13device_kernelIN5flash19enable_sm80_to_sm89INS1_16FlashAttnBwdSm80INS1_25CollectiveMainloopBwdSm80ILi2ELi2EN4cute5tupleIJNS5_1CILi64EEENS7_ILi128EEES8_EEENS_6half_tEfNS_4arch4Sm80ELb0ELb1ELb0ELb1ELb1ELb0ELb0ELb0ELi2ELi2ELi4ELi2ELb1EEENS1_24CollectiveEpilogueBwdGQAISA_fSD_Li256ELb1ELb1EEENS1_19SingleTileSchedulerILb1ELb0ELb0ELi128EEEEEEEEEvNT_6ParamsE,"ax",@progbits
	.align	128
.text._ZN7cutlass13device_kernelIN5flash19enable_sm80_to_sm89INS1_16FlashAttnBwdSm80INS1_25CollectiveMainloopBwdSm80ILi2ELi2EN4cute5tupleIJNS5_1CILi64EEENS7_ILi128EEES8_EEENS_6half_tEfNS_4arch4Sm80ELb0ELb1ELb0ELb1ELb1ELb0ELb0ELb0ELi2ELi2ELi4ELi2ELb1EEENS1_24CollectiveEpilogueBwdGQAISA_fSD_Li256ELb1ELb1EEENS1_19SingleTileSchedulerILb1ELb0ELb0ELi128EEEEEEEEEvNT_6ParamsE:
        .type           _ZN7cutlass13device_kernelIN5flash19enable_sm80_to_sm89INS1_16FlashAttnBwdSm80INS1_25CollectiveMainloopBwdSm80ILi2ELi2EN4cute5tupleIJNS5_1CILi64EEENS7_ILi128EEES8_EEENS_6half_tEfNS_4arch4Sm80ELb0ELb1ELb0ELb1ELb1ELb0ELb0ELb0ELi2ELi2ELi4ELi2ELb1EEENS1_24CollectiveEpilogueBwdGQAISA_fSD_Li256ELb1ELb1EEENS1_19SingleTileSchedulerILb1ELb0ELb0ELi128EEEEEEEEEvNT_6ParamsE,@function
        .size           _ZN7cutlass13device_kernelIN5flash19enable_sm80_to_sm89INS1_16FlashAttnBwdSm80INS1_25CollectiveMainloopBwdSm80ILi2ELi2EN4cute5tupleIJNS5_1CILi64EEENS7_ILi128EEES8_EEENS_6half_tEfNS_4arch4Sm80ELb0ELb1ELb0ELb1ELb1ELb0ELb0ELb0ELi2ELi2ELi4ELi2ELb1EEENS1_24CollectiveEpilogueBwdGQAISA_fSD_Li256ELb1ELb1EEENS1_19SingleTileSchedulerILb1ELb0ELb0ELi128EEEEEEEEEvNT_6ParamsE,(.L_x_107 - _ZN7cutlass13device_kernelIN5flash19enable_sm80_to_sm89INS1_16FlashAttnBwdSm80INS1_25CollectiveMainloopBwdSm80ILi2ELi2EN4cute5tupleIJNS5_1CILi64EEENS7_ILi128EEES8_EEENS_6half_tEfNS_4arch4Sm80ELb0ELb1ELb0ELb1ELb1ELb0ELb0ELb0ELi2ELi2ELi4ELi2ELb1EEENS1_24CollectiveEpilogueBwdGQAISA_fSD_Li256ELb1ELb1EEENS1_19SingleTileSchedulerILb1ELb0ELb0ELi128EEEEEEEEEvNT_6ParamsE)
        .other          _ZN7cutlass13device_kernelIN5flash19enable_sm80_to_sm89INS1_16FlashAttnBwdSm80INS1_25CollectiveMainloopBwdSm80ILi2ELi2EN4cute5tupleIJNS5_1CILi64EEENS7_ILi128EEES8_EEENS_6half_tEfNS_4arch4Sm80ELb0ELb1ELb0ELb1ELb1ELb0ELb0ELb0ELi2ELi2ELi4ELi2ELb1EEENS1_24CollectiveEpilogueBwdGQAISA_fSD_Li256ELb1ELb1EEENS1_19SingleTileSchedulerILb1ELb0ELb0ELi128EEEEEEEEEvNT_6ParamsE,@"STO_CUDA_ENTRY STV_DEFAULT"
_ZN7cutlass13device_kernelIN5flash19enable_sm80_to_sm89INS1_16FlashAttnBwdSm80INS1_25CollectiveMainloopBwdSm80ILi2ELi2EN4cute5tupleIJNS5_1CILi64EEENS7_ILi128EEES8_EEENS_6half_tEfNS_4arch4Sm80ELb0ELb1ELb0ELb1ELb1ELb0ELb0ELb0ELi2ELi2ELi4ELi2ELb1EEENS1_24CollectiveEpilogueBwdGQAISA_fSD_Li256ELb1ELb1EEENS1_19SingleTileSchedulerILb1ELb0ELb0ELi128EEEEEEEEEvNT_6ParamsE:
[----:B------:R-:W-:Y:S01]  /*0000*/  LDC R1, c[0x0][0x37c] ;  /* 0x0000df00ff017b82 */ /* 0x000fe20000000800 */
[----:B------:R-:W-:Y:S05]  /*0010*/  EXIT ;  /* 0x000000000000794d */ /* 0x000fea0003800000 */
.L_x_15:
        /* <DEDUP_REMOVED lines=14> */
.L_x_107:


//--------------------- .text._ZN7cutlass13device_kernelIN5flash19enable_sm80_to_sm89INS1_16FlashAttnBwdSm80INS1_25CollectiveMainloopBwdSm80ILi2ELi2EN4cute5tupleIJNS5_1CILi64EEENS7_ILi128EEES8_EEENS_6half_tEfNS_4arch4Sm80ELb1ELb0ELb0ELb0ELb0ELb0ELb0ELb0ELi2ELi2ELi4ELi2ELb1EEENS1_21CollectiveEpilogueBwdISA_SB_SD_Li256ELb0ELb0ELi2EEENS1_25SingleTileBwdLPTSchedulerILb0ELi128ELb0EEEEEEEEEvNT_6ParamsE --------------------------
	.section	.text._ZN7cutlass13device_kernelIN5flash19enable_sm80_to_sm89INS1_16FlashAttnBwdSm80INS1_25CollectiveMainloopBwdSm80ILi2ELi2EN4cute5tupleIJNS5_1CILi64EEENS7_ILi128EEES8_EEENS_6half_tEfNS_4arch4Sm80ELb1ELb0ELb0ELb0ELb0ELb0ELb0ELb0ELi2ELi2ELi4ELi2ELb1EEENS1_21CollectiveEpilogueBwdISA_SB_SD_Li256ELb0ELb0ELi2EEENS1_25SingleTileBwdLPTSchedulerILb0ELi128ELb0EEEEEEEEEvNT_6ParamsE,"ax",@progbits
	.align	128
.text._ZN7cutlass13device_kernelIN5flash19enable_sm80_to_sm89INS1_16FlashAttnBwdSm80INS1_25CollectiveMainloopBwdSm80ILi2ELi2EN4cute5tupleIJNS5_1CILi64EEENS7_ILi128EEES8_EEENS_6half_tEfNS_4arch4Sm80ELb1ELb0ELb0ELb0ELb0ELb0ELb0ELb0ELi2ELi2ELi4ELi2ELb1EEENS1_21CollectiveEpilogueBwdISA_SB_SD_Li256ELb0ELb0ELi2EEENS1_25SingleTileBwdLPTSchedulerILb0ELi128ELb0EEEEEEEEEvNT_6ParamsE:
        .type           _ZN7cutlass13device_kernelIN5flash19enable_sm80_to_sm89INS1_16FlashAttnBwdSm80INS1_25CollectiveMainloopBwdSm80ILi2ELi2EN4cute5tupleIJNS5_1CILi64EEENS7_ILi128EEES8_EEENS_6half_tEfNS_4arch4Sm80ELb1ELb0ELb0ELb0ELb0ELb0ELb0ELb0ELi2ELi2ELi4ELi2ELb1EEENS1_21CollectiveEpilogueBwdISA_SB_SD_Li256ELb0ELb0ELi2EEENS1_25SingleTileBwdLPTSchedulerILb0ELi128ELb0EEEEEEEEEvNT_6ParamsE,@function
        .size           _ZN7cutlass13device_kernelIN5flash19enable_sm80_to_sm89INS1_16FlashAttnBwdSm80INS1_25CollectiveMainloopBwdSm80ILi2ELi2EN4cute5tupleIJNS5_1CILi64EEENS7_ILi128EEES8_EEENS_6half_tEfNS_4arch4Sm80ELb1ELb0ELb0ELb0ELb0ELb0ELb0ELb0ELi2ELi2ELi4ELi2ELb1EEENS1_21CollectiveEpilogueBwdISA_SB_SD_Li256ELb0ELb0ELi2EEENS1_25SingleTileBwdLPTSchedulerILb0ELi128ELb0EEEEEEEEEvNT_6ParamsE,(.L_x_108 - _ZN7cutlass13device_kernelIN5flash19enable_sm80_to_sm89INS1_16FlashAttnBwdSm80INS1_25CollectiveMainloopBwdSm80ILi2ELi2EN4cute5tupleIJNS5_1CILi64EEENS7_ILi128EEES8_EEENS_6half_tEfNS_4arch4Sm80ELb1ELb0ELb0ELb0ELb0ELb0ELb0ELb0ELi2ELi2ELi4ELi2ELb1EEENS1_21CollectiveEpilogueBwdISA_SB_SD_Li256ELb0ELb0ELi2EEENS1_25SingleTileBwdLPTSchedulerILb0ELi128ELb0EEEEEEEEEvNT_6ParamsE)
        .other          _ZN7cutlass13device_kernelIN5flash19enable_sm80_to_sm89INS1_16FlashAttnBwdSm80INS1_25CollectiveMainloopBwdSm80ILi2ELi2EN4cute5tupleIJNS5_1CILi64EEENS7_ILi128EEES8_EEENS_6half_tEfNS_4arch4Sm80ELb1ELb0ELb0ELb0ELb0ELb0ELb0ELb0ELi2ELi2ELi4ELi2ELb1EEENS1_21CollectiveEpilogueBwdISA_SB_SD_Li256ELb0ELb0ELi2EEENS1_25SingleTileBwdLPTSchedulerILb0ELi128ELb0EEEEEEEEEvNT_6ParamsE,@"STO_CUDA_ENTRY STV_DEFAULT"
_ZN7cutlass13device_kernelIN5flash19enable_sm80_to_sm89INS1_16FlashAttnBwdSm80INS1_25CollectiveMainloopBwdSm80ILi2ELi2EN4cute5tupleIJNS5_1CILi64EEENS7_ILi128EEES8_EEENS_6half_tEfNS_4arch4Sm80ELb1ELb0ELb0ELb0ELb0ELb0ELb0ELb0ELi2ELi2ELi4ELi2ELb1EEENS1_21CollectiveEpilogueBwdISA_SB_SD_Li256ELb0ELb0ELi2EEENS1_25SingleTileBwdLPTSchedulerILb0ELi128ELb0EEEEEEEEEvNT_6ParamsE:
[----:B------:R-:W-:Y:S01]  /*0000*/  LDC R1, c[0x0][0x37c] ;  /* 0x0000df00ff017b82 */ /* 0x000fe20000000800 */
[----:B------:R-:W-:Y:S05]  /*0010*/  EXIT ;  /* 0x000000000000794d */ /* 0x000fea0003800000 */
.L_x_16:
        /* <DEDUP_REMOVED lines=14> */
.L_x_108:


//--------------------- .text._ZN7cutlass13device_kernelIN5flash19enable_sm80_to_sm89INS1_16FlashAttnBwdSm80INS1_25CollectiveMainloopBwdSm80ILi2ELi2EN4cute5tupleIJNS5_1CILi64EEENS7_ILi128EEES8_EEENS_6half_tEfNS_4arch4Sm80ELb1ELb0ELb0ELb0ELb1ELb0ELb0ELb0ELi2ELi2ELi4ELi2ELb1EEENS1_21CollectiveEpilogueBwdISA_SB_SD_Li256ELb0ELb0ELi2EEENS1_25SingleTileBwdLPTSchedulerILb0ELi128ELb1EEEEEEEEEvNT_6ParamsE --------------------------
	.section	.text._ZN7cutlass13device_kernelIN5flash19enable_sm80_to_sm89INS1_16FlashAttnBwdSm80INS1_25CollectiveMainloopBwdSm80ILi2ELi2EN4cute5tupleIJNS5_1CILi64EEENS7_ILi128EEES8_EEENS_6half_tEfNS_4arch4Sm80ELb1ELb0ELb0ELb0ELb1ELb0ELb0ELb0ELi2ELi2ELi4ELi2ELb1EEENS1_21CollectiveEpilogueBwdISA_SB_SD_Li256ELb0ELb0ELi2EEENS1_25SingleTileBwdLPTSchedulerILb0ELi128ELb1EEEEEEEEEvNT_6ParamsE,"ax",@progbits
	.align	128
.text._ZN7cutlass13device_kernelIN5flash19enable_sm80_to_sm89INS1_16FlashAttnBwdSm80INS1_25CollectiveMainloopBwdSm80ILi2ELi2EN4cute5tupleIJNS5_1CILi64EEENS7_ILi128EEES8_EEENS_6half_tEfNS_4arch4Sm80ELb1ELb0ELb0ELb0ELb1ELb0ELb0ELb0ELi2ELi2ELi4ELi2ELb1EEENS1_21CollectiveEpilogueBwdISA_SB_SD_Li256ELb0ELb0ELi2EEENS1_25SingleTileBwdLPTSchedulerILb0ELi128ELb1EEEEEEEEEvNT_6ParamsE:
        .type           _ZN7cutlass13device_kernelIN5flash19enable_sm80_to_sm89INS1_16FlashAttnBwdSm80INS1_25CollectiveMainloopBwdSm80ILi2ELi2EN4cute5tupleIJNS5_1CILi64EEENS7_ILi128EEES8_EEENS_6half_tEfNS_4arch4Sm80ELb1ELb0ELb0ELb0ELb1ELb0ELb0ELb0ELi2ELi2ELi4ELi2ELb1EEENS1_21CollectiveEpilogueBwdISA_SB_SD_Li256ELb0ELb0ELi2EEENS1_25SingleTileBwdLPTSchedulerILb0ELi128ELb1EEEEEEEEEvNT_6ParamsE,@function
        .size           _ZN7cutlass13device_kernelIN5flash19enable_sm80_to_sm89INS1_16FlashAttnBwdSm80INS1_25CollectiveMainloopBwdSm80ILi2ELi2EN4cute5tupleIJNS5_1CILi64EEENS7_ILi128EEES8_EEENS_6half_tEfNS_4arch4Sm80ELb1ELb0ELb0ELb0ELb1ELb0ELb0ELb0ELi2ELi2ELi4ELi2ELb1EEENS1_21CollectiveEpilogueBwdISA_SB_SD_Li256ELb0ELb0ELi2EEENS1_25SingleTileBwdLPTSchedulerILb0ELi128ELb1EEEEEEEEEvNT_6ParamsE,(.L_x_109 - _ZN7cutlass13device_kernelIN5flash19enable_sm80_to_sm89INS1_16FlashAttnBwdSm80INS1_25CollectiveMainloopBwdSm80ILi2ELi2EN4cute5tupleIJNS5_1CILi64EEENS7_ILi128EEES8_EEENS_6half_tEfNS_4arch4Sm80ELb1ELb0ELb0ELb0ELb1ELb0ELb0ELb0ELi2ELi2ELi4ELi2ELb1EEENS1_21CollectiveEpilogueBwdISA_SB_SD_Li256ELb0ELb0ELi2EEENS1_25SingleTileBwdLPTSchedulerILb0ELi128ELb1EEEEEEEEEvNT_6ParamsE)
        .other          _ZN7cutlass13device_kernelIN5flash19enable_sm80_to_sm89INS1_16FlashAttnBwdSm80INS1_25CollectiveMainloopBwdSm80ILi2ELi2EN4cute5tupleIJNS5_1CILi64EEENS7_ILi128EEES8_EEENS_6half_tEfNS_4arch4Sm80ELb1ELb0ELb0ELb0ELb1ELb0ELb0ELb0ELi2ELi2ELi4ELi2ELb1EEENS1_21CollectiveEpilogueBwdISA_SB_SD_Li256ELb0ELb0ELi2EEENS1_25SingleTileBwdLPTSchedulerILb0ELi128ELb1EEEEEEEEEvNT_6ParamsE,@"STO_CUDA_ENTRY STV_DEFAULT"
_ZN7cutlass13device_kernelIN5flash19enable_sm80_to_sm89INS1_16FlashAttnBwdSm80INS1_25CollectiveMainloopBwdSm80ILi2ELi2EN4cute5tupleIJNS5_1CILi64EEENS7_ILi128EEES8_EEENS_6half_tEfNS_4arch4Sm80ELb1ELb0ELb0ELb0ELb1ELb0ELb0ELb0ELi2ELi2ELi4ELi2ELb1EEENS1_21CollectiveEpilogueBwdISA_SB_SD_Li256ELb0ELb0ELi2EEENS1_25SingleTileBwdLPTSchedulerILb0ELi128ELb1EEEEEEEEEvNT_6ParamsE:
[----:B------:R-:W-:Y:S01]  /*0000*/  LDC R1, c[0x0][0x37c] ;  /* 0x0000df00ff017b82 */ /* 0x000fe20000000800 */
[----:B------:R-:W-:Y:S05]  /*0010*/  EXIT ;  /* 0x000000000000794d */ /* 0x000fea0003800000 */
.L_x_17:
        /* <DEDUP_REMOVED lines=14> */
.L_x_109:


//--------------------- .text._ZN7cutlass13device_kernelIN5flash19enable_sm80_to_sm89INS1_16FlashAttnBwdSm80INS1_25CollectiveMainloopBwdSm80ILi2ELi2EN4cute5tupleIJNS5_1CILi64EEENS7_ILi128EEES8_EEENS_6half_tEfNS_4arch4Sm80ELb1ELb0ELb0ELb0ELb0ELb0ELb0ELb0ELi2ELi2ELi4ELi2ELb1EEENS1_24CollectiveEpilogueBwdGQAISA_fSD_Li256ELb0ELb0EEENS1_25SingleTileBwdLPTSchedulerILb0ELi128ELb0EEEEEEEEEvNT_6ParamsE --------------------------
	.section	.text._ZN7cutlass13device_kernelIN5flash19enable_sm80_to_sm89INS1_16FlashAttnBwdSm80INS1_25CollectiveMainloopBwdSm80ILi2ELi2EN4cute5tupleIJNS5_1CILi64EEENS7_ILi128EEES8_EEENS_6half_tEfNS_4arch4Sm80ELb1ELb0ELb0ELb0ELb0ELb0ELb0ELb0ELi2ELi2ELi4ELi2ELb1EEENS1_24CollectiveEpilogueBwdGQAISA_fSD_Li256ELb0ELb0EEENS1_25SingleTileBwdLPTSchedulerILb0ELi128ELb0EEEEEEEEEvNT_6ParamsE,"ax",@progbits
	.align	128
.text._ZN7cutlass13device_kernelIN5flash19enable_sm80_to_sm89INS1_16FlashAttnBwdSm80INS1_25CollectiveMainloopBwdSm80ILi2ELi2EN4cute5tupleIJNS5_1CILi64EEENS7_ILi128EEES8_EEENS_6half_tEfNS_4arch4Sm80ELb1ELb0ELb0ELb0ELb0ELb0ELb0ELb0ELi2ELi2ELi4ELi2ELb1EEENS1_24CollectiveEpilogueBwdGQAISA_fSD_Li256ELb0ELb0EEENS1_25SingleTileBwdLPTSchedulerILb0ELi128ELb0EEEEEEEEEvNT_6ParamsE:
        .type           _ZN7cutlass13device_kernelIN5flash19enable_sm80_to_sm89INS1_16FlashAttnBwdSm80INS1_25CollectiveMainloopBwdSm80ILi2ELi2EN4cute5tupleIJNS5_1CILi64EEENS7_ILi128EEES8_EEENS_6half_tEfNS_4arch4Sm80ELb1ELb0ELb0ELb0ELb0ELb0ELb0ELb0ELi2ELi2ELi4ELi2ELb1EEENS1_24CollectiveEpilogueBwdGQAISA_fSD_Li256ELb0ELb0EEENS1_25SingleTileBwdLPTSchedulerILb0ELi128ELb0EEEEEEEEEvNT_6ParamsE,@function
        .size           _ZN7cutlass13device_kernelIN5flash19enable_sm80_to_sm89INS1_16FlashAttnBwdSm80INS1_25CollectiveMainloopBwdSm80ILi2ELi2EN4cute5tupleIJNS5_1CILi64EEENS7_ILi128EEES8_EEENS_6half_tEfNS_4arch4Sm80ELb1ELb0ELb0ELb0ELb0ELb0ELb0ELb0ELi2ELi2ELi4ELi2ELb1EEENS1_24CollectiveEpilogueBwdGQAISA_fSD_Li256ELb0ELb0EEENS1_25SingleTileBwdLPTSchedulerILb0ELi128ELb0EEEEEEEEEvNT_6ParamsE,(.L_x_110 - _ZN7cutlass13device_kernelIN5flash19enable_sm80_to_sm89INS1_16FlashAttnBwdSm80INS1_25CollectiveMainloopBwdSm80ILi2ELi2EN4cute5tupleIJNS5_1CILi64EEENS7_ILi128EEES8_EEENS_6half_tEfNS_4arch4Sm80ELb1ELb0ELb0ELb0ELb0ELb0ELb0ELb0ELi2ELi2ELi4ELi2ELb1EEENS1_24CollectiveEpilogueBwdGQAISA_fSD_Li256ELb0ELb0EEENS1_25SingleTileBwdLPTSchedulerILb0ELi128ELb0EEEEEEEEEvNT_6ParamsE)
        .other          _ZN7cutlass13device_kernelIN5flash19enable_sm80_to_sm89INS1_16FlashAttnBwdSm80INS1_25CollectiveMainloopBwdSm80ILi2ELi2EN4cute5tupleIJNS5_1CILi64EEENS7_ILi128EEES8_EEENS_6half_tEfNS_4arch4Sm80ELb1ELb0ELb0ELb0ELb0ELb0ELb0ELb0ELi2ELi2ELi4ELi2ELb1EEENS1_24CollectiveEpilogueBwdGQAISA_fSD_Li256ELb0ELb0EEENS1_25SingleTileBwdLPTSchedulerILb0ELi128ELb0EEEEEEEEEvNT_6ParamsE,@"STO_CUDA_ENTRY STV_DEFAULT"
_ZN7cutlass13device_kernelIN5flash19enable_sm80_to_sm89INS1_16FlashAttnBwdSm80INS1_25CollectiveMainloopBwdSm80ILi2ELi2EN4cute5tupleIJNS5_1CILi64EEENS7_ILi128EEES8_EEENS_6half_tEfNS_4arch4Sm80ELb1ELb0ELb0ELb0ELb0ELb0ELb0ELb0ELi2ELi2ELi4ELi2ELb1EEENS1_24CollectiveEpilogueBwdGQAISA_fSD_Li256ELb0ELb0EEENS1_25SingleTileBwdLPTSchedulerILb0ELi128ELb0EEEEEEEEEvNT_6ParamsE:
[----:B------:R-:W-:Y:S01]  /*0000*/  LDC R1, c[0x0][0x37c] ;  /* 0x0000df00ff017b82 */ /* 0x000fe20000000800 */
[----:B------:R-:W-:Y:S05]  /*0010*/  EXIT ;  /* 0x000000000000794d */ /* 0x000fea0003800000 */
.L_x_18:
        /* <DEDUP_REMOVED lines=14> */
.L_x_110:


//--------------------- .text._ZN7cutlass13device_kernelIN5flash19enable_sm80_to_sm89INS1_16FlashAttnBwdSm80INS1_25CollectiveMainloopBwdSm80ILi2ELi2EN4cute5tupleIJNS5_1CILi64EEENS7_ILi128EEES8_EEENS_6half_tEfNS_4arch4Sm80ELb1ELb0ELb0ELb0ELb1ELb0ELb0ELb0ELi2ELi2ELi4ELi2ELb1EEENS1_24CollectiveEpilogueBwdGQAISA_fSD_Li256ELb0ELb1EEENS1_25SingleTileBwdLPTSchedulerILb0ELi128ELb1EEEEEEEEEvNT_6ParamsE --------------------------
	.section	.text._ZN7cutlass13device_kernelIN5flash19enable_sm80_to_sm89INS1_16FlashAttnBwdSm80INS1_25CollectiveMainloopBwdSm80ILi2ELi2EN4cute5tupleIJNS5_1CILi64EEENS7_ILi128EEES8_EEENS_6half_tEfNS_4arch4Sm80ELb1ELb0ELb0ELb0ELb1ELb0ELb0ELb0ELi2ELi2ELi4ELi2ELb1EEENS1_24CollectiveEpilogueBwdGQAISA_fSD_Li256ELb0ELb1EEENS1_25SingleTileBwdLPTSchedulerILb0ELi128ELb1EEEEEEEEEvNT_6ParamsE,"ax",@progbits
	.align	128
.text._ZN7cutlass13device_kernelIN5flash19enable_sm80_to_sm89INS1_16FlashAttnBwdSm80INS1_25CollectiveMainloopBwdSm80ILi2ELi2EN4cute5tupleIJNS5_1CILi64EEENS7_ILi128EEES8_EEENS_6half_tEfNS_4arch4Sm80ELb1ELb0ELb0ELb0ELb1ELb0ELb0ELb0ELi2ELi2ELi4ELi2ELb1EEENS1_24CollectiveEpilogueBwdGQAISA_fSD_Li256ELb0ELb1EEENS1_25SingleTileBwdLPTSchedulerILb0ELi128ELb1EEEEEEEEEvNT_6ParamsE:
        .type           _ZN7cutlass13device_kernelIN5flash19enable_sm80_to_sm89INS1_16FlashAttnBwdSm80INS1_25CollectiveMainloopBwdSm80ILi2ELi2EN4cute5tupleIJNS5_1CILi64EEENS7_ILi128EEES8_EEENS_6half_tEfNS_4arch4Sm80ELb1ELb0ELb0ELb0ELb1ELb0ELb0ELb0ELi2ELi2ELi4ELi2ELb1EEENS1_24CollectiveEpilogueBwdGQAISA_fSD_Li256ELb0ELb1EEENS1_25SingleTileBwdLPTSchedulerILb0ELi128ELb1EEEEEEEEEvNT_6ParamsE,@function
        .size           _ZN7cutlass13device_kernelIN5flash19enable_sm80_to_sm89INS1_16FlashAttnBwdSm80INS1_25CollectiveMainloopBwdSm80ILi2ELi2EN4cute5tupleIJNS5_1CILi64EEENS7_ILi128EEES8_EEENS_6half_tEfNS_4arch4Sm80ELb1ELb0ELb0ELb0ELb1ELb0ELb0ELb0ELi2ELi2ELi4ELi2ELb1EEENS1_24CollectiveEpilogueBwdGQAISA_fSD_Li256ELb0ELb1EEENS1_25SingleTileBwdLPTSchedulerILb0ELi128ELb1EEEEEEEEEvNT_6ParamsE,(.L_x_111 - _ZN7cutlass13device_kernelIN5flash19enable_sm80_to_sm89INS1_16FlashAttnBwdSm80INS1_25CollectiveMainloopBwdSm80ILi2ELi2EN4cute5tupleIJNS5_1CILi64EEENS7_ILi128EEES8_EEENS_6half_tEfNS_4arch4Sm80ELb1ELb0ELb0ELb0ELb1ELb0ELb0ELb0ELi2ELi2ELi4ELi2ELb1EEENS1_24CollectiveEpilogueBwdGQAISA_fSD_Li256ELb0ELb1EEENS1_25SingleTileBwdLPTSchedulerILb0ELi128ELb1EEEEEEEEEvNT_6ParamsE)
        .other          _ZN7cutlass13device_kernelIN5flash19enable_sm80_to_sm89INS1_16FlashAttnBwdSm80INS1_25CollectiveMainloopBwdSm80ILi2ELi2EN4cute5tupleIJNS5_1CILi64EEENS7_ILi128EEES8_EEENS_6half_tEfNS_4arch4Sm80ELb1ELb0ELb0ELb0ELb1ELb0ELb0ELb0ELi2ELi2ELi4ELi2ELb1EEENS1_24CollectiveEpilogueBwdGQAISA_fSD_Li256ELb0ELb1EEENS1_25SingleTileBwdLPTSchedulerILb0ELi128ELb1EEEEEEEEEvNT_6ParamsE,@"STO_CUDA_ENTRY STV_DEFAULT"
_ZN7cutlass13device_kernelIN5flash19enable_sm80_to_sm89INS1_16FlashAttnBwdSm80INS1_25CollectiveMainloopBwdSm80ILi2ELi2EN4cute5tupleIJNS5_1CILi64EEENS7_ILi128EEES8_EEENS_6half_tEfNS_4arch4Sm80ELb1ELb0ELb0ELb0ELb1ELb0ELb0ELb0ELi2ELi2ELi4ELi2ELb1EEENS1_24CollectiveEpilogueBwdGQAISA_fSD_Li256ELb0ELb1EEENS1_25SingleTileBwdLPTSchedulerILb0ELi128ELb1EEEEEEEEEvNT_6ParamsE:
[----:B------:R-:W-:Y:S01]  /*0000*/  LDC R1, c[0x0][0x37c] ;  /* 0x0000df00ff017b82 */ /* 0x000fe20000000800 */
[----:B------:R-:W-:Y:S05]  /*0010*/  EXIT ;  /* 0x000000000000794d */ /* 0x000fea0003800000 */
.L_x_19:
        /* <DEDUP_REMOVED lines=14> */
.L_x_111:


//--------------------- .text._ZN7cutlass13device_kernelIN5flash22FlashAttnBwdPreprocessIN4cute5tupleIJNS3_1CILi64EEES6_EEENS_6half_tEfNS_4arch4Sm80ELb1ELb0EEEEEvNT_6ParamsE --------------------------
	.section	.text._ZN7cutlass13device_kernelIN5flash22FlashAttnBwdPreprocessIN4cute5tupleIJNS3_1CILi64EEES6_EEENS_6half_tEfNS_4arch4Sm80ELb1ELb0EEEEEvNT_6ParamsE,"ax",@progbits
	.align	128
.text._ZN7cutlass13device_kernelIN5flash22FlashAttnBwdPreprocessIN4cute5tupleIJNS3_1CILi64EEES6_EEENS_6half_tEfNS_4arch4Sm80ELb1ELb0EEEEEvNT_6ParamsE:
        .type           _ZN7cutlass13device_kernelIN5flash22FlashAttnBwdPreprocessIN4cute5tupleIJNS3_1CILi64EEES6_EEENS_6half_tEfNS_4arch4Sm80ELb1ELb0EEEEEvNT_6ParamsE,@function
        .size           _ZN7cutlass13device_kernelIN5flash22FlashAttnBwdPreprocessIN4cute5tupleIJNS3_1CILi64EEES6_EEENS_6half_tEfNS_4arch4Sm80ELb1ELb0EEEEEvNT_6ParamsE,(.L_x_112 - _ZN7cutlass13device_kernelIN5flash22FlashAttnBwdPreprocessIN4cute5tupleIJNS3_1CILi64EEES6_EEENS_6half_tEfNS_4arch4Sm80ELb1ELb0EEEEEvNT_6ParamsE)
        .other          _ZN7cutlass13device_kernelIN5flash22FlashAttnBwdPreprocessIN4cute5tupleIJNS3_1CILi64EEES6_EEENS_6half_tEfNS_4arch4Sm80ELb1ELb0EEEEEvNT_6ParamsE,@"STO_CUDA_ENTRY STV_DEFAULT"
_ZN7cutlass13device_kernelIN5flash22FlashAttnBwdPreprocessIN4cute5tupleIJNS3_1CILi64EEES6_EEENS_6half_tEfNS_4arch4Sm80ELb1ELb0EEEEEvNT_6ParamsE:
[----:B------:R-:W-:Y:S01]  /*0000*/  LDC R1, c[0x0][0x37c] ;  /* 0x0000df00ff017b82 */ /* 0x000fe20000000800 */
[----:B------:R-:W0:Y:S07]  /*0010*/  S2R R0, SR_TID.X ;  /* 0x0000000000007919 */ /* 0x000e2e0000002100 */
[----:B------:R-:W1:Y:S01]  /*0020*/  LDC R6, c[0x0][0x388] ;  /* 0x0000e200ff067b82 */ /* 0x000e620000000800 */
[----:B------:R-:W2:Y:S01]  /*0030*/  LDCU UR4, c[0x0][0x38c] ;  /* 0x00007180ff0477ac */ /* 0x000ea20008000800 */
[----:B------:R-:W-:Y:S01]  /*0040*/  HFMA2 R27, -RZ, RZ, 0, 0 ;  /* 0x00000000ff1b7431 */ /* 0x000fe200000001ff */
[----:B------:R-:W3:Y:S01]  /*0050*/  S2R R2, SR_CTAID.X ;  /* 0x0000000000027919 */ /* 0x000ee20000002500 */
[----:B------:R-:W-:-:S04]  /*0060*/  MOV R37, RZ ;  /* 0x000000ff00257202 */ /* 0x000fc80000000f00 */
[----:B------:R-:W4:Y:S08]  /*0070*/  S2UR UR6, SR_CTAID.Y ;  /* 0x00000000000679c3 */ /* 0x000f300000002600 */
[----:B------:R-:W4:Y:S08]  /*0080*/  LDC.64 R14, c[0x0][0x3a0] ;  /* 0x0000e800ff0e7b82 */ /* 0x000f300000000a00 */
[----:B------:R-:W4:Y:S01]  /*0090*/  S2UR UR7, SR_CTAID.Z ;  /* 0x00000000000779c3 */ /* 0x000f220000002700 */
[----:B0-----:R-:W-:-:S07]  /*00a0*/  SHF.L.U32 R26, R0, 0x3, RZ ;  /* 0x00000003001a7819 */ /* 0x001fce00000006ff */
[----:B------:R-:W0:Y:S01]  /*00b0*/  LDC.64 R10, c[0x0][0x3a8] ;  /* 0x0000ea00ff0a7b82 */ /* 0x000e220000000a00 */
[----:B------:R-:W-:Y:S02]  /*00c0*/  SHF.R.U32.HI R36, RZ, 0x3, R0 ;  /* 0x00000003ff247819 */ /* 0x000fe40000011600 */
[----:B---3--:R-:W-:Y:S02]  /*00d0*/  SHF.L.U32 R24, R2, 0x6, RZ ;  /* 0x0000000602187819 */ /* 0x008fe400000006ff */
[----:B------:R-:W-:Y:S01]  /*00e0*/  LOP3.LUT R26, R26, 0x38, RZ, 0xc0, !PT ;  /* 0x000000381a1a7812 */ /* 0x000fe200078ec0ff */
[----:B------:R-:W-:Y:S01]  /*00f0*/  IMAD.WIDE.U32 R32, R2, 0x40, R36 ;  /* 0x0000004002207825 */ /* 0x000fe200078e0024 */
[----:B-1----:R-:W-:Y:S01]  /*0100*/  IADD3 R5, PT, PT, -R24, R6, RZ ;  /* 0x0000000618057210 */ /* 0x002fe20007ffe1ff */
[----:B------:R-:W1:Y:S01]  /*0110*/  LDC.64 R8, c[0x0][0x3c0] ;  /* 0x0000f000ff087b82 */ /* 0x000e620000000a00 */
[----:B--2---:R-:W-:Y:S01]  /*0120*/  ISETP.GE.AND P0, PT, R26, UR4, PT ;  /* 0x000000041a007c0c */ /* 0x004fe2000bf06270 */
[----:B----4-:R-:W-:Y:S01]  /*0130*/  IMAD.WIDE.U32 R12, R14, UR6, R26 ;  /* 0x000000060e0c7c25 */ /* 0x010fe2000f8e001a */
[C---:B------:R-:W-:Y:S01]  /*0140*/  IADD3 R4, PT, PT, R36.reuse, 0x20, RZ ;  /* 0x0000002024047810 */ /* 0x040fe20007ffe0ff */
[----:B------:R-:W2:Y:S01]  /*0150*/  LDCU.64 UR4, c[0x0][0x358] ;  /* 0x00006b00ff0477ac */ /* 0x000ea20008000a00 */
[-C--:B------:R-:W-:Y:S01]  /*0160*/  ISETP.GE.OR P1, PT, R36, R5.reuse, P0 ;  /* 0x000000052400720c */ /* 0x080fe20000726670 */
[----:B------:R-:W-:Y:S01]  /*0170*/  IMAD R13, R15, UR6, R13 ;  /* 0x000000060f0d7c24 */ /* 0x000fe2000f8e020d */
[----:B------:R-:W-:Y:S01]  /*0180*/  ISETP.GE.OR P0, PT, R4, R5, P0 ;  /* 0x000000050400720c */ /* 0x000fe20000706670 */
[----:B------:R-:W3:Y:S08]  /*0190*/  LDC.64 R22, c[0x0][0x3c8] ;  /* 0x0000f200ff167b82 */ /* 0x000ef00000000a00 */
[----:B------:R-:W4:Y:S01]  /*01a0*/  LDC.64 R14, c[0x0][0x3b8] ;  /* 0x0000ee00ff0e7b82 */ /* 0x000f220000000a00 */
[----:B0-----:R-:W-:-:S03]  /*01b0*/  IMAD.WIDE.U32 R30, R10, UR7, R12 ;  /* 0x000000070a1e7c25 */ /* 0x001fc6000f8e000c */
[----:B------:R-:W-:Y:S01]  /*01c0*/  @!P0 IADD3 R7, P3, PT, R32, 0x20, RZ ;  /* 0x0000002020078810 */ /* 0x000fe20007f7e0ff */
[----:B------:R-:W-:-:S03]  /*01d0*/  IMAD R31, R11, UR7, R31 ;  /* 0x000000070b1f7c24 */ /* 0x000fc6000f8e021f */
[----:B------:R-:W0:Y:S01]  /*01e0*/  @!P1 LDC.64 R18, c[0x0][0x398] ;  /* 0x0000e600ff129b82 */ /* 0x000e220000000a00 */
[----:B-1----:R-:W-:Y:S01]  /*01f0*/  IMAD.WIDE.U32 R12, R8, UR6, R26 ;  /* 0x00000006080c7c25 */ /* 0x002fe2000f8e001a */
[----:B------:R-:W-:-:S03]  /*0200*/  @!P0 IADD3.X R25, PT, PT, RZ, R33, RZ, P3, !PT ;  /* 0x00000021ff198210 */ /* 0x000fc60001ffe4ff */
[----:B------:R-:W-:-:S03]  /*0210*/  IMAD R13, R9, UR6, R13 ;  /* 0x00000006090d7c24 */ /* 0x000fc6000f8e020d */
[----:B------:R-:W1:Y:S01]  /*0220*/  @!P1 LDC.64 R16, c[0x0][0x380] ;  /* 0x0000e000ff109b82 */ /* 0x000e620000000a00 */
[----:B---3--:R-:W-:-:S04]  /*0230*/  IMAD.WIDE.U32 R12, R22, UR7, R12 ;  /* 0x00000007160c7c25 */ /* 0x008fc8000f8e000c */
[----:B------:R-:W-:Y:S01]  /*0240*/  IMAD R23, R23, UR7, R13 ;  /* 0x0000000717177c24 */ /* 0x000fe2000f8e020d */
[----:B------:R-:W-:Y:S02]  /*0250*/  @!P1 MOV R22, R12 ;  /* 0x0000000c00169202 */ /* 0x000fe40000000f00 */
[----:B------:R-:W3:Y:S01]  /*0260*/  @!P0 LDC.64 R20, c[0x0][0x398] ;  /* 0x0000e600ff148b82 */ /* 0x000ee20000000a00 */
[-C--:B----4-:R-:W-:Y:S01]  /*0270*/  @!P1 IMAD R27, R33, R14.reuse, RZ ;  /* 0x0000000e211b9224 */ /* 0x090fe200078e02ff */
[----:B------:R-:W-:Y:S01]  /*0280*/  @!P0 MOV R13, R23 ;  /* 0x00000017000d8202 */ /* 0x000fe20000000f00 */
[----:B------:R-:W-:-:S04]  /*0290*/  @!P1 IMAD.WIDE.U32 R22, R32, R14, R22 ;  /* 0x0000000e20169225 */ /* 0x000fc800078e0016 */
[----:B------:R-:W-:Y:S01]  /*02a0*/  @!P1 IMAD R15, R32, R15, R27 ;  /* 0x0000000f200f9224 */ /* 0x000fe200078e021b */
[----:B------:R-:W4:Y:S01]  /*02b0*/  LDC.64 R10, c[0x0][0x3b8] ;  /* 0x0000ee00ff0a7b82 */ /* 0x000f220000000a00 */
[----:B0-----:R-:W-:-:S03]  /*02c0*/  @!P1 IMAD R3, R33, R18, RZ ;  /* 0x0000001221039224 */ /* 0x001fc600078e02ff */
[----:B------:R-:W-:Y:S01]  /*02d0*/  @!P1 IADD3 R15, PT, PT, R23, R15, RZ ;  /* 0x0000000f170f9210 */ /* 0x000fe20007ffe0ff */
[C---:B------:R-:W-:Y:S02]  /*02e0*/  @!P1 IMAD R3, R32.reuse, R19, R3 ;  /* 0x0000001320039224 */ /* 0x040fe400078e0203 */
[----:B------:R-:W-:Y:S01]  /*02f0*/  @!P1 IMAD.WIDE.U32 R18, R32, R18, R30 ;  /* 0x0000001220129225 */ /* 0x000fe200078e001e */
[----:B------:R-:W0:Y:S04]  /*0300*/  LDC.64 R8, c[0x0][0x3b0] ;  /* 0x0000ec00ff087b82 */ /* 0x000e280000000a00 */
[----:B------:R-:W-:Y:S02]  /*0310*/  @!P1 IADD3 R3, PT, PT, R19, R3, RZ ;  /* 0x0000000313039210 */ /* 0x000fe40007ffe0ff */
[----:B-1----:R-:W-:-:S02]  /*0320*/  @!P1 LEA R16, P2, R18, R16, 0x1 ;  /* 0x0000001012109211 */ /* 0x002fc400078408ff */
[----:B------:R-:W1:Y:S01]  /*0330*/  @!P0 LDC.64 R28, c[0x0][0x380] ;  /* 0x0000e000ff1c8b82 */ /* 0x000e620000000a00 */
[-C--:B---3--:R-:W-:Y:S01]  /*0340*/  @!P0 IMAD R25, R25, R20.reuse, RZ ;  /* 0x0000001419198224 */ /* 0x088fe200078e02ff */
[----:B------:R-:W-:Y:S01]  /*0350*/  @!P1 LEA.HI.X R17, R18, R17, R3, 0x1, P2 ;  /* 0x0000001112119211 */ /* 0x000fe200010f0c03 */
[----:B------:R-:W-:Y:S01]  /*0360*/  @!P0 IMAD.WIDE.U32 R30, R7, R20, R30 ;  /* 0x00000014071e8225 */ /* 0x000fe200078e001e */
[----:B------:R-:W-:-:S03]  /*0370*/  @!P0 IADD3 R3, P2, PT, R32, 0x20, RZ ;  /* 0x0000002020038810 */ /* 0x000fc60007f5e0ff */
[----:B------:R-:W-:Y:S01]  /*0380*/  @!P0 IMAD R21, R7, R21, R25 ;  /* 0x0000001507158224 */ /* 0x000fe200078e0219 */
[----:B------:R-:W3:Y:S01]  /*0390*/  LDC.64 R18, c[0x0][0x3b0] ;  /* 0x0000ec00ff127b82 */ /* 0x000ee20000000a00 */
[----:B------:R-:W-:Y:S01]  /*03a0*/  @!P0 IADD3.X R27, PT, PT, RZ, R33, RZ, P2, !PT ;  /* 0x00000021ff1b8210 */ /* 0x000fe200017fe4ff */
[----:B----4-:R-:W-:Y:S01]  /*03b0*/  @!P0 IMAD.WIDE.U32 R32, R3, R10, R12 ;  /* 0x0000000a03208225 */ /* 0x010fe200078e000c */
[----:B------:R-:W-:-:S03]  /*03c0*/  CS2R R12, SRZ ;  /* 0x00000000000c7805 */ /* 0x000fc6000001ff00 */
[----:B------:R-:W-:Y:S01]  /*03d0*/  @!P0 IMAD R14, R27, R10, RZ ;  /* 0x0000000a1b0e8224 */ /* 0x000fe200078e02ff */
[C---:B0-----:R-:W-:Y:S02]  /*03e0*/  @!P1 LEA R20, P3, R22.reuse, R8, 0x1 ;  /* 0x0000000816149211 */ /* 0x041fe400078608ff */
[----:B------:R-:W-:Y:S01]  /*03f0*/  @!P0 IADD3 R8, PT, PT, R31, R21, RZ ;  /* 0x000000151f088210 */ /* 0x000fe20007ffe0ff */
[----:B------:R-:W-:Y:S01]  /*0400*/  @!P0 IMAD R7, R3, R11, R14 ;  /* 0x0000000b03078224 */ /* 0x000fe200078e020e */
[----:B------:R-:W-:Y:S02]  /*0410*/  @!P1 LEA.HI.X R21, R22, R9, R15, 0x1, P3 ;  /* 0x0000000916159211 */ /* 0x000fe400018f0c0f */
[----:B------:R-:W-:Y:S02]  /*0420*/  CS2R R10, SRZ ;  /* 0x00000000000a7805 */ /* 0x000fe4000001ff00 */
[----:B------:R-:W-:Y:S02]  /*0430*/  CS2R R14, SRZ ;  /* 0x00000000000e7805 */ /* 0x000fe4000001ff00 */
[----:B-1----:R-:W-:-:S02]  /*0440*/  @!P0 LEA R28, P2, R30, R28, 0x1 ;  /* 0x0000001c1e1c8211 */ /* 0x002fc400078408ff */
[----:B------:R-:W-:Y:S02]  /*0450*/  @!P0 IADD3 R7, PT, PT, R33, R7, RZ ;  /* 0x0000000721078210 */ /* 0x000fe40007ffe0ff */
[----:B------:R-:W-:Y:S02]  /*0460*/  @!P0 LEA.HI.X R29, R30, R29, R8, 0x1, P2 ;  /* 0x0000001d1e1d8211 */ /* 0x000fe400010f0c08 */
[----:B------:R-:W-:Y:S01]  /*0470*/  CS2R R8, SRZ ;  /* 0x0000000000087805 */ /* 0x000fe2000001ff00 */
[----:B--2---:R0:W2:Y:S01]  /*0480*/  @!P1 LDG.E.128 R12, desc[UR4][R20.64] ;  /* 0x00000004140c9981 */ /* 0x0040a2000c1e1d00 */
[C---:B---3--:R-:W-:Y:S02]  /*0490*/  @!P0 LEA R30, P2, R32.reuse, R18, 0x1 ;  /* 0x00000012201e8211 */ /* 0x048fe400078408ff */
[----:B------:R-:W-:Y:S02]  /*04a0*/  CS2R R22, SRZ ;  /* 0x0000000000167805 */ /* 0x000fe4000001ff00 */
[----:B------:R1:W3:Y:S01]  /*04b0*/  @!P1 LDG.E.128 R8, desc[UR4][R16.64] ;  /* 0x0000000410089981 */ /* 0x0002e2000c1e1d00 */
[----:B------:R-:W-:-:S02]  /*04c0*/  @!P0 LEA.HI.X R31, R32, R19, R7, 0x1, P2 ;  /* 0x00000013201f8211 */ /* 0x000fc400010f0c07 */
[----:B------:R-:W-:Y:S02]  /*04d0*/  CS2R R18, SRZ ;  /* 0x0000000000127805 */ /* 0x000fe4000001ff00 */
[----:B0-----:R-:W-:Y:S02]  /*04e0*/  CS2R R20, SRZ ;  /* 0x0000000000147805 */ /* 0x001fe4000001ff00 */
[----:B-1----:R-:W-:-:S04]  /*04f0*/  CS2R R16, SRZ ;  /* 0x0000000000107805 */ /* 0x002fc8000001ff00 */
[----:B------:R0:W4:Y:S04]  /*0500*/  @!P0 LDG.E.128 R20, desc[UR4][R30.64] ;  /* 0x000000041e148981 */ /* 0x000128000c1e1d00 */
[----:B------:R1:W4:Y:S01]  /*0510*/  @!P0 LDG.E.128 R16, desc[UR4][R28.64] ;  /* 0x000000041c108981 */ /* 0x000322000c1e1d00 */
[----:B------:R-:W-:-:S04]  /*0520*/  ISETP.GE.AND P0, PT, R0, R5, PT ;  /* 0x000000050000720c */ /* 0x000fc80003f06270 */
[----:B------:R-:W-:Y:S01]  /*0530*/  ISETP.GT.U32.OR P0, PT, R0, 0x3f, P0 ;  /* 0x0000003f0000780c */ /* 0x000fe20000704470 */
[----:B0-----:R-:W0:Y:S08]  /*0540*/  LDC.64 R30, c[0x0][0x408] ;  /* 0x00010200ff1e7b82 */ /* 0x001e300000000a00 */
[----:B-1----:R-:W1:Y:S08]  /*0550*/  LDC.64 R28, c[0x0][0x400] ;  /* 0x00010000ff1c7b82 */ /* 0x002e700000000a00 */
[----:B------:R-:W0:Y:S01]  /*0560*/  @!P0 LDC.64 R32, c[0x0][0x3f8] ;  /* 0x0000fe00ff208b82 */ /* 0x000e220000000a00 */
[----:B------:R-:W-:-:S02]  /*0570*/  @!P0 IADD3 R34, PT, PT, R24, R0, RZ ;  /* 0x0000000018228210 */ /* 0x000fc40007ffe0ff */
[----:B------:R-:W-:-:S03]  /*0580*/  @!P0 MOV R35, RZ ;  /* 0x000000ff00238202 */ /* 0x000fc60000000f00 */
[----:B-1----:R-:W-:-:S04]  /*0590*/  @!P0 IMAD.WIDE.U32 R34, R28, UR6, R34 ;  /* 0x000000061c228c25 */ /* 0x002fc8000f8e0022 */
[----:B------:R-:W-:Y:S02]  /*05a0*/  @!P0 IMAD R35, R29, UR6, R35 ;  /* 0x000000061d238c24 */ /* 0x000fe4000f8e0223 */
[----:B0-----:R-:W-:-:S04]  /*05b0*/  @!P0 IMAD.WIDE.U32 R28, R30, UR7, R34 ;  /* 0x000000071e1c8c25 */ /* 0x001fc8000f8e0022 */
[----:B------:R-:W-:Y:S01]  /*05c0*/  @!P0 IMAD R31, R31, UR7, R29 ;  /* 0x000000071f1f8c24 */ /* 0x000fe2000f8e021d */
[C---:B------:R-:W-:Y:S02]  /*05d0*/  @!P0 LEA R32, P1, R28.reuse, R32, 0x2 ;  /* 0x000000201c208211 */ /* 0x040fe400078210ff */
[----:B------:R-:W-:Y:S02]  /*05e0*/  MOV R3, 0x7f800000 ;  /* 0x7f80000000037802 */ /* 0x000fe40000000f00 */
[----:B------:R-:W-:-:S05]  /*05f0*/  @!P0 LEA.HI.X R33, R28, R33, R31, 0x2, P1 ;  /* 0x000000211c218211 */ /* 0x000fca00008f141f */
[----:B------:R0:W5:Y:S01]  /*0600*/  @!P0 LDG.E R3, desc[UR4][R32.64] ;  /* 0x0000000420038981 */ /* 0x000162000c1e1900 */
[----:B------:R-:W-:-:S13]  /*0610*/  ISETP.NE.AND P1, PT, R26, RZ, PT ;  /* 0x000000ff1a00720c */ /* 0x000fda0003f25270 */
[-C--:B------:R-:W-:Y:S02]  /*0620*/  @!P1 ISETP.GE.AND P2, PT, R4, R5.reuse, PT ;  /* 0x000000050400920c */ /* 0x080fe40003f46270 */
[----:B------:R-:W-:Y:S01]  /*0630*/  @!P1 ISETP.GE.AND P3, PT, R36, R5, PT ;  /* 0x000000052400920c */ /* 0x000fe20003f66270 */
[----:B------:R-:W-:Y:S01]  /*0640*/  BSSY.RECONVERGENT B0, `(.L_x_20) ;  /* 0x000006a000007945 */ /* 0x000fe20003800200 */
[--C-:B--2---:R-:W-:Y:S02]  /*0650*/  HADD2.F32 R29, -RZ, R12.reuse.H0_H0 ;  /* 0x2000000cff1d7230 */ /* 0x104fe40000004100 */
[----:B------:R-:W-:Y:S02]  /*0660*/  HADD2.F32 R12, -RZ, R12.H1_H1 ;  /* 0x3000000cff0c7230 */ /* 0x000fe40000004100 */
[--C-:B---3--:R-:W-:Y:S02]  /*0670*/  HADD2.F32 R7, -RZ, R8.reuse.H0_H0 ;  /* 0x20000008ff077230 */ /* 0x108fe40000004100 */
[----:B------:R-:W-:-:S02]  /*0680*/  HADD2.F32 R8, -RZ, R8.H1_H1 ;  /* 0x30000008ff087230 */ /* 0x000fc40000004100 */
[----:B------:R-:W-:-:S03]  /*0690*/  HADD2.F32 R25, -RZ, R9.H0_H0 ;  /* 0x20000009ff197230 */ /* 0x000fc60000004100 */
[----:B------:R-:W-:Y:S01]  /*06a0*/  FMUL.FTZ R8, R8, R12 ;  /* 0x0000000c08087220 */ /* 0x000fe20000410000 */
[----:B----4-:R-:W-:Y:S02]  /*06b0*/  HADD2.F32 R34, -RZ, R20.H1_H1 ;  /* 0x30000014ff227230 */ /* 0x010fe40000004100 */
[--C-:B0-----:R-:W-:Y:S02]  /*06c0*/  HADD2.F32 R33, -RZ, R16.reuse.H1_H1 ;  /* 0x30000010ff217230 */ /* 0x101fe40000004100 */
[----:B------:R-:W-:Y:S02]  /*06d0*/  HADD2.F32 R16, -RZ, R16.H0_H0 ;  /* 0x20000010ff107230 */ /* 0x000fe40000004100 */
[----:B------:R-:W-:Y:S02]  /*06e0*/  HADD2.F32 R35, -RZ, R20.H0_H0 ;  /* 0x20000014ff237230 */ /* 0x000fe40000004100 */
[----:B------:R-:W-:Y:S01]  /*06f0*/  FMUL.FTZ R33, R33, R34 ;  /* 0x0000002221217220 */ /* 0x000fe20000410000 */
[----:B------:R-:W-:-:S02]  /*0700*/  HADD2.F32 R30, -RZ, R13.H0_H0 ;  /* 0x2000000dff1e7230 */ /* 0x000fc40000004100 */
[----:B------:R-:W-:Y:S01]  /*0710*/  FFMA.FTZ R12, R7, R29, R8 ;  /* 0x0000001d070c7223 */ /* 0x000fe20000010008 */
[----:B------:R-:W-:Y:S02]  /*0720*/  HADD2.F32 R7, -RZ, R17.H0_H0 ;  /* 0x20000011ff077230 */ /* 0x000fe40000004100 */
[----:B------:R-:W-:Y:S01]  /*0730*/  FFMA.FTZ R16, R16, R35, R33 ;  /* 0x0000002310107223 */ /* 0x000fe20000010021 */
[----:B------:R-:W-:Y:S02]  /*0740*/  HADD2.F32 R8, -RZ, R21.H0_H0 ;  /* 0x20000015ff087230 */ /* 0x000fe40000004100 */
[----:B------:R-:W-:Y:S01]  /*0750*/  FFMA.FTZ R30, R25, R30, R12 ;  /* 0x0000001e191e7223 */ /* 0x000fe2000001000c */
[----:B------:R-:W-:Y:S02]  /*0760*/  HADD2.F32 R27, -RZ, R9.H1_H1 ;  /* 0x30000009ff1b7230 */ /* 0x000fe40000004100 */
[----:B------:R-:W-:Y:S02]  /*0770*/  HADD2.F32 R31, -RZ, R13.H1_H1 ;  /* 0x3000000dff1f7230 */ /* 0x000fe40000004100 */
[----:B------:R-:W-:Y:S01]  /*0780*/  FFMA.FTZ R16, R7, R8, R16 ;  /* 0x0000000807107223 */ /* 0x000fe20000010010 */
[----:B------:R-:W-:-:S02]  /*0790*/  HADD2.F32 R17, -RZ, R17.H1_H1 ;  /* 0x30000011ff117230 */ /* 0x000fc40000004100 */
[----:B------:R-:W-:Y:S02]  /*07a0*/  HADD2.F32 R12, -RZ, R21.H1_H1 ;  /* 0x30000015ff0c7230 */ /* 0x000fe40000004100 */
[----:B------:R-:W-:Y:S01]  /*07b0*/  FFMA.FTZ R30, R27, R31, R30 ;  /* 0x0000001f1b1e7223 */ /* 0x000fe2000001001e */
[----:B------:R-:W-:Y:S02]  /*07c0*/  HADD2.F32 R9, -RZ, R10.H0_H0 ;  /* 0x2000000aff097230 */ /* 0x000fe40000004100 */
[----:B------:R-:W-:Y:S02]  /*07d0*/  HADD2.F32 R13, -RZ, R14.H0_H0 ;  /* 0x2000000eff0d7230 */ /* 0x000fe40000004100 */
[----:B------:R-:W-:Y:S01]  /*07e0*/  FFMA.FTZ R12, R17, R12, R16 ;  /* 0x0000000c110c7223 */ /* 0x000fe20000010010 */
[----:B------:R-:W-:Y:S02]  /*07f0*/  HADD2.F32 R7, -RZ, R18.H0_H0 ;  /* 0x20000012ff077230 */ /* 0x000fe40000004100 */
[----:B------:R-:W-:-:S02]  /*0800*/  HADD2.F32 R8, -RZ, R22.H0_H0 ;  /* 0x20000016ff087230 */ /* 0x000fc40000004100 */
[----:B------:R-:W-:Y:S01]  /*0810*/  FFMA.FTZ R13, R9, R13, R30 ;  /* 0x0000000d090d7223 */ /* 0x000fe2000001001e */
[----:B------:R-:W-:Y:S02]  /*0820*/  HADD2.F32 R28, -RZ, R10.H1_H1 ;  /* 0x3000000aff1c7230 */ /* 0x000fe40000004100 */
[----:B------:R-:W-:Y:S02]  /*0830*/  HADD2.F32 R14, -RZ, R14.H1_H1 ;  /* 0x3000000eff0e7230 */ /* 0x000fe40000004100 */
[----:B------:R-:W-:Y:S01]  /*0840*/  FFMA.FTZ R17, R7, R8, R12 ;  /* 0x0000000807117223 */ /* 0x000fe2000001000c */
[----:B------:R-:W-:Y:S02]  /*0850*/  HADD2.F32 R18, -RZ, R18.H1_H1 ;  /* 0x30000012ff127230 */ /* 0x000fe40000004100 */
[----:B------:R-:W-:Y:S02]  /*0860*/  HADD2.F32 R9, -RZ, R22.H1_H1 ;  /* 0x30000016ff097230 */ /* 0x000fe40000004100 */
[----:B------:R-:W-:Y:S01]  /*0870*/  FFMA.FTZ R13, R28, R14, R13 ;  /* 0x0000000e1c0d7223 */ /* 0x000fe2000001000d */
[----:B------:R-:W-:-:S02]  /*0880*/  HADD2.F32 R10, -RZ, R11.H0_H0 ;  /* 0x2000000bff0a7230 */ /* 0x000fc40000004100 */
[----:B------:R-:W-:Y:S02]  /*0890*/  HADD2.F32 R32, -RZ, R15.H0_H0 ;  /* 0x2000000fff207230 */ /* 0x000fe40000004100 */
[----:B------:R-:W-:Y:S01]  /*08a0*/  FFMA.FTZ R18, R18, R9, R17 ;  /* 0x0000000912127223 */ /* 0x000fe20000010011 */
[----:B------:R-:W-:Y:S02]  /*08b0*/  HADD2.F32 R7, -RZ, R19.H0_H0 ;  /* 0x20000013ff077230 */ /* 0x000fe40000004100 */
[----:B------:R-:W-:Y:S02]  /*08c0*/  HADD2.F32 R8, -RZ, R23.H0_H0 ;  /* 0x20000017ff087230 */ /* 0x000fe40000004100 */
[----:B------:R-:W-:Y:S01]  /*08d0*/  FFMA.FTZ R32, R10, R32, R13 ;  /* 0x000000200a207223 */ /* 0x000fe2000001000d */
[----:B------:R-:W-:Y:S01]  /*08e0*/  HADD2.F32 R11, -RZ, R11.H1_H1 ;  /* 0x3000000bff0b7230 */ /* 0x000fe20000004100 */
[----:B------:R-:W0:Y:S01]  /*08f0*/  @!P1 LDC.64 R12, c[0x0][0x3e8] ;  /* 0x0000fa00ff0c9b82 */ /* 0x000e220000000a00 */
[----:B------:R-:W-:-:S02]  /*0900*/  HADD2.F32 R15, -RZ, R15.H1_H1 ;  /* 0x3000000fff0f7230 */ /* 0x000fc40000004100 */
[----:B------:R-:W-:Y:S01]  /*0910*/  FFMA.FTZ R8, R7, R8, R18 ;  /* 0x0000000807087223 */ /* 0x000fe20000010012 */
[----:B------:R-:W-:Y:S02]  /*0920*/  HADD2.F32 R19, -RZ, R19.H1_H1 ;  /* 0x30000013ff137230 */ /* 0x000fe40000004100 */
[----:B------:R-:W-:Y:S02]  /*0930*/  HADD2.F32 R10, -RZ, R23.H1_H1 ;  /* 0x30000017ff0a7230 */ /* 0x000fe40000004100 */
[----:B------:R-:W-:-:S03]  /*0940*/  FFMA.FTZ R15, R11, R15, R32 ;  /* 0x0000000f0b0f7223 */ /* 0x000fc60000010020 */
[----:B------:R-:W-:Y:S02]  /*0950*/  FFMA.FTZ R19, R19, R10, R8 ;  /* 0x0000000a13137223 */ /* 0x000fe40000010008 */
[----:B------:R-:W1:Y:S04]  /*0960*/  SHFL.BFLY PT, R8, R15, 0x4, 0x1f ;  /* 0x0c801f000f087f89 */ /* 0x000e6800000e0000 */
[----:B------:R-:W2:Y:S01]  /*0970*/  SHFL.BFLY PT, R10, R19, 0x4, 0x1f ;  /* 0x0c801f00130a7f89 */ /* 0x000ea200000e0000 */
[----:B-1----:R-:W-:Y:S01]  /*0980*/  FADD.FTZ R7, R15, R8 ;  /* 0x000000080f077221 */ /* 0x002fe20000010000 */
[----:B------:R-:W-:Y:S01]  /*0990*/  @!P1 MOV R25, RZ ;  /* 0x000000ff00199202 */ /* 0x000fe20000000f00 */
[----:B------:R-:W1:Y:S01]  /*09a0*/  @!P1 LDC.64 R8, c[0x0][0x3d0] ;  /* 0x0000f400ff089b82 */ /* 0x000e620000000a00 */
[----:B--2---:R-:W-:-:S02]  /*09b0*/  FADD.FTZ R18, R19, R10 ;  /* 0x0000000a13127221 */ /* 0x004fc40000010000 */
[----:B------:R-:W2:Y:S04]  /*09c0*/  SHFL.BFLY PT, R16, R7, 0x2, 0x1f ;  /* 0x0c401f0007107f89 */ /* 0x000ea800000e0000 */
[----:B------:R-:W3:Y:S01]  /*09d0*/  SHFL.BFLY PT, R17, R18, 0x2, 0x1f ;  /* 0x0c401f0012117f89 */ /* 0x000ee200000e0000 */
[----:B------:R-:W4:Y:S01]  /*09e0*/  @!P1 LDC.64 R10, c[0x0][0x3f0] ;  /* 0x0000fc00ff0a9b82 */ /* 0x000f220000000a00 */
[----:B0-----:R-:W-:Y:S01]  /*09f0*/  @!P1 IMAD.WIDE.U32 R14, R12, UR6, R24 ;  /* 0x000000060c0e9c25 */ /* 0x001fe2000f8e0018 */
[----:B------:R-:W-:-:S04]  /*0a00*/  IADD3 R21, PT, PT, R6, 0x3f, RZ ;  /* 0x0000003f06157810 */ /* 0x000fc80007ffe0ff */
[----:B------:R-:W-:Y:S01]  /*0a10*/  SHF.R.S32.HI R6, RZ, 0x1f, R21 ;  /* 0x0000001fff067819 */ /* 0x000fe20000011415 */
[----:B--2---:R-:W-:Y:S01]  /*0a20*/  FADD.FTZ R16, R7, R16 ;  /* 0x0000001007107221 */ /* 0x004fe20000010000 */
[----:B---3--:R-:W-:-:S04]  /*0a30*/  FADD.FTZ R17, R18, R17 ;  /* 0x0000001112117221 */ /* 0x008fc80000010000 */
[----:B------:R-:W0:Y:S04]  /*0a40*/  SHFL.BFLY PT, R19, R16, 0x1, 0x1f ;  /* 0x0c201f0010137f89 */ /* 0x000e2800000e0000 */
[----:B------:R-:W2:Y:S01]  /*0a50*/  SHFL.BFLY PT, R12, R17, 0x1, 0x1f ;  /* 0x0c201f00110c7f89 */ /* 0x000ea200000e0000 */
[----:B------:R-:W-:Y:S01]  /*0a60*/  @!P1 IMAD R15, R13, UR6, R15 ;  /* 0x000000060d0f9c24 */ /* 0x000fe2000f8e020f */
[----:B------:R-:W-:Y:S01]  /*0a70*/  LEA.HI R13, R6, R21, RZ, 0x6 ;  /* 0x00000015060d7211 */ /* 0x000fe200078f30ff */
[----:B----4-:R-:W-:-:S03]  /*0a80*/  @!P1 IMAD.WIDE.U32 R6, R10, UR7, R14 ;  /* 0x000000070a069c25 */ /* 0x010fc6000f8e000e */
[----:B------:R-:W-:Y:S01]  /*0a90*/  LOP3.LUT R13, R13, 0xffffffc0, RZ, 0xc0, !PT ;  /* 0xffffffc00d0d7812 */ /* 0x000fe200078ec0ff */
[----:B------:R-:W-:-:S03]  /*0aa0*/  @!P1 IMAD R14, R11, UR7, R7 ;  /* 0x000000070b0e9c24 */ /* 0x000fc6000f8e0207 */
[----:B------:R-:W-:Y:S01]  /*0ab0*/  IADD3 R4, PT, PT, R24, R21, -R13 ;  /* 0x0000001518047210 */ /* 0x000fe20007ffe80d */
[----:B------:R-:W3:Y:S01]  /*0ac0*/  LDC.64 R10, c[0x0][0x448] ;  /* 0x00011200ff0a7b82 */ /* 0x000ee20000000a00 */
[----:B------:R-:W-:Y:S02]  /*0ad0*/  @!P1 IADD3 R13, P0, PT, R36, R6, RZ ;  /* 0x00000006240d9210 */ /* 0x000fe40007f1e0ff */
[----:B------:R-:W-:Y:S02]  /*0ae0*/  IADD3 R21, PT, PT, R21, -R4, RZ ;  /* 0x8000000415157210 */ /* 0x000fe40007ffe0ff */
[----:B------:R-:W-:Y:S02]  /*0af0*/  @!P1 IADD3.X R4, PT, PT, RZ, R14, RZ, P0, !PT ;  /* 0x0000000eff049210 */ /* 0x000fe400007fe4ff */
[----:B-1----:R-:W-:Y:S01]  /*0b00*/  @!P1 LEA R8, P4, R13, R8, 0x2 ;  /* 0x000000080d089211 */ /* 0x002fe200078810ff */
[----:B------:R-:W1:Y:S01]  /*0b10*/  LDC.64 R6, c[0x0][0x440] ;  /* 0x00011000ff067b82 */ /* 0x000e620000000a00 */
[----:B0-----:R-:W-:Y:S01]  /*0b20*/  FADD.FTZ R5, R16, R19 ;  /* 0x0000001310057221 */ /* 0x001fe20000010000 */
[----:B--2---:R-:W-:Y:S01]  /*0b30*/  FADD.FTZ R12, R17, R12 ;  /* 0x0000000c110c7221 */ /* 0x004fe20000010000 */
[----:B------:R-:W-:-:S03]  /*0b40*/  @!P1 LEA.HI.X R9, R13, R9, R4, 0x2, P4 ;  /* 0x000000090d099211 */ /* 0x000fc600020f1404 */
[----:B------:R-:W-:Y:S02]  /*0b50*/  @!P1 FSEL R5, R5, RZ, !P3 ;  /* 0x000000ff05059208 */ /* 0x000fe40005800000 */
[----:B------:R-:W-:Y:S02]  /*0b60*/  @!P1 FSEL R13, R12, RZ, !P2 ;  /* 0x000000ff0c0d9208 */ /* 0x000fe40005000000 */
[C---:B------:R-:W-:Y:S01]  /*0b70*/  ISETP.GE.AND P0, PT, R0.reuse, R21, PT ;  /* 0x000000150000720c */ /* 0x040fe20003f06270 */
[----:B------:R0:W-:Y:S04]  /*0b80*/  @!P1 STG.E desc[UR4][R8.64], R5 ;  /* 0x0000000508009986 */ /* 0x0001e8000c101904 */
[----:B------:R0:W-:Y:S01]  /*0b90*/  @!P1 STG.E desc[UR4][R8.64+0x80], R13 ;  /* 0x0000800d08009986 */ /* 0x0001e2000c101904 */
[----:B------:R-:W-:-:S02]  /*0ba0*/  ISETP.GT.U32.OR P0, PT, R0, 0x3f, P0 ;  /* 0x0000003f0000780c */ /* 0x000fc40000704470 */
[----:B------:R-:W-:Y:S02]  /*0bb0*/  SHF.L.U32 R4, R2, 0xc, RZ ;  /* 0x0000000c02047819 */ /* 0x000fe400000006ff */
[----:B------:R-:W-:-:S04]  /*0bc0*/  SHF.L.U32 R15, R0, 0x2, RZ ;  /* 0x00000002000f7819 */ /* 0x000fc800000006ff */
[----:B------:R-:W-:-:S05]  /*0bd0*/  LOP3.LUT R4, R15, R4, RZ, 0xfc, !PT ;  /* 0x000000040f047212 */ /* 0x000fca00078efcff */
[----:B0-----:R-:W-:Y:S05]  /*0be0*/  @P0 BRA `(.L_x_21) ;  /* 0x00000000003c0947 */ /* 0x001fea0003800000 */
[----:B------:R-:W0:Y:S01]  /*0bf0*/  LDC.64 R12, c[0x0][0x418] ;  /* 0x00010600ff0c7b82 */ /* 0x000e220000000a00 */
[----:B------:R-:W-:Y:S02]  /*0c00*/  IADD3 R8, PT, PT, R24, R0, RZ ;  /* 0x0000000018087210 */ /* 0x000fe40007ffe0ff */
[----:B------:R-:W-:Y:S02]  /*0c10*/  MOV R9, RZ ;  /* 0x000000ff00097202 */ /* 0x000fe40000000f00 */
[----:B-----5:R-:W-:-:S03]  /*0c20*/  FSETP.NEU.FTZ.AND P0, PT, R3, -INF , PT ;  /* 0xff8000000300780b */ /* 0x020fc60003f1d000 */
[----:B------:R-:W2:Y:S08]  /*0c30*/  LDC.64 R14, c[0x0][0x420] ;  /* 0x00010800ff0e7b82 */ /* 0x000eb00000000a00 */
[----:B------:R-:W4:Y:S01]  /*0c40*/  LDC.64 R16, c[0x0][0x410] ;  /* 0x00010400ff107b82 */ /* 0x000f220000000a00 */
[----:B0-----:R-:W-:-:S04]  /*0c50*/  IMAD.WIDE.U32 R8, R12, UR6, R8 ;  /* 0x000000060c087c25 */ /* 0x001fc8000f8e0008 */
[----:B------:R-:W-:Y:S02]  /*0c60*/  IMAD R9, R13, UR6, R9 ;  /* 0x000000060d097c24 */ /* 0x000fe4000f8e0209 */
[----:B--2---:R-:W-:-:S04]  /*0c70*/  IMAD.WIDE.U32 R8, R14, UR7, R8 ;  /* 0x000000070e087c25 */ /* 0x004fc8000f8e0008 */
[----:B------:R-:W-:Y:S01]  /*0c80*/  FMUL.FTZ R14, R3, 1.4426950216293334961 ;  /* 0x3fb8aa3b030e7820 */ /* 0x000fe20000410000 */
[----:B------:R-:W-:-:S04]  /*0c90*/  IMAD R9, R15, UR7, R9 ;  /* 0x000000070f097c24 */ /* 0x000fc8000f8e0209 */
[----:B------:R-:W-:Y:S02]  /*0ca0*/  FSEL R3, R14, RZ, P0 ;  /* 0x000000ff0e037208 */ /* 0x000fe40000000000 */
[----:B----4-:R-:W-:-:S04]  /*0cb0*/  LEA R12, P1, R8, R16, 0x2 ;  /* 0x00000010080c7211 */ /* 0x010fc800078210ff */
[----:B------:R-:W-:-:S05]  /*0cc0*/  LEA.HI.X R13, R8, R17, R9, 0x2, P1 ;  /* 0x00000011080d7211 */ /* 0x000fca00008f1409 */
[----:B------:R0:W-:Y:S04]  /*0cd0*/  STG.E desc[UR4][R12.64], R3 ;  /* 0x000000030c007986 */ /* 0x0001e8000c101904 */
.L_x_21:
[----:B------:R-:W-:Y:S05]  /*0ce0*/  BSYNC.RECONVERGENT B0 ;  /* 0x0000000000007941 */ /* 0x000fea0003800200 */
.L_x_20:
[----:B------:R-:W2:Y:S01]  /*0cf0*/  LDCU.64 UR10, c[0x0][0x458] ;  /* 0x00008b00ff0a77ac */ /* 0x000ea20008000a00 */
[----:B------:R-:W-:Y:S01]  /*0d00*/  HFMA2 R5, -RZ, RZ, 0, 0 ;  /* 0x00000000ff057431 */ /* 0x000fe200000001ff */
[----:B------:R-:W4:Y:S02]  /*0d10*/  LDCU.64 UR8, c[0x0][0x428] ;  /* 0x00008500ff0877ac */ /* 0x000f240008000a00 */
[----:B-1----:R-:W-:-:S04]  /*0d20*/  IMAD.WIDE.U32 R4, R6, UR6, R4 ;  /* 0x0000000606047c25 */ /* 0x002fc8000f8e0004 */
[----:B------:R-:W-:Y:S02]  /*0d30*/  IMAD R5, R7, UR6, R5 ;  /* 0x0000000607057c24 */ /* 0x000fe4000f8e0205 */
[----:B---3--:R-:W-:Y:S01]  /*0d40*/  IMAD.WIDE.U32 R4, R10, UR7, R4 ;  /* 0x000000070a047c25 */ /* 0x008fe2000f8e0004 */
[----:B--2---:R-:W-:-:S03]  /*0d50*/  ISETP.NE.U32.AND P0, PT, RZ, UR10, PT ;  /* 0x0000000aff007c0c */ /* 0x004fc6000bf05070 */
[----:B------:R-:W-:Y:S01]  /*0d60*/  IMAD R11, R11, UR7, R5 ;  /* 0x000000070b0b7c24 */ /* 0x000fe2000f8e0205 */
[----:B------:R-:W-:Y:S02]  /*0d70*/  ISETP.NE.AND.EX P0, PT, RZ, UR11, PT, P0 ;  /* 0x0000000bff007c0c */ /* 0x000fe4000bf05300 */
[----:B----4-:R-:W-:Y:S02]  /*0d80*/  LEA R6, P1, R4, UR8, 0x2 ;  /* 0x0000000804067c11 */ /* 0x010fe4000f8210ff */
[----:B------:R-:W-:Y:S02]  /*0d90*/  ISETP.NE.OR P0, PT, R0, RZ, !P0 ;  /* 0x000000ff0000720c */ /* 0x000fe40004705670 */
[----:B------:R-:W-:-:S05]  /*0da0*/  LEA.HI.X R7, R4, UR9, R11, 0x2, P1 ;  /* 0x0000000904077c11 */ /* 0x000fca00088f140b */
[----:B------:R1:W-:Y:S04]  /*0db0*/  STG.E.128 desc[UR4][R6.64], RZ ;  /* 0x000000ff06007986 */ /* 0x0003e8000c101d04 */
[----:B------:R1:W-:Y:S04]  /*0dc0*/  STG.E.128 desc[UR4][R6.64+0x1000], RZ ;  /* 0x001000ff06007986 */ /* 0x0003e8000c101d04 */
[----:B------:R1:W-:Y:S04]  /*0dd0*/  STG.E.128 desc[UR4][R6.64+0x2000], RZ ;  /* 0x002000ff06007986 */ /* 0x0003e8000c101d04 */
[----:B------:R1:W-:Y:S01]  /*0de0*/  STG.E.128 desc[UR4][R6.64+0x3000], RZ ;  /* 0x003000ff06007986 */ /* 0x0003e2000c101d04 */
[----:B------:R-:W-:Y:S05]  /*0df0*/  @P0 EXIT ;  /* 0x000000000000094d */ /* 0x000fea0003800000 */
[----:B0----5:R-:W0:Y:S08]  /*0e00*/  LDC R3, c[0x0][0x450] ;  /* 0x00011400ff037b82 */ /* 0x021e300000000800 */
[----:B-1----:R-:W1:Y:S08]  /*0e10*/  LDC R7, c[0x0][0x390] ;  /* 0x0000e400ff077b82 */ /* 0x002e700000000800 */
[----:B------:R-:W2:Y:S01]  /*0e20*/  LDC.64 R4, c[0x0][0x458] ;  /* 0x00011600ff047b82 */ /* 0x000ea20000000a00 */
[----:B0-----:R-:W-:-:S04]  /*0e30*/  IMAD R2, R2, R3, UR7 ;  /* 0x0000000702027e24 */ /* 0x001fc8000f8e0203 */
[----:B-1----:R-:W-:-:S04]  /*0e40*/  IMAD R3, R2, R7, UR6 ;  /* 0x0000000602037e24 */ /* 0x002fc8000f8e0207 */
[----:B--2---:R-:W-:-:S05]  /*0e50*/  IMAD.WIDE R2, R3, 0x4, R4 ;  /* 0x0000000403027825 */ /* 0x004fca00078e0204 */
[----:B------:R-:W-:Y:S01]  /*0e60*/  STG.E desc[UR4][R2.64], RZ ;  /* 0x000000ff02007986 */ /* 0x000fe2000c101904 */
[----:B------:R-:W-:Y:S05]  /*0e70*/  EXIT ;  /* 0x000000000000794d */ /* 0x000fea0003800000 */
.L_x_22:
        /* <DEDUP_REMOVED lines=16> */
.L_x_112:


//--------------------- .text._ZN7cutlass13device_kernelIN5flash19enable_sm80_to_sm89INS1_16FlashAttnBwdSm80INS1_25CollectiveMainloopBwdSm80ILi2ELi2EN4cute5tupleIJNS5_1CILi64EEENS7_ILi128EEES8_EEENS_6half_tEfNS_4arch4Sm80ELb1ELb0ELb0ELb1ELb0ELb0ELb0ELb0ELi2ELi2ELi4ELi2ELb1EEENS1_21CollectiveEpilogueBwdISA_SB_SD_Li256ELb1ELb0ELi2EEENS1_25SingleTileBwdLPTSchedulerILb1ELi128ELb0EEEEEEEEEvNT_6ParamsE --------------------------
	.section	.text._ZN7cutlass13device_kernelIN5flash19enable_sm80_to_sm89INS1_16FlashAttnBwdSm80INS1_25CollectiveMainloopBwdSm80ILi2ELi2EN4cute5tupleIJNS5_1CILi64EEENS7_ILi128EEES8_EEENS_6half_tEfNS_4arch4Sm80ELb1ELb0ELb0ELb1ELb0ELb0ELb0ELb0ELi2ELi2ELi4ELi2ELb1EEENS1_21CollectiveEpilogueBwdISA_SB_SD_Li256ELb1ELb0ELi2EEENS1_25SingleTileBwdLPTSchedulerILb1ELi128ELb0EEEEEEEEEvNT_6ParamsE,"ax",@progbits
	.align	128
.text._ZN7cutlass13device_kernelIN5flash19enable_sm80_to_sm89INS1_16FlashAttnBwdSm80INS1_25CollectiveMainloopBwdSm80ILi2ELi2EN4cute5tupleIJNS5_1CILi64EEENS7_ILi128EEES8_EEENS_6half_tEfNS_4arch4Sm80ELb1ELb0ELb0ELb1ELb0ELb0ELb0ELb0ELi2ELi2ELi4ELi2ELb1EEENS1_21CollectiveEpilogueBwdISA_SB_SD_Li256ELb1ELb0ELi2EEENS1_25SingleTileBwdLPTSchedulerILb1ELi128ELb0EEEEEEEEEvNT_6ParamsE:
        .type           _ZN7cutlass13device_kernelIN5flash19enable_sm80_to_sm89INS1_16FlashAttnBwdSm80INS1_25CollectiveMainloopBwdSm80ILi2ELi2EN4cute5tupleIJNS5_1CILi64EEENS7_ILi128EEES8_EEENS_6half_tEfNS_4arch4Sm80ELb1ELb0ELb0ELb1ELb0ELb0ELb0ELb0ELi2ELi2ELi4ELi2ELb1EEENS1_21CollectiveEpilogueBwdISA_SB_SD_Li256ELb1ELb0ELi2EEENS1_25SingleTileBwdLPTSchedulerILb1ELi128ELb0EEEEEEEEEvNT_6ParamsE,@function
        .size           _ZN7cutlass13device_kernelIN5flash19enable_sm80_to_sm89INS1_16FlashAttnBwdSm80INS1_25CollectiveMainloopBwdSm80ILi2ELi2EN4cute5tupleIJNS5_1CILi64EEENS7_ILi128EEES8_EEENS_6half_tEfNS_4arch4Sm80ELb1ELb0ELb0ELb1ELb0ELb0ELb0ELb0ELi2ELi2ELi4ELi2ELb1EEENS1_21CollectiveEpilogueBwdISA_SB_SD_Li256ELb1ELb0ELi2EEENS1_25SingleTileBwdLPTSchedulerILb1ELi128ELb0EEEEEEEEEvNT_6ParamsE,(.L_x_113 - _ZN7cutlass13device_kernelIN5flash19enable_sm80_to_sm89INS1_16FlashAttnBwdSm80INS1_25CollectiveMainloopBwdSm80ILi2ELi2EN4cute5tupleIJNS5_1CILi64EEENS7_ILi128EEES8_EEENS_6half_tEfNS_4arch4Sm80ELb1ELb0ELb0ELb1ELb0ELb0ELb0ELb0ELi2ELi2ELi4ELi2ELb1EEENS1_21CollectiveEpilogueBwdISA_SB_SD_Li256ELb1ELb0ELi2EEENS1_25SingleTileBwdLPTSchedulerILb1ELi128ELb0EEEEEEEEEvNT_6ParamsE)
        .other          _ZN7cutlass13device_kernelIN5flash19enable_sm80_to_sm89INS1_16FlashAttnBwdSm80INS1_25CollectiveMainloopBwdSm80ILi2ELi2EN4cute5tupleIJNS5_1CILi64EEENS7_ILi128EEES8_EEENS_6half_tEfNS_4arch4Sm80ELb1ELb0ELb0ELb1ELb0ELb0ELb0ELb0ELi2ELi2ELi4ELi2ELb1EEENS1_21CollectiveEpilogueBwdISA_SB_SD_Li256ELb1ELb0ELi2EEENS1_25SingleTileBwdLPTSchedulerILb1ELi128ELb0EEEEEEEEEvNT_6ParamsE,@"STO_CUDA_ENTRY STV_DEFAULT"
_ZN7cutlass13device_kernelIN5flash19enable_sm80_to_sm89INS1_16FlashAttnBwdSm80INS1_25CollectiveMainloopBwdSm80ILi2ELi2EN4cute5tupleIJNS5_1CILi64EEENS7_ILi128EEES8_EEENS_6half_tEfNS_4arch4Sm80ELb1ELb0ELb0ELb1ELb0ELb0ELb0ELb0ELi2ELi2ELi4ELi2ELb1EEENS1_21CollectiveEpilogueBwdISA_SB_SD_Li256ELb1ELb0ELi2EEENS1_25SingleTileBwdLPTSchedulerILb1ELi128ELb0EEEEEEEEEvNT_6ParamsE:
[----:B------:R-:W-:Y:S01]  /*0000*/  LDC R1, c[0x0][0x37c] ;  /* 0x0000df00ff017b82 */ /* 0x000fe20000000800 */
[----:B------:R-:W-:Y:S05]  /*0010*/  EXIT ;  /* 0x000000000000794d */ /* 0x000fea0003800000 */
.L_x_23:
        /* <DEDUP_REMOVED lines=14> */
.L_x_113:


//--------------------- .text._ZN7cutlass13device_kernelIN5flash19enable_sm80_to_sm89INS1_16FlashAttnBwdSm80INS1_25CollectiveMainloopBwdSm80ILi2ELi2EN4cute5tupleIJNS5_1CILi64EEENS7_ILi128EEES8_EEENS_6half_tEfNS_4arch4Sm80ELb1ELb0ELb0ELb1ELb1ELb0ELb0ELb0ELi2ELi2ELi4ELi2ELb1EEENS1_21CollectiveEpilogueBwdISA_SB_SD_Li256ELb1ELb0ELi2EEENS1_25SingleTileBwdLPTSchedulerILb1ELi128ELb1EEEEEEEEEvNT_6ParamsE --------------------------
	.section	.text._ZN7cutlass13device_kernelIN5flash19enable_sm80_to_sm89INS1_16FlashAttnBwdSm80INS1_25CollectiveMainloopBwdSm80ILi2ELi2EN4cute5tupleIJNS5_1CILi64EEENS7_ILi128EEES8_EEENS_6half_tEfNS_4arch4Sm80ELb1ELb0ELb0ELb1ELb1ELb0ELb0ELb0ELi2ELi2ELi4ELi2ELb1EEENS1_21CollectiveEpilogueBwdISA_SB_SD_Li256ELb1ELb0ELi2EEENS1_25SingleTileBwdLPTSchedulerILb1ELi128ELb1EEEEEEEEEvNT_6ParamsE,"ax",@progbits
	.align	128
.text._ZN7cutlass13device_kernelIN5flash19enable_sm80_to_sm89INS1_16FlashAttnBwdSm80INS1_25CollectiveMainloopBwdSm80ILi2ELi2EN4cute5tupleIJNS5_1CILi64EEENS7_ILi128EEES8_EEENS_6half_tEfNS_4arch4Sm80ELb1ELb0ELb0ELb1ELb1ELb0ELb0ELb0ELi2ELi2ELi4ELi2ELb1EEENS1_21CollectiveEpilogueBwdISA_SB_SD_Li256ELb1ELb0ELi2EEENS1_25SingleTileBwdLPTSchedulerILb1ELi128ELb1EEEEEEEEEvNT_6ParamsE:
        .type           _ZN7cutlass13device_kernelIN5flash19enable_sm80_to_sm89INS1_16FlashAttnBwdSm80INS1_25CollectiveMainloopBwdSm80ILi2ELi2EN4cute5tupleIJNS5_1CILi64EEENS7_ILi128EEES8_EEENS_6half_tEfNS_4arch4Sm80ELb1ELb0ELb0ELb1ELb1ELb0ELb0ELb0ELi2ELi2ELi4ELi2ELb1EEENS1_21CollectiveEpilogueBwdISA_SB_SD_Li256ELb1ELb0ELi2EEENS1_25SingleTileBwdLPTSchedulerILb1ELi128ELb1EEEEEEEEEvNT_6ParamsE,@function
        .size           _ZN7cutlass13device_kernelIN5flash19enable_sm80_to_sm89INS1_16FlashAttnBwdSm80INS1_25CollectiveMainloopBwdSm80ILi2ELi2EN4cute5tupleIJNS5_1CILi64EEENS7_ILi128EEES8_EEENS_6half_tEfNS_4arch4Sm80ELb1ELb0ELb0ELb1ELb1ELb0ELb0ELb0ELi2ELi2ELi4ELi2ELb1EEENS1_21CollectiveEpilogueBwdISA_SB_SD_Li256ELb1ELb0ELi2EEENS1_25SingleTileBwdLPTSchedulerILb1ELi128ELb1EEEEEEEEEvNT_6ParamsE,(.L_x_114 - _ZN7cutlass13device_kernelIN5flash19enable_sm80_to_sm89INS1_16FlashAttnBwdSm80INS1_25CollectiveMainloopBwdSm80ILi2ELi2EN4cute5tupleIJNS5_1CILi64EEENS7_ILi128EEES8_EEENS_6half_tEfNS_4arch4Sm80ELb1ELb0ELb0ELb1ELb1ELb0ELb0ELb0ELi2ELi2ELi4ELi2ELb1EEENS1_21CollectiveEpilogueBwdISA_SB_SD_Li256ELb1ELb0ELi2EEENS1_25SingleTileBwdLPTSchedulerILb1ELi128ELb1EEEEEEEEEvNT_6ParamsE)
        .other          _ZN7cutlass13device_kernelIN5flash19enable_sm80_to_sm89INS1_16FlashAttnBwdSm80INS1_25CollectiveMainloopBwdSm80ILi2ELi2EN4cute5tupleIJNS5_1CILi64EEENS7_ILi128EEES8_EEENS_6half_tEfNS_4arch4Sm80ELb1ELb0ELb0ELb1ELb1ELb0ELb0ELb0ELi2ELi2ELi4ELi2ELb1EEENS1_21CollectiveEpilogueBwdISA_SB_SD_Li256ELb1ELb0ELi2EEENS1_25SingleTileBwdLPTSchedulerILb1ELi128ELb1EEEEEEEEEvNT_6ParamsE,@"STO_CUDA_ENTRY STV_DEFAULT"
_ZN7cutlass13device_kernelIN5flash19enable_sm80_to_sm89INS1_16FlashAttnBwdSm80INS1_25CollectiveMainloopBwdSm80ILi2ELi2EN4cute5tupleIJNS5_1CILi64EEENS7_ILi128EEES8_EEENS_6half_tEfNS_4arch4Sm80ELb1ELb0ELb0ELb1ELb1ELb0ELb0ELb0ELi2ELi2ELi4ELi2ELb1EEENS1_21CollectiveEpilogueBwdISA_SB_SD_Li256ELb1ELb0ELi2EEENS1_25SingleTileBwdLPTSchedulerILb1ELi128ELb1EEEEEEEEEvNT_6ParamsE:
[----:B------:R-:W-:Y:S01]  /*0000*/  LDC R1, c[0x0][0x37c] ;  /* 0x0000df00ff017b82 */ /* 0x000fe20000000800 */
[----:B------:R-:W-:Y:S05]  /*0010*/  EXIT ;  /* 0x000000000000794d */ /* 0x000fea0003800000 */
.L_x_24:
        /* <DEDUP_REMOVED lines=14> */
.L_x_114:


//--------------------- .text._ZN7cutlass13device_kernelIN5flash19enable_sm80_to_sm89INS1_16FlashAttnBwdSm80INS1_25CollectiveMainloopBwdSm80ILi2ELi2EN4cute5tupleIJNS5_1CILi64EEENS7_ILi128EEES8_EEENS_6half_tEfNS_4arch4Sm80ELb1ELb0ELb0ELb1ELb0ELb0ELb0ELb0ELi2ELi2ELi4ELi2ELb1EEENS1_24CollectiveEpilogueBwdGQAISA_fSD_Li256ELb1ELb0EEENS1_25SingleTileBwdLPTSchedulerILb1ELi128ELb0EEEEEEEEEvNT_6ParamsE --------------------------
	.section	.text._ZN7cutlass13device_kernelIN5flash19enable_sm80_to_sm89INS1_16FlashAttnBwdSm80INS1_25CollectiveMainloopBwdSm80ILi2ELi2EN4cute5tupleIJNS5_1CILi64EEENS7_ILi128EEES8_EEENS_6half_tEfNS_4arch4Sm80ELb1ELb0ELb0ELb1ELb0ELb0ELb0ELb0ELi2ELi2ELi4ELi2ELb1EEENS1_24CollectiveEpilogueBwdGQAISA_fSD_Li256ELb1ELb0EEENS1_25SingleTileBwdLPTSchedulerILb1ELi128ELb0EEEEEEEEEvNT_6ParamsE,"ax",@progbits
	.align	128
.text._ZN7cutlass13device_kernelIN5flash19enable_sm80_to_sm89INS1_16FlashAttnBwdSm80INS1_25CollectiveMainloopBwdSm80ILi2ELi2EN4cute5tupleIJNS5_1CILi64EEENS7_ILi128EEES8_EEENS_6half_tEfNS_4arch4Sm80ELb1ELb0ELb0ELb1ELb0ELb0ELb0ELb0ELi2ELi2ELi4ELi2ELb1EEENS1_24CollectiveEpilogueBwdGQAISA_fSD_Li256ELb1ELb0EEENS1_25SingleTileBwdLPTSchedulerILb1ELi128ELb0EEEEEEEEEvNT_6ParamsE:
        .type           _ZN7cutlass13device_kernelIN5flash19enable_sm80_to_sm89INS1_16FlashAttnBwdSm80INS1_25CollectiveMainloopBwdSm80ILi2ELi2EN4cute5tupleIJNS5_1CILi64EEENS7_ILi128EEES8_EEENS_6half_tEfNS_4arch4Sm80ELb1ELb0ELb0ELb1ELb0ELb0ELb0ELb0ELi2ELi2ELi4ELi2ELb1EEENS1_24CollectiveEpilogueBwdGQAISA_fSD_Li256ELb1ELb0EEENS1_25SingleTileBwdLPTSchedulerILb1ELi128ELb0EEEEEEEEEvNT_6ParamsE,@function
        .size           _ZN7cutlass13device_kernelIN5flash19enable_sm80_to_sm89INS1_16FlashAttnBwdSm80INS1_25CollectiveMainloopBwdSm80ILi2ELi2EN4cute5tupleIJNS5_1CILi64EEENS7_ILi128EEES8_EEENS_6half_tEfNS_4arch4Sm80ELb1ELb0ELb0ELb1ELb0ELb0ELb0ELb0ELi2ELi2ELi4ELi2ELb1EEENS1_24CollectiveEpilogueBwdGQAISA_fSD_Li256ELb1ELb0EEENS1_25SingleTileBwdLPTSchedulerILb1ELi128ELb0EEEEEEEEEvNT_6ParamsE,(.L_x_115 - _ZN7cutlass13device_kernelIN5flash19enable_sm80_to_sm89INS1_16FlashAttnBwdSm80INS1_25CollectiveMainloopBwdSm80ILi2ELi2EN4cute5tupleIJNS5_1CILi64EEENS7_ILi128EEES8_EEENS_6half_tEfNS_4arch4Sm80ELb1ELb0ELb0ELb1ELb0ELb0ELb0ELb0ELi2ELi2ELi4ELi2ELb1EEENS1_24CollectiveEpilogueBwdGQAISA_fSD_Li256ELb1ELb0EEENS1_25SingleTileBwdLPTSchedulerILb1ELi128ELb0EEEEEEEEEvNT_6ParamsE)
        .other          _ZN7cutlass13device_kernelIN5flash19enable_sm80_to_sm89INS1_16FlashAttnBwdSm80INS1_25CollectiveMainloopBwdSm80ILi2ELi2EN4cute5tupleIJNS5_1CILi64EEENS7_ILi128EEES8_EEENS_6half_tEfNS_4arch4Sm80ELb1ELb0ELb0ELb1ELb0ELb0ELb0ELb0ELi2ELi2ELi4ELi2ELb1EEENS1_24CollectiveEpilogueBwdGQAISA_fSD_Li256ELb1ELb0EEENS1_25SingleTileBwdLPTSchedulerILb1ELi128ELb0EEEEEEEEEvNT_6ParamsE,@"STO_CUDA_ENTRY STV_DEFAULT"
_ZN7cutlass13device_kernelIN5flash19enable_sm80_to_sm89INS1_16FlashAttnBwdSm80INS1_25CollectiveMainloopBwdSm80ILi2ELi2EN4cute5tupleIJNS5_1CILi64EEENS7_ILi128EEES8_EEENS_6half_tEfNS_4arch4Sm80ELb1ELb0ELb0ELb1ELb0ELb0ELb0ELb0ELi2ELi2ELi4ELi2ELb1EEENS1_24CollectiveEpilogueBwdGQAISA_fSD_Li256ELb1ELb0EEENS1_25SingleTileBwdLPTSchedulerILb1ELi128ELb0EEEEEEEEEvNT_6ParamsE:
[----:B------:R-:W-:Y:S01]  /*0000*/  LDC R1, c[0x0][0x37c] ;  /* 0x0000df00ff017b82 */ /* 0x000fe20000000800 */
[----:B------:R-:W-:Y:S05]  /*0010*/  EXIT ;  /* 0x000000000000794d */ /* 0x000fea0003800000 */
.L_x_25:
        /* <DEDUP_REMOVED lines=14> */
.L_x_115:


//--------------------- .text._ZN7cutlass13device_kernelIN5flash32FlashAttnBwdPostprocessConvertdQIN4cute5tupleIJNS3_1CILi64EEES6_EEENS_6half_tEfNS_4arch4Sm80ELi256ENS3_8TiledMMAINS3_8MMA_AtomIJNS3_28SM80_16x8x16_F32F16F16F32_TNEEEENS3_6LayoutINS4_IJNS5_ILi2EEENS5_ILi4EEENS5_ILi1EEEEEENS4_IJSI_SG_NS5_ILi0EEEEEEEENS4_IJNS5_ILi32EEES6_NS5_ILi16EEEEEEEELb0EEEEEvNT_6ParamsE --------------------------
	.section	.text._ZN7cutlass13device_kernelIN5flash32FlashAttnBwdPostprocessConvertdQIN4cute5tupleIJNS3_1CILi64EEES6_EEENS_6half_tEfNS_4arch4Sm80ELi256ENS3_8TiledMMAINS3_8MMA_AtomIJNS3_28SM80_16x8x16_F32F16F16F32_TNEEEENS3_6LayoutINS4_IJNS5_ILi2EEENS5_ILi4EEENS5_ILi1EEEEEENS4_IJSI_SG_NS5_ILi0EEEEEEEENS4_IJNS5_ILi32EEES6_NS5_ILi16EEEEEEEELb0EEEEEvNT_6ParamsE,"ax",@progbits
	.align	128
.text._ZN7cutlass13device_kernelIN5flash32FlashAttnBwdPostprocessConvertdQIN4cute5tupleIJNS3_1CILi64EEES6_EEENS_6half_tEfNS_4arch4Sm80ELi256ENS3_8TiledMMAINS3_8MMA_AtomIJNS3_28SM80_16x8x16_F32F16F16F32_TNEEEENS3_6LayoutINS4_IJNS5_ILi2EEENS5_ILi4EEENS5_ILi1EEEEEENS4_IJSI_SG_NS5_ILi0EEEEEEEENS4_IJNS5_ILi32EEES6_NS5_ILi16EEEEEEEELb0EEEEEvNT_6ParamsE:
        .type           _ZN7cutlass13device_kernelIN5flash32FlashAttnBwdPostprocessConvertdQIN4cute5tupleIJNS3_1CILi64EEES6_EEENS_6half_tEfNS_4arch4Sm80ELi256ENS3_8TiledMMAINS3_8MMA_AtomIJNS3_28SM80_16x8x16_F32F16F16F32_TNEEEENS3_6LayoutINS4_IJNS5_ILi2EEENS5_ILi4EEENS5_ILi1EEEEEENS4_IJSI_SG_NS5_ILi0EEEEEEEENS4_IJNS5_ILi32EEES6_NS5_ILi16EEEEEEEELb0EEEEEvNT_6ParamsE,@function
        .size           _ZN7cutlass13device_kernelIN5flash32FlashAttnBwdPostprocessConvertdQIN4cute5tupleIJNS3_1CILi64EEES6_EEENS_6half_tEfNS_4arch4Sm80ELi256ENS3_8TiledMMAINS3_8MMA_AtomIJNS3_28SM80_16x8x16_F32F16F16F32_TNEEEENS3_6LayoutINS4_IJNS5_ILi2EEENS5_ILi4EEENS5_ILi1EEEEEENS4_IJSI_SG_NS5_ILi0EEEEEEEENS4_IJNS5_ILi32EEES6_NS5_ILi16EEEEEEEELb0EEEEEvNT_6ParamsE,(.L_x_116 - _ZN7cutlass13device_kernelIN5flash32FlashAttnBwdPostprocessConvertdQIN4cute5tupleIJNS3_1CILi64EEES6_EEENS_6half_tEfNS_4arch4Sm80ELi256ENS3_8TiledMMAINS3_8MMA_AtomIJNS3_28SM80_16x8x16_F32F16F16F32_TNEEEENS3_6LayoutINS4_IJNS5_ILi2EEENS5_ILi4EEENS5_ILi1EEEEEENS4_IJSI_SG_NS5_ILi0EEEEEEEENS4_IJNS5_ILi32EEES6_NS5_ILi16EEEEEEEELb0EEEEEvNT_6ParamsE)
        .other          _ZN7cutlass13device_kernelIN5flash32FlashAttnBwdPostprocessConvertdQIN4cute5tupleIJNS3_1CILi64EEES6_EEENS_6half_tEfNS_4arch4Sm80ELi256ENS3_8TiledMMAINS3_8MMA_AtomIJNS3_28SM80_16x8x16_F32F16F16F32_TNEEEENS3_6LayoutINS4_IJNS5_ILi2EEENS5_ILi4EEENS5_ILi1EEEEEENS4_IJSI_SG_NS5_ILi0EEEEEEEENS4_IJNS5_ILi32EEES6_NS5_ILi16EEEEEEEELb0EEEEEvNT_6ParamsE,@"STO_CUDA_ENTRY STV_DEFAULT"
_ZN7cutlass13device_kernelIN5flash32FlashAttnBwdPostprocessConvertdQIN4cute5tupleIJNS3_1CILi64EEES6_EEENS_6half_tEfNS_4arch4Sm80ELi256ENS3_8TiledMMAINS3_8MMA_AtomIJNS3_28SM80_16x8x16_F32F16F16F32_TNEEEENS3_6LayoutINS4_IJNS5_ILi2EEENS5_ILi4EEENS5_ILi1EEEEEENS4_IJSI_SG_NS5_ILi0EEEEEEEENS4_IJNS5_ILi32EEES6_NS5_ILi16EEEEEEEELb0EEEEEvNT_6ParamsE:
[----:B------:R-:W-:Y:S08]  /*0000*/  LDC R1, c[0x0][0x37c] ;  /* 0x0000df00ff017b82 */ /* 0x000ff00000000800 */
[----:B------:R-:W0:Y:S01]  /*0010*/  LDC.64 R10, c[0x0][0x3e0] ;  /* 0x0000f800ff0a7b82 */ /* 0x000e220000000a00 */
[----:B------:R-:W1:Y:S01]  /*0020*/  S2R R20, SR_CTAID.X ;  /* 0x0000000000147919 */ /* 0x000e620000002500 */
[----:B------:R-:W2:Y:S01]  /*0030*/  LDCU.64 UR6, c[0x0][0x358] ;  /* 0x00006b00ff0677ac */ /* 0x000ea20008000a00 */
[----:B------:R-:W3:Y:S01]  /*0040*/  S2R R9, SR_CTAID.Z ;  /* 0x0000000000097919 */ /* 0x000ee20000002700 */
[----:B0-----:R-:W-:-:S04]  /*0050*/  ISETP.NE.U32.AND P0, PT, R10, RZ, PT ;  /* 0x000000ff0a00720c */ /* 0x001fc80003f05070 */
[----:B------:R-:W-:-:S13]  /*0060*/  ISETP.NE.AND.EX P1, PT, R11, RZ, PT, P0 ;  /* 0x000000ff0b00720c */ /* 0x000fda0003f25300 */
[----:B-123--:R-:W-:Y:S05]  /*0070*/  @P1 BRA `(.L_x_26) ;  /* 0x0000000000241947 */ /* 0x00efea0003800000 */
[----:B------:R-:W0:Y:S01]  /*0080*/  LDCU.64 UR4, c[0x0][0x3e8] ;  /* 0x00007d00ff0477ac */ /* 0x000e220008000a00 */
[----:B------:R-:W-:Y:S02]  /*0090*/  CS2R R4, SRZ ;  /* 0x0000000000047805 */ /* 0x000fe4000001ff00 */
[----:B------:R-:W-:Y:S01]  /*00a0*/  CS2R R2, SRZ ;  /* 0x0000000000027805 */ /* 0x000fe2000001ff00 */
[----:B------:R-:W1:Y:S01]  /*00b0*/  LDCU UR8, c[0x0][0x3b0] ;  /* 0x00007600ff0877ac */ /* 0x000e620008000800 */
[----:B0-----:R-:W-:-:S04]  /*00c0*/  UISETP.NE.U32.AND UP0, UPT, UR4, URZ, UPT ;  /* 0x000000ff0400728c */ /* 0x001fc8000bf05070 */
[----:B------:R-:W-:Y:S01]  /*00d0*/  UISETP.NE.AND.EX UP0, UPT, UR5, URZ, UPT, UP0 ;  /* 0x000000ff0500728c */ /* 0x000fe2000bf05300 */
[----:B-1----:R-:W-:-:S08]  /*00e0*/  IMAD.U32 R23, RZ, RZ, UR8 ;  /* 0x00000008ff177e24 */ /* 0x002fd0000f8e00ff */
[----:B------:R-:W-:Y:S05]  /*00f0*/  BRA.U !UP0, `(.L_x_27) ;  /* 0x0000000108547547 */ /* 0x000fea000b800000 */
[----:B------:R-:W-:Y:S05]  /*0100*/  BRA `(.L_x_28) ;  /* 0x0000000000387947 */ /* 0x000fea0003800000 */
.L_x_26:
[----:B------:R-:W0:Y:S01]  /*0110*/  LDC.64 R6, c[0x0][0x3e0] ;  /* 0x0000f800ff067b82 */ /* 0x000e220000000a00 */
[----:B------:R-:W1:Y:S01]  /*0120*/  LDCU.64 UR4, c[0x0][0x3e8] ;  /* 0x00007d00ff0477ac */ /* 0x000e620008000a00 */
[----:B0-----:R-:W-:-:S05]  /*0130*/  IMAD.WIDE.U32 R6, R9, 0x4, R6 ;  /* 0x0000000409067825 */ /* 0x001fca00078e0006 */
[----:B------:R-:W2:Y:S01]  /*0140*/  LDG.E R2, desc[UR6][R6.64] ;  /* 0x0000000606027981 */ /* 0x000ea2000c1e1900 */
[----:B-1----:R-:W-:-:S04]  /*0150*/  UISETP.NE.U32.AND UP0, UPT, UR4, URZ, UPT ;  /* 0x000000ff0400728c */ /* 0x002fc8000bf05070 */
[----:B------:R-:W-:Y:S01]  /*0160*/  UISETP.NE.AND.EX UP0, UPT, UR5, URZ, UPT, UP0 ;  /* 0x000000ff0500728c */ /* 0x000fe2000bf05300 */
[----:B--2---:R-:W-:-:S05]  /*0170*/  IMAD R0, R9, 0x40, R2 ;  /* 0x0000004009007824 */ /* 0x004fca00078e0202 */
[----:B------:R-:W-:-:S04]  /*0180*/  SHF.R.S32.HI R3, RZ, 0x1f, R0 ;  /* 0x0000001fff037819 */ /* 0x000fc80000011400 */
[----:B------:R-:W-:-:S05]  /*0190*/  LEA.HI R3, R3, R0, RZ, 0x6 ;  /* 0x0000000003037211 */ /* 0x000fca00078f30ff */
[----:B------:R-:W-:-:S05]  /*01a0*/  IMAD.SHL.U32 R3, R3, 0x40, RZ ;  /* 0x0000004003037824 */ /* 0x000fca00078e00ff */
[----:B------:R-:W-:Y:S02]  /*01b0*/  LOP3.LUT R4, R3, 0xfffff000, RZ, 0xc0, !PT ;  /* 0xfffff00003047812 */ /* 0x000fe400078ec0ff */
[----:B------:R-:W-:Y:S02]  /*01c0*/  SHF.R.S32.HI R3, RZ, 0x1f, R2 ;  /* 0x0000001fff037819 */ /* 0x000fe40000011402 */
[----:B------:R-:W-:Y:S01]  /*01d0*/  SHF.R.S32.HI R5, RZ, 0x1f, R4 ;  /* 0x0000001fff057819 */ /* 0x000fe20000011404 */
[----:B------:R-:W-:Y:S06]  /*01e0*/  BRA.U !UP0, `(.L_x_29) ;  /* 0x0000000108107547 */ /* 0x000fec000b800000 */
.L_x_28:
[----:B------:R-:W0:Y:S02]  /*01f0*/  LDC.64 R6, c[0x0][0x3e8] ;  /* 0x0000fa00ff067b82 */ /* 0x000e240000000a00 */
[----:B0-----:R-:W-:-:S05]  /*0200*/  IMAD.WIDE.U32 R6, R9, 0x4, R6 ;  /* 0x0000000409067825 */ /* 0x001fca00078e0006 */
[----:B------:R0:W5:Y:S01]  /*0210*/  LDG.E R23, desc[UR6][R6.64] ;  /* 0x0000000606177981 */ /* 0x000162000c1e1900 */
[----:B------:R-:W-:Y:S05]  /*0220*/  BRA `(.L_x_27) ;  /* 0x0000000000087947 */ /* 0x000fea0003800000 */
.L_x_29:
[----:B------:R-:W2:Y:S02]  /*0230*/  LDG.E R7, desc[UR6][R6.64+0x4] ;  /* 0x0000040606077981 */ /* 0x000ea4000c1e1900 */
[----:B--2---:R-:W-:-:S07]  /*0240*/  IMAD.IADD R23, R7, 0x1, -R2 ;  /* 0x0000000107177824 */ /* 0x004fce00078e0a02 */
.L_x_27:
[----:B------:R-:W-:Y:S01]  /*0250*/  IMAD.SHL.U32 R24, R20, 0x40, RZ ;  /* 0x0000004014187824 */ /* 0x000fe200078e00ff */
[----:B------:R-:W-:-:S04]  /*0260*/  ISETP.NE.AND.EX P0, PT, R11, RZ, PT, P0 ;  /* 0x000000ff0b00720c */ /* 0x000fc80003f05300 */
[----:B-----5:R-:W-:-:S13]  /*0270*/  ISETP.GT.AND P2, PT, R23, R24, PT ;  /* 0x000000181700720c */ /* 0x020fda0003f44270 */
[----:B------:R-:W-:Y:S05]  /*0280*/  @!P2 EXIT P0 ;  /* 0x000000000000a94d */ /* 0x000fea0000000000 */
[----:B------:R-:W1:Y:S01]  /*0290*/  S2R R22, SR_TID.X ;  /* 0x0000000000167919 */ /* 0x000e620000002100 */
[----:B------:R-:W2:Y:S01]  /*02a0*/  S2UR UR8, SR_CTAID.Y ;  /* 0x00000000000879c3 */ /* 0x000ea20000002600 */
[----:B------:R-:W3:Y:S01]  /*02b0*/  LDCU.64 UR4, c[0x0][0x3a0] ;  /* 0x00007400ff0477ac */ /* 0x000ee20008000a00 */
[----:B------:R-:W-:Y:S01]  /*02c0*/  SEL R0, R9, RZ, !P1 ;  /* 0x000000ff09007207 */ /* 0x000fe20004800000 */
[----:B------:R-:W4:Y:S05]  /*02d0*/  LDCU.64 UR10, c[0x0][0x380] ;  /* 0x00007000ff0a77ac */ /* 0x000f2a0008000a00 */
[----:B------:R-:W2:Y:S01]  /*02e0*/  LDC.64 R10, c[0x0][0x398] ;  /* 0x0000e600ff0a7b82 */ /* 0x000ea20000000a00 */
[----:B------:R-:W5:Y:S01]  /*02f0*/  LDCU UR9, c[0x0][0x3b4] ;  /* 0x00007680ff0977ac */ /* 0x000f620008000800 */
[----:B-1----:R-:W-:-:S04]  /*0300*/  IMAD.SHL.U32 R21, R22, 0x4, RZ ;  /* 0x0000000416157824 */ /* 0x002fc800078e00ff */
[----:B0-----:R-:W-:-:S05]  /*0310*/  IMAD R7, R20, 0x1000, R21 ;  /* 0x0000100014077824 */ /* 0x001fca00078e0215 */
[----:B------:R-:W-:-:S05]  /*0320*/  IADD3 R4, P0, PT, R7, R4, RZ ;  /* 0x0000000407047210 */ /* 0x000fca0007f1e0ff */
[----:B------:R-:W-:Y:S02]  /*0330*/  IMAD.X R5, RZ, RZ, R5, P0 ;  /* 0x000000ffff057224 */ /* 0x000fe400000e0605 */
[----:B--2---:R-:W-:-:S04]  /*0340*/  IMAD.WIDE.U32 R4, R10, UR8, R4 ;  /* 0x000000080a047c25 */ /* 0x004fc8000f8e0004 */
[----:B------:R-:W-:Y:S02]  /*0350*/  IMAD R5, R11, UR8, R5 ;  /* 0x000000080b057c24 */ /* 0x000fe4000f8e0205 */
[----:B---3--:R-:W-:-:S04]  /*0360*/  IMAD.WIDE.U32 R4, R0, UR4, R4 ;  /* 0x0000000400047c25 */ /* 0x008fc8000f8e0004 */
[----:B------:R-:W-:Y:S01]  /*0370*/  IMAD R5, R0, UR5, R5 ;  /* 0x0000000500057c24 */ /* 0x000fe2000f8e0205 */
[----:B----4-:R-:W-:-:S04]  /*0380*/  LEA R26, P0, R4, UR10, 0x2 ;  /* 0x0000000a041a7c11 */ /* 0x010fc8000f8010ff */
[----:B------:R-:W-:Y:S01]  /*0390*/  LEA.HI.X R27, R4, UR11, R5, 0x2, P0 ;  /* 0x0000000b041b7c11 */ /* 0x000fe200080f1405 */
[----:B------:R-:W0:Y:S01]  /*03a0*/  S2UR UR5, SR_CgaCtaId ;  /* 0x00000000000579c3 */ /* 0x000e220000008800 */
[----:B------:R-:W-:Y:S01]  /*03b0*/  UMOV UR4, 0x400 ;  /* 0x0000040000047882 */ /* 0x000fe20000000000 */
[C---:B------:R-:W-:Y:S01]  /*03c0*/  IMAD.SHL.U32 R31, R22.reuse, 0x8, RZ ;  /* 0x00000008161f7824 */ /* 0x040fe200078e00ff */
[----:B------:R-:W-:Y:S01]  /*03d0*/  VIADDMNMX R23, R23, -R24, 0x40, PT ;  /* 0x0000004017177446 */ /* 0x000fe20003800918 */
[----:B------:R-:W2:Y:S01]  /*03e0*/  LDG.E.128 R4, desc[UR6][R26.64] ;  /* 0x000000061a047981 */ /* 0x000ea2000c1e1d00 */
[C---:B------:R-:W-:Y:S01]  /*03f0*/  IMAD.SHL.U32 R28, R22.reuse, 0x2, RZ ;  /* 0x00000002161c7824 */ /* 0x040fe200078e00ff */
[----:B------:R-:W1:Y:S02]  /*0400*/  LDCU.64 UR10, c[0x0][0x3d0] ;  /* 0x00007a00ff0a77ac */ /* 0x000e640008000a00 */
[----:B------:R-:W3:Y:S04]  /*0410*/  LDG.E.128 R8, desc[UR6][R26.64+0x1000] ;  /* 0x001000061a087981 */ /* 0x000ee8000c1e1d00 */
[----:B------:R-:W4:Y:S04]  /*0420*/  LDG.E.128 R12, desc[UR6][R26.64+0x2000] ;  /* 0x002000061a0c7981 */ /* 0x000f28000c1e1d00 */
[----:B------:R5:W4:Y:S01]  /*0430*/  LDG.E.128 R16, desc[UR6][R26.64+0x3000] ;  /* 0x003000061a107981 */ /* 0x000b22000c1e1d00 */
[C---:B------:R-:W-:Y:S01]  /*0440*/  IMAD.SHL.U32 R32, R22.reuse, 0x200, RZ ;  /* 0x0000020016207824 */ /* 0x040fe200078e00ff */
[----:B------:R-:W-:Y:S01]  /*0450*/  BSSY.RECONVERGENT B0, `(.L_x_30) ;  /* 0x000006a000007945 */ /* 0x000fe20003800200 */
[----:B0-----:R-:W-:Y:S01]  /*0460*/  ULEA UR4, UR5, UR4, 0x18 ;  /* 0x0000000405047291 */ /* 0x001fe2000f8ec0ff */
[----:B-----5:R-:W-:Y:S01]  /*0470*/  SHF.R.U32.HI R27, RZ, 0x3, R22 ;  /* 0x00000003ff1b7819 */ /* 0x020fe20000011616 */
[----:B------:R-:W0:Y:S04]  /*0480*/  LDCU UR5, c[0x0][0x3d8] ;  /* 0x00007b00ff0577ac */ /* 0x000e280008000800 */
[----:B------:R-:W-:-:S05]  /*0490*/  LEA R25, R22, UR4, 0x4 ;  /* 0x0000000416197c11 */ /* 0x000fca000f8e20ff */
[----:B------:R-:W-:Y:S01]  /*04a0*/  IMAD R29, R22, -0xc, R25 ;  /* 0xfffffff4161d7824 */ /* 0x000fe200078e0219 */
[----:B--2---:R2:W-:Y:S04]  /*04b0*/  STS.128 [R25], R4 ;  /* 0x0000000419007388 */ /* 0x0045e80000000c00 */
[----:B---3--:R-:W-:Y:S04]  /*04c0*/  STS.128 [R25+0x1000], R8 ;  /* 0x0010000819007388 */ /* 0x008fe80000000c00 */
[----:B----4-:R-:W-:Y:S04]  /*04d0*/  STS.128 [R25+0x2000], R12 ;  /* 0x0020000c19007388 */ /* 0x010fe80000000c00 */
[----:B------:R3:W-:Y:S01]  /*04e0*/  STS.128 [R25+0x3000], R16 ;  /* 0x0030001019007388 */ /* 0x0007e20000000c00 */
[----:B------:R-:W-:Y:S01]  /*04f0*/  BAR.SYNC.DEFER_BLOCKING 0x0 ;  /* 0x0000000000007b1d */ /* 0x000fe20000010000 */
[----:B--2---:R-:W-:-:S02]  /*0500*/  LOP3.LUT R5, R31, 0x8, RZ, 0xc0, !PT ;  /* 0x000000081f057812 */ /* 0x004fc400078ec0ff */
[----:B------:R-:W-:Y:S02]  /*0510*/  IADD3 R4, P0, PT, R27, R2, RZ ;  /* 0x000000021b047210 */ /* 0x000fe40007f1e0ff */
[----:B------:R-:W-:Y:S02]  /*0520*/  LOP3.LUT R2, R5, 0x40, R28, 0xf8, !PT ;  /* 0x0000004005027812 */ /* 0x000fe400078ef81c */
[----:B------:R-:W-:Y:S01]  /*0530*/  SHF.R.U32.HI R7, RZ, 0x2, R22 ;  /* 0x00000002ff077819 */ /* 0x000fe20000011616 */
[----:B------:R-:W-:Y:S01]  /*0540*/  IMAD.X R5, RZ, RZ, R3, P0 ;  /* 0x000000ffff057224 */ /* 0x000fe200000e0603 */
[----:B---3--:R-:W-:Y:S01]  /*0550*/  LOP3.LUT R18, R28, 0x6, RZ, 0xc0, !PT ;  /* 0x000000061c127812 */ /* 0x008fe200078ec0ff */
[----:B------:R-:W-:Y:S01]  /*0560*/  IMAD.WIDE.U32 R4, R20, 0x40, R4 ;  /* 0x0000004014047825 */ /* 0x000fe200078e0004 */
[----:B------:R-:W-:Y:S02]  /*0570*/  LOP3.LUT R28, R28, 0x7b0, RZ, 0xc0, !PT ;  /* 0x000007b01c1c7812 */ /* 0x000fe400078ec0ff */
[----:B------:R-:W-:-:S02]  /*0580*/  LOP3.LUT R30, R18, 0x1c00, R31, 0xf8, !PT ;  /* 0x00001c00121e7812 */ /* 0x000fc400078ef81f */
[----:B------:R-:W-:Y:S02]  /*0590*/  LOP3.LUT R18, R2, 0x8, R7, 0x78, !PT ;  /* 0x0000000802127812 */ /* 0x000fe400078e7807 */
[----:B------:R-:W-:Y:S02]  /*05a0*/  SHF.R.U32.HI R7, RZ, 0x1, R22 ;  /* 0x00000001ff077819 */ /* 0x000fe40000011616 */
[----:B------:R-:W-:Y:S01]  /*05b0*/  LOP3.LUT R22, R21, 0x40, RZ, 0xc0, !PT ;  /* 0x0000004015167812 */ /* 0x000fe200078ec0ff */
[----:B------:R-:W0:Y:S01]  /*05c0*/  LDS R6, [R29+0x400] ;  /* 0x000400001d067984 */ /* 0x000e220000000800 */
[----:B------:R-:W-:Y:S02]  /*05d0*/  LOP3.LUT R2, R31, 0x38, RZ, 0xc0, !PT ;  /* 0x000000381f027812 */ /* 0x000fe400078ec0ff */
[----:B------:R-:W-:Y:S01]  /*05e0*/  LOP3.LUT R22, R22, 0x8, R27, 0xf8, !PT ;  /* 0x0000000816167812 */ /* 0x000fe200078ef81b */
[----:B------:R-:W2:Y:S01]  /*05f0*/  LDS R9, [R29+0x800] ;  /* 0x000800001d097984 */ /* 0x000ea20000000800 */
[----:B------:R-:W-:-:S02]  /*0600*/  LOP3.LUT R30, R30, 0x100, R31, 0xf8, !PT ;  /* 0x000001001e1e7812 */ /* 0x000fc400078ef81f */
[----:B------:R-:W-:Y:S01]  /*0610*/  LOP3.LUT R31, R32, 0xc00, RZ, 0xc0, !PT ;  /* 0x00000c00201f7812 */ /* 0x000fe200078ec0ff */
[----:B------:R-:W3:Y:S01]  /*0620*/  LDS R10, [R29+0xc00] ;  /* 0x000c00001d0a7984 */ /* 0x000ee20000000800 */
[----:B------:R-:W-:Y:S01]  /*0630*/  ISETP.GE.AND P0, PT, R2, UR9, PT ;  /* 0x0000000902007c0c */ /* 0x000fe2000bf06270 */
[C---:B------:R-:W-:Y:S01]  /*0640*/  VIADD R32, R27.reuse, 0x20 ;  /* 0x000000201b207836 */ /* 0x040fe20000000000 */
[----:B------:R-:W-:Y:S01]  /*0650*/  LOP3.LUT R7, R22, 0x8, R7, 0x78, !PT ;  /* 0x0000000816077812 */ /* 0x000fe200078e7807 */
[----:B------:R-:W4:Y:S01]  /*0660*/  LDS R17, [R29+0x1400] ;  /* 0x001400001d117984 */ /* 0x000f220000000800 */
[----:B------:R-:W-:Y:S02]  /*0670*/  LOP3.LUT R30, R30, 0x30, R21, 0xf8, !PT ;  /* 0x000000301e1e7812 */ /* 0x000fe400078ef815 */
[-C--:B------:R-:W-:Y:S01]  /*0680*/  ISETP.GE.OR P1, PT, R27, R23.reuse, P0 ;  /* 0x000000171b00720c */ /* 0x080fe20000726670 */
[----:B------:R-:W5:Y:S01]  /*0690*/  LDS R8, [R29+0x2800] ;  /* 0x002800001d087984 */ /* 0x000f620000000800 */
[----:B------:R-:W-:-:S02]  /*06a0*/  ISETP.GE.OR P0, PT, R32, R23, P0 ;  /* 0x000000172000720c */ /* 0x000fc40000706670 */
[----:B------:R-:W-:Y:S01]  /*06b0*/  LOP3.LUT R21, R30, R7, RZ, 0xfc, !PT ;  /* 0x000000071e157212 */ /* 0x000fe200078efcff */
[----:B------:R-:W1:Y:S01]  /*06c0*/  LDS R3, [R29+0x3000] ;  /* 0x003000001d037984 */ /* 0x000e620000000800 */
[----:B------:R-:W-:Y:S02]  /*06d0*/  IADD3 R18, PT, PT, R18, R28, R31 ;  /* 0x0000001c12127210 */ /* 0x000fe40007ffe01f */
[----:B------:R-:W-:Y:S01]  /*06e0*/  LEA R21, R21, UR4, 0x1 ;  /* 0x0000000415157c11 */ /* 0x000fe2000f8e08ff */
[----:B------:R-:W1:Y:S04]  /*06f0*/  LDS R26, [R29] ;  /* 0x000000001d1a7984 */ /* 0x000e680000000800 */
[----:B------:R-:W1:Y:S04]  /*0700*/  LDS R13, [R29+0x1000] ;  /* 0x001000001d0d7984 */ /* 0x000e680000000800 */
[----:B------:R-:W1:Y:S04]  /*0710*/  LDS R11, [R29+0x1800] ;  /* 0x001800001d0b7984 */ /* 0x000e680000000800 */
[----:B------:R-:W1:Y:S04]  /*0720*/  LDS R16, [R29+0x1c00] ;  /* 0x001c00001d107984 */ /* 0x000e680000000800 */
[----:B------:R-:W1:Y:S01]  /*0730*/  LDS R12, [R29+0x2000] ;  /* 0x002000001d0c7984 */ /* 0x000e620000000800 */
[----:B0-----:R-:W-:-:S02]  /*0740*/  FMUL.FTZ R23, R6, UR5 ;  /* 0x0000000506177c20 */ /* 0x001fc40008410000 */
[----:B------:R-:W0:Y:S01]  /*0750*/  LDC.64 R6, c[0x0][0x3c8] ;  /* 0x0000f200ff067b82 */ /* 0x000e220000000a00 */
[----:B------:R-:W0:Y:S01]  /*0760*/  LDS R15, [R29+0x2400] ;  /* 0x002400001d0f7984 */ /* 0x000e220000000800 */
[----:B--2---:R-:W-:-:S03]  /*0770*/  FMUL.FTZ R9, R9, UR5 ;  /* 0x0000000509097c20 */ /* 0x004fc60008410000 */
[----:B------:R-:W2:Y:S01]  /*0780*/  LDS R14, [R29+0x2c00] ;  /* 0x002c00001d0e7984 */ /* 0x000ea20000000800 */
[----:B---3--:R-:W-:-:S03]  /*0790*/  FMUL.FTZ R10, R10, UR5 ;  /* 0x000000050a0a7c20 */ /* 0x008fc60008410000 */
[----:B------:R-:W3:Y:S01]  /*07a0*/  LDS R19, [R29+0x3400] ;  /* 0x003400001d137984 */ /* 0x000ee20000000800 */
[----:B----4-:R-:W-:-:S03]  /*07b0*/  FMUL.FTZ R22, R17, UR5 ;  /* 0x0000000511167c20 */ /* 0x010fc60008410000 */
[----:B------:R-:W4:Y:S01]  /*07c0*/  LDS R24, [R29+0x3800] ;  /* 0x003800001d187984 */ /* 0x000f220000000800 */
[----:B-----5:R-:W-:Y:S01]  /*07d0*/  FMUL.FTZ R17, R8, UR5 ;  /* 0x0000000508117c20 */ /* 0x020fe20008410000 */
[----:B------:R-:W-:Y:S02]  /*07e0*/  F2FP.F16.F32.PACK_AB R8, R10, R9 ;  /* 0x000000090a08723e */ /* 0x000fe400000000ff */
[----:B------:R-:W5:Y:S01]  /*07f0*/  LDS R25, [R29+0x3c00] ;  /* 0x003c00001d197984 */ /* 0x000f620000000800 */
[----:B-1----:R-:W-:Y:S01]  /*0800*/  FMUL.FTZ R9, R3, UR5 ;  /* 0x0000000503097c20 */ /* 0x002fe20008410000 */
[----:B------:R-:W-:Y:S02]  /*0810*/  IMAD.MOV.U32 R3, RZ, RZ, RZ ;  /* 0x000000ffff037224 */ /* 0x000fe400078e00ff */
[----:B------:R-:W-:Y:S01]  /*0820*/  FMUL.FTZ R26, R26, UR5 ;  /* 0x000000051a1a7c20 */ /* 0x000fe20008410000 */
[----:B------:R1:W-:Y:S01]  /*0830*/  STS [R21+0x4100], R8 ;  /* 0x0041000815007388 */ /* 0x0003e20000000800 */
[----:B0-----:R-:W-:-:S04]  /*0840*/  IMAD.WIDE.U32 R2, R6, UR8, R2 ;  /* 0x0000000806027c25 */ /* 0x001fc8000f8e0002 */
[----:B------:R-:W-:Y:S01]  /*0850*/  FMUL.FTZ R13, R13, UR5 ;  /* 0x000000050d0d7c20 */ /* 0x000fe20008410000 */
[----:B------:R-:W-:Y:S01]  /*0860*/  F2FP.F16.F32.PACK_AB R20, R23, R26 ;  /* 0x0000001a1714723e */ /* 0x000fe200000000ff */
[----:B------:R-:W-:Y:S02]  /*0870*/  IMAD R3, R7, UR8, R3 ;  /* 0x0000000807037c24 */ /* 0x000fe4000f8e0203 */
[----:B------:R-:W-:Y:S01]  /*0880*/  FMUL.FTZ R11, R11, UR5 ;  /* 0x000000050b0b7c20 */ /* 0x000fe20008410000 */
[----:B------:R-:W-:Y:S01]  /*0890*/  F2FP.F16.F32.PACK_AB R22, R22, R13 ;  /* 0x0000000d1616723e */ /* 0x000fe200000000ff */
[----:B------:R0:W-:Y:S01]  /*08a0*/  STS [R21+0x4000], R20 ;  /* 0x0040001415007388 */ /* 0x0001e20000000800 */
[----:B------:R-:W-:-:S04]  /*08b0*/  IMAD.WIDE.U32 R2, R0, UR10, R2 ;  /* 0x0000000a00027c25 */ /* 0x000fc8000f8e0002 */
[----:B------:R-:W-:Y:S01]  /*08c0*/  FMUL.FTZ R16, R16, UR5 ;  /* 0x0000000510107c20 */ /* 0x000fe20008410000 */
[----:B------:R0:W-:Y:S01]  /*08d0*/  STS [R21+0x4400], R22 ;  /* 0x0044001615007388 */ /* 0x0001e20000000800 */
[----:B------:R-:W-:Y:S02]  /*08e0*/  IMAD R13, R0, UR11, R3 ;  /* 0x0000000b000d7c24 */ /* 0x000fe4000f8e0203 */
[----:B------:R-:W-:Y:S01]  /*08f0*/  FMUL.FTZ R12, R12, UR5 ;  /* 0x000000050c0c7c20 */ /* 0x000fe20008410000 */
[----:B------:R-:W-:Y:S01]  /*0900*/  F2FP.F16.F32.PACK_AB R11, R16, R11 ;  /* 0x0000000b100b723e */ /* 0x000fe200000000ff */
[----:B------:R-:W-:-:S04]  /*0910*/  FMUL.FTZ R15, R15, UR5 ;  /* 0x000000050f0f7c20 */ /* 0x000fc80008410000 */
[----:B------:R0:W-:Y:S01]  /*0920*/  STS [R21+0x4500], R11 ;  /* 0x0045000b15007388 */ /* 0x0001e20000000800 */
[----:B--2---:R-:W-:Y:S01]  /*0930*/  FMUL.FTZ R14, R14, UR5 ;  /* 0x000000050e0e7c20 */ /* 0x004fe20008410000 */
[----:B------:R-:W-:Y:S01]  /*0940*/  F2FP.F16.F32.PACK_AB R15, R15, R12 ;  /* 0x0000000c0f0f723e */ /* 0x000fe200000000ff */
[----:B---3--:R-:W-:-:S03]  /*0950*/  FMUL.FTZ R10, R19, UR5 ;  /* 0x00000005130a7c20 */ /* 0x008fc60008410000 */
[----:B------:R-:W-:Y:S01]  /*0960*/  F2FP.F16.F32.PACK_AB R14, R14, R17 ;  /* 0x000000110e0e723e */ /* 0x000fe200000000ff */
[----:B------:R0:W-:Y:S01]  /*0970*/  STS [R21+0x5000], R15 ;  /* 0x0050000f15007388 */ /* 0x0001e20000000800 */
[----:B----4-:R-:W-:Y:S01]  /*0980*/  FMUL.FTZ R24, R24, UR5 ;  /* 0x0000000518187c20 */ /* 0x010fe20008410000 */
[----:B------:R-:W-:Y:S02]  /*0990*/  F2FP.F16.F32.PACK_AB R9, R10, R9 ;  /* 0x000000090a09723e */ /* 0x000fe400000000ff */
[----:B------:R0:W-:Y:S01]  /*09a0*/  STS [R21+0x5100], R14 ;  /* 0x0051000e15007388 */ /* 0x0001e20000000800 */
[----:B-----5:R-:W-:Y:S01]  /*09b0*/  FMUL.FTZ R25, R25, UR5 ;  /* 0x0000000519197c20 */ /* 0x020fe20008410000 */
[----:B------:R-:W-:Y:S02]  /*09c0*/  UIADD3 UR5, UPT, UPT, UR4, 0x4000, URZ ;  /* 0x0000400004057890 */ /* 0x000fe4000fffe0ff */
[----:B------:R0:W-:Y:S02]  /*09d0*/  STS [R21+0x5400], R9 ;  /* 0x0054000915007388 */ /* 0x0001e40000000800 */
[----:B------:R-:W-:-:S02]  /*09e0*/  F2FP.F16.F32.PACK_AB R24, R25, R24 ;  /* 0x000000181918723e */ /* 0x000fc400000000ff */
[C---:B-1----:R-:W-:Y:S02]  /*09f0*/  LEA R8, R18.reuse, UR5, 0x1 ;  /* 0x0000000512087c11 */ /* 0x042fe4000f8e08ff */
[----:B------:R-:W-:Y:S01]  /*0a00*/  LEA R18, R18, UR4, 0x1 ;  /* 0x0000000412127c11 */ /* 0x000fe2000f8e08ff */
[----:B------:R0:W-:Y:S01]  /*0a10*/  STS [R21+0x5500], R24 ;  /* 0x0055001815007388 */ /* 0x0001e20000000800 */
[----:B------:R-:W-:Y:S06]  /*0a20*/  BAR.SYNC.DEFER_BLOCKING 0x0 ;  /* 0x0000000000007b1d */ /* 0x000fec0000010000 */
[----:B------:R-:W-:Y:S05]  /*0a30*/  @P1 BRA `(.L_x_31) ;  /* 0x00000000002c1947 */ /* 0x000fea0003800000 */
[----:B0-----:R-:W0:Y:S01]  /*0a40*/  LDS.128 R8, [R8] ;  /* 0x0000000008087984 */ /* 0x001e220000000c00 */
[----:B------:R-:W1:Y:S01]  /*0a50*/  LDCU.64 UR4, c[0x0][0x3c0] ;  /* 0x00007800ff0477ac */ /* 0x000e620008000a00 */
[----:B------:R-:W-:Y:S01]  /*0a60*/  IMAD.MOV.U32 R12, RZ, RZ, R2 ;  /* 0x000000ffff0c7224 */ /* 0x000fe200078e0002 */
[----:B------:R-:W2:Y:S01]  /*0a70*/  LDCU.64 UR8, c[0x0][0x3a8] ;  /* 0x00007500ff0877ac */ /* 0x000ea20008000a00 */
[----:B-1----:R-:W-:Y:S02]  /*0a80*/  IMAD R15, R5, UR4, RZ ;  /* 0x00000004050f7c24 */ /* 0x002fe4000f8e02ff */
[----:B------:R-:W-:-:S04]  /*0a90*/  IMAD.WIDE.U32 R6, R4, UR4, R12 ;  /* 0x0000000404067c25 */ /* 0x000fc8000f8e000c */
[----:B------:R-:W-:Y:S01]  /*0aa0*/  IMAD R15, R4, UR5, R15 ;  /* 0x00000005040f7c24 */ /* 0x000fe2000f8e020f */
[----:B--2---:R-:W-:-:S03]  /*0ab0*/  LEA R14, P1, R6, UR8, 0x1 ;  /* 0x00000008060e7c11 */ /* 0x004fc6000f8208ff */
[----:B------:R-:W-:-:S05]  /*0ac0*/  IMAD.IADD R7, R7, 0x1, R15 ;  /* 0x0000000107077824 */ /* 0x000fca00078e020f */
[----:B------:R-:W-:-:S05]  /*0ad0*/  LEA.HI.X R15, R6, UR9, R7, 0x1, P1 ;  /* 0x00000009060f7c11 */ /* 0x000fca00088f0c07 */
[----:B0-----:R1:W-:Y:S02]  /*0ae0*/  STG.E.128 desc[UR6][R14.64], R8 ;  /* 0x000000080e007986 */ /* 0x0013e4000c101d06 */
.L_x_31:
[----:B------:R-:W-:Y:S05]  /*0af0*/  BSYNC.RECONVERGENT B0 ;  /* 0x0000000000007941 */ /* 0x000fea0003800200 */
.L_x_30:
[----:B01----:R0:W1:Y:S01]  /*0b00*/  LDS.128 R8, [R18+0x4400] ;  /* 0x0044000012087984 */ /* 0x0030620000000c00 */
[----:B------:R-:W-:Y:S05]  /*0b10*/  @P0 EXIT ;  /* 0x000000000000094d */ /* 0x000fea0003800000 */
[----:B------:R-:W2:Y:S01]  /*0b20*/  LDCU.64 UR4, c[0x0][0x3c0] ;  /* 0x00007800ff0477ac */ /* 0x000ea20008000a00 */
[----:B------:R-:W-:Y:S01]  /*0b30*/  IADD3 R7, P0, PT, R4, 0x20, RZ ;  /* 0x0000002004077810 */ /* 0x000fe20007f1e0ff */
[----:B------:R-:W-:Y:S01]  /*0b40*/  IMAD.MOV.U32 R3, RZ, RZ, R13 ;  /* 0x000000ffff037224 */ /* 0x000fe200078e000d */
[----:B------:R-:W3:Y:S03]  /*0b50*/  LDCU.64 UR8, c[0x0][0x3a8] ;  /* 0x00007500ff0877ac */ /* 0x000ee60008000a00 */
[----:B------:R-:W-:-:S04]  /*0b60*/  IMAD.X R4, RZ, RZ, R5, P0 ;  /* 0x000000ffff047224 */ /* 0x000fc800000e0605 */
[----:B--2---:R-:W-:Y:S02]  /*0b70*/  IMAD R4, R4, UR4, RZ ;  /* 0x0000000404047c24 */ /* 0x004fe4000f8e02ff */
[----:B------:R-:W-:-:S04]  /*0b80*/  IMAD.WIDE.U32 R2, R7, UR4, R2 ;  /* 0x0000000407027c25 */ /* 0x000fc8000f8e0002 */
[----:B------:R-:W-:Y:S01]  /*0b90*/  IMAD R7, R7, UR5, R4 ;  /* 0x0000000507077c24 */ /* 0x000fe2000f8e0204 */
[----:B---3--:R-:W-:-:S03]  /*0ba0*/  LEA R4, P0, R2, UR8, 0x1 ;  /* 0x0000000802047c11 */ /* 0x008fc6000f8008ff */
[----:B------:R-:W-:-:S05]  /*0bb0*/  IMAD.IADD R3, R3, 0x1, R7 ;  /* 0x0000000103037824 */ /* 0x000fca00078e0207 */
[----:B------:R-:W-:-:S05]  /*0bc0*/  LEA.HI.X R5, R2, UR9, R3, 0x1, P0 ;  /* 0x0000000902057c11 */ /* 0x000fca00080f0c03 */
[----:B-1----:R-:W-:Y:S01]  /*0bd0*/  STG.E.128 desc[UR6][R4.64], R8 ;  /* 0x0000000804007986 */ /* 0x002fe2000c101d06 */
[----:B------:R-:W-:Y:S05]  /*0be0*/  EXIT ;  /* 0x000000000000794d */ /* 0x000fea0003800000 */
.L_x_32:
        /* <DEDUP_REMOVED lines=9> */
.L_x_116:


//--------------------- .text._ZN7cutlass13device_kernelIN5flash19enable_sm80_to_sm89INS1_16FlashAttnBwdSm80INS1_25CollectiveMainloopBwdSm80ILi2ELi2EN4cute5tupleIJNS5_1CILi64EEENS7_ILi128EEES8_EEENS_6half_tEfNS_4arch4Sm80ELb1ELb0ELb0ELb1ELb1ELb0ELb0ELb0ELi2ELi2ELi4ELi2ELb1EEENS1_24CollectiveEpilogueBwdGQAISA_fSD_Li256ELb1ELb1EEENS1_25SingleTileBwdLPTSchedulerILb1ELi128ELb1EEEEEEEEEvNT_6ParamsE --------------------------
	.section	.text._ZN7cutlass13device_kernelIN5flash19enable_sm80_to_sm89INS1_16FlashAttnBwdSm80INS1_25CollectiveMainloopBwdSm80ILi2ELi2EN4cute5tupleIJNS5_1CILi64EEENS7_ILi128EEES8_EEENS_6half_tEfNS_4arch4Sm80ELb1ELb0ELb0ELb1ELb1ELb0ELb0ELb0ELi2ELi2ELi4ELi2ELb1EEENS1_24CollectiveEpilogueBwdGQAISA_fSD_Li256ELb1ELb1EEENS1_25SingleTileBwdLPTSchedulerILb1ELi128ELb1EEEEEEEEEvNT_6ParamsE,"ax",@progbits
	.align	128
.text._ZN7cutlass13device_kernelIN5flash19enable_sm80_to_sm89INS1_16FlashAttnBwdSm80INS1_25CollectiveMainloopBwdSm80ILi2ELi2EN4cute5tupleIJNS5_1CILi64EEENS7_ILi128EEES8_EEENS_6half_tEfNS_4arch4Sm80ELb1ELb0ELb0ELb1ELb1ELb0ELb0ELb0ELi2ELi2ELi4ELi2ELb1EEENS1_24CollectiveEpilogueBwdGQAISA_fSD_Li256ELb1ELb1EEENS1_25SingleTileBwdLPTSchedulerILb1ELi128ELb1EEEEEEEEEvNT_6ParamsE:
        .type           _ZN7cutlass13device_kernelIN5flash19enable_sm80_to_sm89INS1_16FlashAttnBwdSm80INS1_25CollectiveMainloopBwdSm80ILi2ELi2EN4cute5tupleIJNS5_1CILi64EEENS7_ILi128EEES8_EEENS_6half_tEfNS_4arch4Sm80ELb1ELb0ELb0ELb1ELb1ELb0ELb0ELb0ELi2ELi2ELi4ELi2ELb1EEENS1_24CollectiveEpilogueBwdGQAISA_fSD_Li256ELb1ELb1EEENS1_25SingleTileBwdLPTSchedulerILb1ELi128ELb1EEEEEEEEEvNT_6ParamsE,@function
        .size           _ZN7cutlass13device_kernelIN5flash19enable_sm80_to_sm89INS1_16FlashAttnBwdSm80INS1_25CollectiveMainloopBwdSm80ILi2ELi2EN4cute5tupleIJNS5_1CILi64EEENS7_ILi128EEES8_EEENS_6half_tEfNS_4arch4Sm80ELb1ELb0ELb0ELb1ELb1ELb0ELb0ELb0ELi2ELi2ELi4ELi2ELb1EEENS1_24CollectiveEpilogueBwdGQAISA_fSD_Li256ELb1ELb1EEENS1_25SingleTileBwdLPTSchedulerILb1ELi128ELb1EEEEEEEEEvNT_6ParamsE,(.L_x_117 - _ZN7cutlass13device_kernelIN5flash19enable_sm80_to_sm89INS1_16FlashAttnBwdSm80INS1_25CollectiveMainloopBwdSm80ILi2ELi2EN4cute5tupleIJNS5_1CILi64EEENS7_ILi128EEES8_EEENS_6half_tEfNS_4arch4Sm80ELb1ELb0ELb0ELb1ELb1ELb0ELb0ELb0ELi2ELi2ELi4ELi2ELb1EEENS1_24CollectiveEpilogueBwdGQAISA_fSD_Li256ELb1ELb1EEENS1_25SingleTileBwdLPTSchedulerILb1ELi128ELb1EEEEEEEEEvNT_6ParamsE)
        .other          _ZN7cutlass13device_kernelIN5flash19enable_sm80_to_sm89INS1_16FlashAttnBwdSm80INS1_25CollectiveMainloopBwdSm80ILi2ELi2EN4cute5tupleIJNS5_1CILi64EEENS7_ILi128EEES8_EEENS_6half_tEfNS_4arch4Sm80ELb1ELb0ELb0ELb1ELb1ELb0ELb0ELb0ELi2ELi2ELi4ELi2ELb1EEENS1_24CollectiveEpilogueBwdGQAISA_fSD_Li256ELb1ELb1EEENS1_25SingleTileBwdLPTSchedulerILb1ELi128ELb1EEEEEEEEEvNT_6ParamsE,@"STO_CUDA_ENTRY STV_DEFAULT"
_ZN7cutlass13device_kernelIN5flash19enable_sm80_to_sm89INS1_16FlashAttnBwdSm80INS1_25CollectiveMainloopBwdSm80ILi2ELi2EN4cute5tupleIJNS5_1CILi64EEENS7_ILi128EEES8_EEENS_6half_tEfNS_4arch4Sm80ELb1ELb0ELb0ELb1ELb1ELb0ELb0ELb0ELi2ELi2ELi4ELi2ELb1EEENS1_24CollectiveEpilogueBwdGQAISA_fSD_Li256ELb1ELb1EEENS1_25SingleTileBwdLPTSchedulerILb1ELi128ELb1EEEEEEEEEvNT_6ParamsE:
[----:B------:R-:W-:Y:S01]  /*0000*/  LDC R1, c[0x0][0x37c] ;  /* 0x0000df00ff017b82 */ /* 0x000fe20000000800 */
[----:B------:R-:W-:Y:S05]  /*0010*/  EXIT ;  /* 0x000000000000794d */ /* 0x000fea0003800000 */
.L_x_33:
        /* <DEDUP_REMOVED lines=14> */
.L_x_117:


//--------------------- .text._ZN7cutlass13device_kernelIN5flash22FlashAttnBwdPreprocessIN4cute5tupleIJNS3_1CILi64EEES6_EEENS_6half_tEfNS_4arch4Sm80ELb1ELb1EEEEEvNT_6ParamsE --------------------------
	.section	.text._ZN7cutlass13device_kernelIN5flash22FlashAttnBwdPreprocessIN4cute5tupleIJNS3_1CILi64EEES6_EEENS_6half_tEfNS_4arch4Sm80ELb1ELb1EEEEEvNT_6ParamsE,"ax",@progbits
	.align	128
.text._ZN7cutlass13device_kernelIN5flash22FlashAttnBwdPreprocessIN4cute5tupleIJNS3_1CILi64EEES6_EEENS_6half_tEfNS_4arch4Sm80ELb1ELb1EEEEEvNT_6ParamsE:
        .type           _ZN7cutlass13device_kernelIN5flash22FlashAttnBwdPreprocessIN4cute5tupleIJNS3_1CILi64EEES6_EEENS_6half_tEfNS_4arch4Sm80ELb1ELb1EEEEEvNT_6ParamsE,@function
        .size           _ZN7cutlass13device_kernelIN5flash22FlashAttnBwdPreprocessIN4cute5tupleIJNS3_1CILi64EEES6_EEENS_6half_tEfNS_4arch4Sm80ELb1ELb1EEEEEvNT_6ParamsE,(.L_x_118 - _ZN7cutlass13device_kernelIN5flash22FlashAttnBwdPreprocessIN4cute5tupleIJNS3_1CILi64EEES6_EEENS_6half_tEfNS_4arch4Sm80ELb1ELb1EEEEEvNT_6ParamsE)
        .other          _ZN7cutlass13device_kernelIN5flash22FlashAttnBwdPreprocessIN4cute5tupleIJNS3_1CILi64EEES6_EEENS_6half_tEfNS_4arch4Sm80ELb1ELb1EEEEEvNT_6ParamsE,@"STO_CUDA_ENTRY STV_DEFAULT"
_ZN7cutlass13device_kernelIN5flash22FlashAttnBwdPreprocessIN4cute5tupleIJNS3_1CILi64EEES6_EEENS_6half_tEfNS_4arch4Sm80ELb1ELb1EEEEEvNT_6ParamsE:
[----:B------:R-:W-:Y:S08]  /*0000*/  LDC R1, c[0x0][0x37c] ;  /* 0x0000df00ff017b82 */ /* 0x000ff00000000800 */
[----:B------:R-:W0:Y:S01]  /*0010*/  LDC.64 R8, c[0x0][0x460] ;  /* 0x00011800ff087b82 */ /* 0x000e220000000a00 */
[----:B------:R-:W1:Y:S01]  /*0020*/  S2R R0, SR_CTAID.X ;  /* 0x0000000000007919 */ /* 0x000e620000002500 */
[----:B------:R-:W2:Y:S01]  /*0030*/  LDCU.64 UR4, c[0x0][0x358] ;  /* 0x00006b00ff0477ac */ /* 0x000ea20008000a00 */
[----:B------:R-:W3:Y:S05]  /*0040*/  S2R R3, SR_CTAID.Z ;  /* 0x0000000000037919 */ /* 0x000eea0000002700 */
[----:B------:R-:W4:Y:S01]  /*0050*/  S2UR UR6, SR_CTAID.Y ;  /* 0x00000000000679c3 */ /* 0x000f220000002600 */
[----:B0-----:R-:W-:-:S04]  /*0060*/  ISETP.NE.U32.AND P0, PT, R8, RZ, PT ;  /* 0x000000ff0800720c */ /* 0x001fc80003f05070 */
[----:B------:R-:W-:-:S13]  /*0070*/  ISETP.NE.AND.EX P1, PT, R9, RZ, PT, P0 ;  /* 0x000000ff0900720c */ /* 0x000fda0003f25300 */
[----:B-1234-:R-:W-:Y:S05]  /*0080*/  @P1 BRA `(.L_x_34) ;  /* 0x0000000000241947 */ /* 0x01efea0003800000 */
[----:B------:R-:W0:Y:S01]  /*0090*/  LDCU.64 UR8, c[0x0][0x468] ;  /* 0x00008d00ff0877ac */ /* 0x000e220008000a00 */
[----:B------:R-:W-:Y:S01]  /*00a0*/  HFMA2 R2, -RZ, RZ, 0, 0 ;  /* 0x00000000ff027431 */ /* 0x000fe200000001ff */
[----:B------:R-:W-:Y:S01]  /*00b0*/  CS2R R26, SRZ ;  /* 0x00000000001a7805 */ /* 0x000fe2000001ff00 */
[----:B------:R-:W1:Y:S01]  /*00c0*/  LDCU UR7, c[0x0][0x388] ;  /* 0x00007100ff0777ac */ /* 0x000e620008000800 */
[----:B0-----:R-:W-:-:S04]  /*00d0*/  UISETP.NE.U32.AND UP0, UPT, UR8, URZ, UPT ;  /* 0x000000ff0800728c */ /* 0x001fc8000bf05070 */
[----:B------:R-:W-:Y:S01]  /*00e0*/  UISETP.NE.AND.EX UP0, UPT, UR9, URZ, UPT, UP0 ;  /* 0x000000ff0900728c */ /* 0x000fe2000bf05300 */
[----:B-1----:R-:W-:-:S08]  /*00f0*/  MOV R36, UR7 ;  /* 0x0000000700247c02 */ /* 0x002fd00008000f00 */
[----:B------:R-:W-:Y:S05]  /*0100*/  BRA.U !UP0, `(.L_x_35) ;  /* 0x00000001084c7547 */ /* 0x000fea000b800000 */
[----:B------:R-:W-:Y:S05]  /*0110*/  BRA `(.L_x_36) ;  /* 0x0000000000307947 */ /* 0x000fea0003800000 */
.L_x_34:
[----:B------:R-:W0:Y:S01]  /*0120*/  LDC.64 R4, c[0x0][0x460] ;  /* 0x00011800ff047b82 */ /* 0x000e220000000a00 */
[----:B------:R-:W1:Y:S01]  /*0130*/  LDCU.64 UR8, c[0x0][0x468] ;  /* 0x00008d00ff0877ac */ /* 0x000e620008000a00 */
[----:B0-----:R-:W-:-:S05]  /*0140*/  IMAD.WIDE.U32 R4, R3, 0x4, R4 ;  /* 0x0000000403047825 */ /* 0x001fca00078e0004 */
[----:B------:R-:W2:Y:S01]  /*0150*/  LDG.E R26, desc[UR4][R4.64] ;  /* 0x00000004041a7981 */ /* 0x000ea2000c1e1900 */
[----:B-1----:R-:W-:-:S04]  /*0160*/  UISETP.NE.U32.AND UP0, UPT, UR8, URZ, UPT ;  /* 0x000000ff0800728c */ /* 0x002fc8000bf05070 */
[----:B------:R-:W-:Y:S01]  /*0170*/  UISETP.NE.AND.EX UP0, UPT, UR9, URZ, UPT, UP0 ;  /* 0x000000ff0900728c */ /* 0x000fe2000bf05300 */
[----:B--2---:R-:W-:Y:S02]  /*0180*/  LEA R2, R3, R26, 0x6 ;  /* 0x0000001a03027211 */ /* 0x004fe400078e30ff */
[----:B------:R-:W-:Y:S02]  /*0190*/  SHF.R.S32.HI R27, RZ, 0x1f, R26 ;  /* 0x0000001fff1b7819 */ /* 0x000fe4000001141a */
[----:B------:R-:W-:-:S04]  /*01a0*/  SHF.R.S32.HI R7, RZ, 0x1f, R2 ;  /* 0x0000001fff077819 */ /* 0x000fc80000011402 */
[----:B------:R-:W-:-:S04]  /*01b0*/  LEA.HI R2, R7, R2, RZ, 0x6 ;  /* 0x0000000207027211 */ /* 0x000fc800078f30ff */
[----:B------:R-:W-:Y:S01]  /*01c0*/  LOP3.LUT R2, R2, 0xffffffc0, RZ, 0xc0, !PT ;  /* 0xffffffc002027812 */ /* 0x000fe200078ec0ff */
[----:B------:R-:W-:Y:S06]  /*01d0*/  BRA.U !UP0, `(.L_x_37) ;  /* 0x0000000108107547 */ /* 0x000fec000b800000 */
.L_x_36:
[----:B------:R-:W0:Y:S02]  /*01e0*/  LDC.64 R36, c[0x0][0x468] ;  /* 0x00011a00ff247b82 */ /* 0x000e240000000a00 */
[----:B0-----:R-:W-:-:S06]  /*01f0*/  IMAD.WIDE.U32 R36, R3, 0x4, R36 ;  /* 0x0000000403247825 */ /* 0x001fcc00078e0024 */
[----:B------:R0:W5:Y:S01]  /*0200*/  LDG.E R36, desc[UR4][R36.64] ;  /* 0x0000000424247981 */ /* 0x000162000c1e1900 */
[----:B------:R-:W-:Y:S05]  /*0210*/  BRA `(.L_x_35) ;  /* 0x0000000000087947 */ /* 0x000fea0003800000 */
.L_x_37:
[----:B------:R-:W2:Y:S02]  /*0220*/  LDG.E R5, desc[UR4][R4.64+0x4] ;  /* 0x0000040404057981 */ /* 0x000ea4000c1e1900 */
[----:B--2---:R-:W-:-:S07]  /*0230*/  IADD3 R36, PT, PT, -R26, R5, RZ ;  /* 0x000000051a247210 */ /* 0x004fce0007ffe1ff */
.L_x_35:
[----:B------:R-:W1:Y:S01]  /*0240*/  S2R R4, SR_TID.X ;  /* 0x0000000000047919 */ /* 0x000e620000002100 */
[----:B------:R-:W-:Y:S02]  /*0250*/  SHF.L.U32 R5, R0, 0x6, RZ ;  /* 0x0000000600057819 */ /* 0x000fe400000006ff */
[----:B------:R-:W-:Y:S02]  /*0260*/  ISETP.NE.AND.EX P0, PT, R9, RZ, PT, P0 ;  /* 0x000000ff0900720c */ /* 0x000fe40003f05300 */
[----:B-----5:R-:W-:-:S13]  /*0270*/  ISETP.GT.AND P2, PT, R36, R5, PT ;  /* 0x000000052400720c */ /* 0x020fda0003f44270 */
[----:B------:R-:W-:Y:S05]  /*0280*/  @!P2 EXIT P0 ;  /* 0x000000000000a94d */ /* 0x000fea0000000000 */
[----:B------:R-:W2:Y:S01]  /*0290*/  LDCU UR7, c[0x0][0x38c] ;  /* 0x00007180ff0777ac */ /* 0x000ea20008000800 */
[----:B-1----:R-:W-:Y:S01]  /*02a0*/  SHF.L.U32 R28, R4, 0x3, RZ ;  /* 0x00000003041c7819 */ /* 0x002fe200000006ff */
[----:B------:R-:W1:Y:S01]  /*02b0*/  LDC.64 R18, c[0x0][0x3c0] ;  /* 0x0000f000ff127b82 */ /* 0x000e620000000a00 */
[----:B------:R-:W-:Y:S02]  /*02c0*/  SHF.R.U32.HI R6, RZ, 0x3, R4 ;  /* 0x00000003ff067819 */ /* 0x000fe40000011604 */
[----:B------:R-:W-:Y:S02]  /*02d0*/  LOP3.LUT R28, R28, 0x38, RZ, 0xc0, !PT ;  /* 0x000000381c1c7812 */ /* 0x000fe400078ec0ff */
[----:B------:R-:W-:Y:S02]  /*02e0*/  IADD3 R7, PT, PT, -R5, R36, RZ ;  /* 0x0000002405077210 */ /* 0x000fe40007ffe1ff */
[----:B------:R-:W-:Y:S01]  /*02f0*/  IADD3 R24, PT, PT, R6, 0x20, RZ ;  /* 0x0000002006187810 */ /* 0x000fe20007ffe0ff */
[----:B------:R-:W3:Y:S01]  /*0300*/  LDC.64 R16, c[0x0][0x3a0] ;  /* 0x0000e800ff107b82 */ /* 0x000ee20000000a00 */
[----:B------:R-:W-:-:S02]  /*0310*/  MOV R29, RZ ;  /* 0x000000ff001d7202 */ /* 0x000fc40000000f00 */
[----:B------:R-:W-:Y:S02]  /*0320*/  SEL R25, R3, RZ, !P1 ;  /* 0x000000ff03197207 */ /* 0x000fe40004800000 */
[----:B------:R-:W-:Y:S02]  /*0330*/  IADD3 R32, P1, PT, R6, R26, RZ ;  /* 0x0000001a06207210 */ /* 0x000fe40007f3e0ff */
[----:B--2---:R-:W-:Y:S01]  /*0340*/  ISETP.GE.AND P0, PT, R28, UR7, PT ;  /* 0x000000071c007c0c */ /* 0x004fe2000bf06270 */
[----:B------:R-:W2:Y:S01]  /*0350*/  LDC.64 R8, c[0x0][0x3c8] ;  /* 0x0000f200ff087b82 */ /* 0x000ea20000000a00 */
[----:B------:R-:W-:Y:S02]  /*0360*/  IADD3.X R33, PT, PT, RZ, R27, RZ, P1, !PT ;  /* 0x0000001bff217210 */ /* 0x000fe40000ffe4ff */
[-C--:B------:R-:W-:Y:S02]  /*0370*/  ISETP.GE.OR P2, PT, R6, R7.reuse, P0 ;  /* 0x000000070600720c */ /* 0x080fe40000746670 */
[----:B------:R-:W-:Y:S01]  /*0380*/  ISETP.GE.OR P0, PT, R24, R7, P0 ;  /* 0x000000071800720c */ /* 0x000fe20000706670 */
[----:B------:R-:W-:-:S02]  /*0390*/  IMAD.WIDE.U32 R32, R0, 0x40, R32 ;  /* 0x0000004000207825 */ /* 0x000fc400078e0020 */
[----:B------:R-:W4:Y:S02]  /*03a0*/  LDC.64 R14, c[0x0][0x3b8] ;  /* 0x0000ee00ff0e7b82 */ /* 0x000f240000000a00 */
[----:B-1----:R-:W-:-:S04]  /*03b0*/  IMAD.WIDE.U32 R12, R18, UR6, R28 ;  /* 0x00000006120c7c25 */ /* 0x002fc8000f8e001c */
[----:B------:R-:W-:Y:S02]  /*03c0*/  IMAD R13, R19, UR6, R13 ;  /* 0x00000006130d7c24 */ /* 0x000fe4000f8e020d */
[----:B------:R-:W1:Y:S01]  /*03d0*/  LDC.64 R34, c[0x0][0x3a8] ;  /* 0x0000ea00ff227b82 */ /* 0x000e620000000a00 */
[----:B---3--:R-:W-:Y:S01]  /*03e0*/  IMAD.WIDE.U32 R10, R16, UR6, R28 ;  /* 0x00000006100a7c25 */ /* 0x008fe2000f8e001c */
[----:B0-----:R-:W-:-:S03]  /*03f0*/  @!P0 IADD3 R37, P1, PT, R32, 0x20, RZ ;  /* 0x0000002020258810 */ /* 0x001fc60007f3e0ff */
[----:B------:R-:W-:-:S03]  /*0400*/  IMAD R11, R17, UR6, R11 ;  /* 0x00000006110b7c24 */ /* 0x000fc6000f8e020b */
[----:B------:R-:W0:Y:S01]  /*0410*/  @!P0 LDC.64 R20, c[0x0][0x398] ;  /* 0x0000e600ff148b82 */ /* 0x000e220000000a00 */
[----:B--2---:R-:W-:-:S04]  /*0420*/  IMAD.WIDE.U32 R16, R25, R8, R12 ;  /* 0x0000000819107225 */ /* 0x004fc800078e000c */
[----:B------:R-:W-:Y:S01]  /*0430*/  IMAD R17, R25, R9, R17 ;  /* 0x0000000919117224 */ /* 0x000fe200078e0211 */
[----:B------:R-:W-:Y:S02]  /*0440*/  @!P0 MOV R12, R16 ;  /* 0x00000010000c8202 */ /* 0x000fe40000000f00 */
[----:B------:R-:W2:Y:S01]  /*0450*/  @!P2 LDC.64 R18, c[0x0][0x398] ;  /* 0x0000e600ff12ab82 */ /* 0x000ea20000000a00 */
[----:B----4-:R-:W-:Y:S01]  /*0460*/  @!P2 IMAD R41, R33, R14, RZ ;  /* 0x0000000e2129a224 */ /* 0x010fe200078e02ff */
[----:B------:R-:W-:-:S03]  /*0470*/  @!P0 MOV R13, R17 ;  /* 0x00000011000d8202 */ /* 0x000fc60000000f00 */
[C---:B------:R-:W-:Y:S02]  /*0480*/  @!P2 IMAD R41, R32.reuse, R15, R41 ;  /* 0x0000000f2029a224 */ /* 0x040fe400078e0229 */
[C---:B------:R-:W-:Y:S01]  /*0490*/  @!P2 IMAD.WIDE.U32 R14, R32.reuse, R14, R16 ;  /* 0x0000000e200ea225 */ /* 0x040fe200078e0010 */
[----:B------:R-:W3:Y:S01]  /*04a0*/  LDC.64 R8, c[0x0][0x3b8] ;  /* 0x0000ee00ff087b82 */ /* 0x000ee20000000a00 */
[----:B------:R-:W-:Y:S02]  /*04b0*/  @!P0 IADD3.X R17, PT, PT, RZ, R33, RZ, P1, !PT ;  /* 0x00000021ff118210 */ /* 0x000fe40000ffe4ff */
[----:B-1----:R-:W-:Y:S01]  /*04c0*/  IMAD.WIDE.U32 R22, R25, R34, R10 ;  /* 0x0000002219167225 */ /* 0x002fe200078e000a */
[----:B------:R-:W-:Y:S02]  /*04d0*/  @!P0 IADD3 R29, P1, PT, R32, 0x20, RZ ;  /* 0x00000020201d8810 */ /* 0x000fe40007f3e0ff */
[----:B------:R-:W-:Y:S01]  /*04e0*/  @!P2 IADD3 R41, PT, PT, R15, R41, RZ ;  /* 0x000000290f29a210 */ /* 0x000fe20007ffe0ff */
[----:B------:R-:W-:Y:S01]  /*04f0*/  IMAD R35, R25, R35, R23 ;  /* 0x0000002319237224 */ /* 0x000fe200078e0217 */
[----:B------:R-:W1:Y:S01]  /*0500*/  @!P2 LDC.64 R10, c[0x0][0x380] ;  /* 0x0000e000ff0aab82 */ /* 0x000e620000000a00 */
[----:B0-----:R-:W-:Y:S01]  /*0510*/  @!P0 IMAD R42, R17, R20, RZ ;  /* 0x00000014112a8224 */ /* 0x001fe200078e02ff */
[----:B------:R-:W-:-:S02]  /*0520*/  @!P2 MOV R34, R22 ;  /* 0x000000160022a202 */ /* 0x000fc40000000f00 */
[----:B------:R-:W-:Y:S01]  /*0530*/  @!P0 MOV R23, R35 ;  /* 0x0000002300178202 */ /* 0x000fe20000000f00 */
[----:B------:R-:W-:-:S03]  /*0540*/  @!P0 IMAD R21, R37, R21, R42 ;  /* 0x0000001525158224 */ /* 0x000fc600078e022a */
[----:B------:R-:W0:Y:S01]  /*0550*/  LDC.64 R30, c[0x0][0x3b0] ;  /* 0x0000ec00ff1e7b82 */ /* 0x000e220000000a00 */
[----:B--2---:R-:W-:Y:S02]  /*0560*/  @!P2 IMAD R40, R33, R18, RZ ;  /* 0x000000122128a224 */ /* 0x004fe400078e02ff */
[----:B------:R-:W-:-:S04]  /*0570*/  @!P0 IMAD.WIDE.U32 R22, R37, R20, R22 ;  /* 0x0000001425168225 */ /* 0x000fc800078e0016 */
[C---:B------:R-:W-:Y:S01]  /*0580*/  @!P2 IMAD R40, R32.reuse, R19, R40 ;  /* 0x000000132028a224 */ /* 0x040fe200078e0228 */
[----:B------:R-:W2:Y:S01]  /*0590*/  @!P0 LDC.64 R38, c[0x0][0x380] ;  /* 0x0000e000ff268b82 */ /* 0x000ea20000000a00 */
[----:B------:R-:W-:Y:S01]  /*05a0*/  @!P0 IADD3.X R19, PT, PT, RZ, R33, RZ, P1, !PT ;  /* 0x00000021ff138210 */ /* 0x000fe20000ffe4ff */
[----:B------:R-:W-:Y:S01]  /*05b0*/  @!P2 IMAD.WIDE.U32 R32, R32, R18, R34 ;  /* 0x000000122020a225 */ /* 0x000fe200078e0022 */
[----:B------:R-:W-:-:S04]  /*05c0*/  @!P0 IADD3 R21, PT, PT, R23, R21, RZ ;  /* 0x0000001517158210 */ /* 0x000fc80007ffe0ff */
[----:B------:R-:W-:Y:S01]  /*05d0*/  @!P2 IADD3 R40, PT, PT, R33, R40, RZ ;  /* 0x000000282128a210 */ /* 0x000fe20007ffe0ff */
[----:B------:R-:W4:Y:S01]  /*05e0*/  LDC.64 R16, c[0x0][0x3b0] ;  /* 0x0000ec00ff107b82 */ /* 0x000f220000000a00 */
[C---:B-1----:R-:W-:Y:S01]  /*05f0*/  @!P2 LEA R34, P1, R32.reuse, R10, 0x1 ;  /* 0x0000000a2022a211 */ /* 0x042fe200078208ff */
[-C--:B---3--:R-:W-:Y:S02]  /*0600*/  @!P0 IMAD R10, R19, R8.reuse, RZ ;  /* 0x00000008130a8224 */ /* 0x088fe400078e02ff */
[C---:B------:R-:W-:Y:S01]  /*0610*/  @!P0 IMAD.WIDE.U32 R18, R29.reuse, R8, R12 ;  /* 0x000000081d128225 */ /* 0x040fe200078e000c */
[----:B------:R-:W-:Y:S02]  /*0620*/  @!P2 LEA.HI.X R35, R32, R11, R40, 0x1, P1 ;  /* 0x0000000b2023a211 */ /* 0x000fe400008f0c28 */
[----:B------:R-:W-:Y:S01]  /*0630*/  CS2R R12, SRZ ;  /* 0x00000000000c7805 */ /* 0x000fe2000001ff00 */
[----:B------:R-:W-:Y:S01]  /*0640*/  @!P0 IMAD R15, R29, R9, R10 ;  /* 0x000000091d0f8224 */ /* 0x000fe200078e020a */
[----:B0-----:R-:W-:-:S02]  /*0650*/  @!P2 LEA R30, P4, R14, R30, 0x1 ;  /* 0x0000001e0e1ea211 */ /* 0x001fc400078808ff */
[----:B------:R-:W-:Y:S02]  /*0660*/  CS2R R8, SRZ ;  /* 0x0000000000087805 */ /* 0x000fe4000001ff00 */
[----:B------:R-:W-:Y:S01]  /*0670*/  CS2R R10, SRZ ;  /* 0x00000000000a7805 */ /* 0x000fe2000001ff00 */
[----:B------:R-:W0:Y:S01]  /*0680*/  LDC.64 R32, c[0x0][0x408] ;  /* 0x00010200ff207b82 */ /* 0x000e220000000a00 */
[----:B------:R-:W-:Y:S02]  /*0690*/  @!P0 IADD3 R19, PT, PT, R19, R15, RZ ;  /* 0x0000000f13138210 */ /* 0x000fe40007ffe0ff */
[----:B------:R-:W-:Y:S02]  /*06a0*/  @!P2 LEA.HI.X R31, R14, R31, R41, 0x1, P4 ;  /* 0x0000001f0e1fa211 */ /* 0x000fe400020f0c29 */
[----:B------:R-:W-:Y:S02]  /*06b0*/  CS2R R14, SRZ ;  /* 0x00000000000e7805 */ /* 0x000fe4000001ff00 */
[C---:B--2---:R-:W-:Y:S01]  /*06c0*/  @!P0 LEA R38, P3, R22.reuse, R38, 0x1 ;  /* 0x0000002616268211 */ /* 0x044fe200078608ff */
[----:B------:R-:W2:Y:S03]  /*06d0*/  @!P2 LDG.E.128 R8, desc[UR4][R34.64] ;  /* 0x000000042208a981 */ /* 0x000ea6000c1e1d00 */
[----:B------:R-:W-:-:S02]  /*06e0*/  @!P0 LEA.HI.X R39, R22, R39, R21, 0x1, P3 ;  /* 0x0000002716278211 */ /* 0x000fc400018f0c15 */
[C---:B----4-:R-:W-:Y:S02]  /*06f0*/  @!P0 LEA R40, P1, R18.reuse, R16, 0x1 ;  /* 0x0000001012288211 */ /* 0x050fe400078208ff */
[----:B------:R-:W-:Y:S02]  /*0700*/  CS2R R20, SRZ ;  /* 0x0000000000147805 */ /* 0x000fe4000001ff00 */
[----:B------:R-:W-:Y:S01]  /*0710*/  CS2R R22, SRZ ;  /* 0x0000000000167805 */ /* 0x000fe2000001ff00 */
[----:B------:R1:W3:Y:S01]  /*0720*/  @!P2 LDG.E.128 R12, desc[UR4][R30.64] ;  /* 0x000000041e0ca981 */ /* 0x0002e2000c1e1d00 */
[----:B------:R-:W-:Y:S02]  /*0730*/  @!P0 LEA.HI.X R41, R18, R17, R19, 0x1, P1 ;  /* 0x0000001112298211 */ /* 0x000fe400008f0c13 */
[----:B------:R-:W-:Y:S02]  /*0740*/  CS2R R16, SRZ ;  /* 0x0000000000107805 */ /* 0x000fe4000001ff00 */
[----:B------:R-:W-:Y:S01]  /*0750*/  CS2R R18, SRZ ;  /* 0x0000000000127805 */ /* 0x000fe2000001ff00 */
[----:B------:R-:W4:Y:S05]  /*0760*/  @!P0 LDG.E.128 R20, desc[UR4][R40.64] ;  /* 0x0000000428148981 */ /* 0x000f2a000c1e1d00 */
[----:B------:R3:W4:Y:S01]  /*0770*/  @!P0 LDG.E.128 R16, desc[UR4][R38.64] ;  /* 0x0000000426108981 */ /* 0x000722000c1e1d00 */
[C---:B------:R-:W-:Y:S01]  /*0780*/  ISETP.GE.AND P0, PT, R4.reuse, R7, PT ;  /* 0x000000070400720c */ /* 0x040fe20003f06270 */
[----:B-1----:R-:W1:Y:S03]  /*0790*/  LDC.64 R30, c[0x0][0x400] ;  /* 0x00010000ff1e7b82 */ /* 0x002e660000000a00 */
[----:B------:R-:W-:-:S13]  /*07a0*/  ISETP.GT.U32.OR P0, PT, R4, 0x3f, P0 ;  /* 0x0000003f0400780c */ /* 0x000fda0000704470 */
[----:B------:R-:W-:Y:S01]  /*07b0*/  @!P0 IADD3 R29, PT, PT, R5, R4, RZ ;  /* 0x00000004051d8210 */ /* 0x000fe20007ffe0ff */
[----:B------:R-:W0:Y:S03]  /*07c0*/  @!P0 LDC.64 R34, c[0x0][0x3f8] ;  /* 0x0000fe00ff228b82 */ /* 0x000e260000000a00 */
[----:B------:R-:W-:-:S04]  /*07d0*/  @!P0 IADD3 R26, P1, PT, R29, R26, RZ ;  /* 0x0000001a1d1a8210 */ /* 0x000fc80007f3e0ff */
[----:B------:R-:W-:-:S03]  /*07e0*/  @!P0 IADD3.X R27, PT, PT, RZ, R27, RZ, P1, !PT ;  /* 0x0000001bff1b8210 */ /* 0x000fc60000ffe4ff */
[----:B-1----:R-:W-:-:S04]  /*07f0*/  @!P0 IMAD.WIDE.U32 R26, R30, UR6, R26 ;  /* 0x000000061e1a8c25 */ /* 0x002fc8000f8e001a */
[----:B------:R-:W-:Y:S02]  /*0800*/  @!P0 IMAD R27, R31, UR6, R27 ;  /* 0x000000061f1b8c24 */ /* 0x000fe4000f8e021b */
[----:B0-----:R-:W-:-:S04]  /*0810*/  @!P0 IMAD.WIDE.U32 R26, R25, R32, R26 ;  /* 0x00000020191a8225 */ /* 0x001fc800078e001a */
[----:B------:R-:W-:Y:S01]  /*0820*/  @!P0 IMAD R33, R25, R33, R27 ;  /* 0x0000002119218224 */ /* 0x000fe200078e021b */
[C---:B------:R-:W-:Y:S02]  /*0830*/  @!P0 LEA R34, P1, R26.reuse, R34, 0x2 ;  /* 0x000000221a228211 */ /* 0x040fe400078210ff */
[----:B------:R-:W-:Y:S02]  /*0840*/  MOV R30, 0x7f800000 ;  /* 0x7f800000001e7802 */ /* 0x000fe40000000f00 */
[----:B------:R-:W-:-:S05]  /*0850*/  @!P0 LEA.HI.X R35, R26, R35, R33, 0x2, P1 ;  /* 0x000000231a238211 */ /* 0x000fca00008f1421 */
[----:B------:R0:W5:Y:S01]  /*0860*/  @!P0 LDG.E R30, desc[UR4][R34.64] ;  /* 0x00000004221e8981 */ /* 0x000162000c1e1900 */
[----:B------:R-:W-:Y:S02]  /*0870*/  IADD3 R36, PT, PT, R36, 0x3f, RZ ;  /* 0x0000003f24247810 */ /* 0x000fe40007ffe0ff */
[----:B------:R-:W-:Y:S01]  /*0880*/  ISETP.NE.AND P1, PT, R28, RZ, PT ;  /* 0x000000ff1c00720c */ /* 0x000fe20003f25270 */
[----:B------:R-:W-:Y:S01]  /*0890*/  BSSY.RECONVERGENT B0, `(.L_x_38) ;  /* 0x0000061000007945 */ /* 0x000fe20003800200 */
[--C-:B--2---:R-:W-:Y:S02]  /*08a0*/  HADD2.F32 R31, -RZ, R8.reuse.H1_H1 ;  /* 0x30000008ff1f7230 */ /* 0x104fe40000004100 */
[----:B------:R-:W-:Y:S02]  /*08b0*/  HADD2.F32 R26, -RZ, R8.H0_H0 ;  /* 0x20000008ff1a7230 */ /* 0x000fe40000004100 */
[--C-:B---3--:R-:W-:Y:S02]  /*08c0*/  HADD2.F32 R38, -RZ, R12.reuse.H1_H1 ;  /* 0x3000000cff267230 */ /* 0x108fe40000004100 */
[----:B------:R-:W-:-:S02]  /*08d0*/  HADD2.F32 R37, -RZ, R12.H0_H0 ;  /* 0x2000000cff257230 */ /* 0x000fc40000004100 */
[--C-:B------:R-:W-:Y:S02]  /*08e0*/  HADD2.F32 R33, -RZ, R13.reuse.H0_H0 ;  /* 0x2000000dff217230 */ /* 0x100fe40000004100 */
[----:B0-----:R-:W-:Y:S02]  /*08f0*/  HADD2.F32 R34, -RZ, R13.H1_H1 ;  /* 0x3000000dff227230 */ /* 0x001fe40000004100 */
[----:B----4-:R-:W-:Y:S02]  /*0900*/  HADD2.F32 R40, -RZ, R20.H1_H1 ;  /* 0x30000014ff287230 */ /* 0x010fe40000004100 */
[----:B------:R-:W-:Y:S02]  /*0910*/  HADD2.F32 R35, -RZ, R16.H1_H1 ;  /* 0x30000010ff237230 */ /* 0x000fe40000004100 */
[--C-:B------:R-:W-:Y:S02]  /*0920*/  HADD2.F32 R13, -RZ, R15.reuse.H0_H0 ;  /* 0x2000000fff0d7230 */ /* 0x100fe40000004100 */
[----:B------:R-:W-:-:S02]  /*0930*/  HADD2.F32 R12, -RZ, R15.H1_H1 ;  /* 0x3000000fff0c7230 */ /* 0x000fc40000004100 */
[----:B------:R-:W-:Y:S01]  /*0940*/  FMUL.FTZ R15, R31, R38 ;  /* 0x000000261f0f7220 */ /* 0x000fe20000410000 */
[----:B------:R-:W-:Y:S02]  /*0950*/  HADD2.F32 R16, -RZ, R16.H0_H0 ;  /* 0x20000010ff107230 */ /* 0x000fe40000004100 */
[----:B------:R-:W-:Y:S01]  /*0960*/  FMUL.FTZ R35, R35, R40 ;  /* 0x0000002823237220 */ /* 0x000fe20000410000 */
[----:B------:R-:W-:Y:S02]  /*0970*/  HADD2.F32 R31, -RZ, R20.H0_H0 ;  /* 0x20000014ff1f7230 */ /* 0x000fe40000004100 */
[----:B------:R-:W-:Y:S01]  /*0980*/  FFMA.FTZ R37, R26, R37, R15 ;  /* 0x000000251a257223 */ /* 0x000fe2000001000f */
[----:B------:R-:W-:Y:S02]  /*0990*/  HADD2.F32 R8, -RZ, R9.H0_H0 ;  /* 0x20000009ff087230 */ /* 0x000fe40000004100 */
[----:B------:R-:W-:Y:S02]  /*09a0*/  HADD2.F32 R15, -RZ, R17.H0_H0 ;  /* 0x20000011ff0f7230 */ /* 0x000fe40000004100 */
[----:B------:R-:W-:Y:S01]  /*09b0*/  FFMA.FTZ R26, R16, R31, R35 ;  /* 0x0000001f101a7223 */ /* 0x000fe20000010023 */
[----:B------:R-:W-:-:S02]  /*09c0*/  HADD2.F32 R20, -RZ, R21.H0_H0 ;  /* 0x20000015ff147230 */ /* 0x000fc40000004100 */
[----:B------:R-:W-:Y:S01]  /*09d0*/  FFMA.FTZ R8, R8, R33, R37 ;  /* 0x0000002108087223 */ /* 0x000fe20000010025 */
[----:B------:R-:W-:Y:S02]  /*09e0*/  HADD2.F32 R27, -RZ, R9.H1_H1 ;  /* 0x30000009ff1b7230 */ /* 0x000fe40000004100 */
[----:B------:R-:W-:Y:S02]  /*09f0*/  HADD2.F32 R17, -RZ, R17.H1_H1 ;  /* 0x30000011ff117230 */ /* 0x000fe40000004100 */
[----:B------:R-:W-:Y:S01]  /*0a00*/  FFMA.FTZ R20, R15, R20, R26 ;  /* 0x000000140f147223 */ /* 0x000fe2000001001a */
[----:B------:R-:W-:Y:S02]  /*0a10*/  HADD2.F32 R16, -RZ, R21.H1_H1 ;  /* 0x30000015ff107230 */ /* 0x000fe40000004100 */
[----:B------:R-:W-:Y:S01]  /*0a20*/  FFMA.FTZ R34, R27, R34, R8 ;  /* 0x000000221b227223 */ /* 0x000fe20000010008 */
[----:B------:R-:W-:Y:S02]  /*0a30*/  HADD2.F32 R9, -RZ, R10.H0_H0 ;  /* 0x2000000aff097230 */ /* 0x000fe40000004100 */
[----:B------:R-:W-:-:S02]  /*0a40*/  HADD2.F32 R32, -RZ, R14.H0_H0 ;  /* 0x2000000eff207230 */ /* 0x000fc40000004100 */
[----:B------:R-:W-:Y:S01]  /*0a50*/  FFMA.FTZ R17, R17, R16, R20 ;  /* 0x0000001011117223 */ /* 0x000fe20000010014 */
[----:B------:R-:W-:Y:S02]  /*0a60*/  HADD2.F32 R8, -RZ, R18.H0_H0 ;  /* 0x20000012ff087230 */ /* 0x000fe40000004100 */
        /* <DEDUP_REMOVED lines=12> */
[----:B------:R-:W-:Y:S01]  /*0b30*/  FFMA.FTZ R14, R10, R13, R29 ;  /* 0x0000000d0a0e7223 */ /* 0x000fe2000001001d */
[----:B------:R-:W-:-:S02]  /*0b40*/  HADD2.F32 R11, -RZ, R11.H1_H1 ;  /* 0x3000000bff0b7230 */ /* 0x000fc40000004100 */
[----:B------:R-:W-:Y:S02]  /*0b50*/  HADD2.F32 R19, -RZ, R19.H1_H1 ;  /* 0x30000013ff137230 */ /* 0x000fe40000004100 */
[----:B------:R-:W-:Y:S01]  /*0b60*/  FFMA.FTZ R8, R8, R15, R9 ;  /* 0x0000000f08087223 */ /* 0x000fe20000010009 */
[----:B------:R-:W-:Y:S02]  /*0b70*/  HADD2.F32 R10, -RZ, R23.H1_H1 ;  /* 0x30000017ff0a7230 */ /* 0x000fe40000004100 */
[----:B------:R-:W-:-:S03]  /*0b80*/  FFMA.FTZ R11, R11, R12, R14 ;  /* 0x0000000c0b0b7223 */ /* 0x000fc6000001000e */
[----:B------:R-:W-:Y:S02]  /*0b90*/  FFMA.FTZ R10, R19, R10, R8 ;  /* 0x0000000a130a7223 */ /* 0x000fe40000010008 */
[----:B------:R-:W0:Y:S04]  /*0ba0*/  SHFL.BFLY PT, R8, R11, 0x4, 0x1f ;  /* 0x0c801f000b087f89 */ /* 0x000e2800000e0000 */
[----:B------:R-:W1:Y:S01]  /*0bb0*/  SHFL.BFLY PT, R9, R10, 0x4, 0x1f ;  /* 0x0c801f000a097f89 */ /* 0x000e6200000e0000 */
[----:B0-----:R-:W-:Y:S01]  /*0bc0*/  FADD.FTZ R8, R11, R8 ;  /* 0x000000080b087221 */ /* 0x001fe20000010000 */
[----:B-1----:R-:W-:-:S04]  /*0bd0*/  FADD.FTZ R12, R10, R9 ;  /* 0x000000090a0c7221 */ /* 0x002fc80000010000 */
[----:B------:R-:W0:Y:S01]  /*0be0*/  SHFL.BFLY PT, R9, R8, 0x2, 0x1f ;  /* 0x0c401f0008097f89 */ /* 0x000e2200000e0000 */
[----:B------:R-:W1:Y:S03]  /*0bf0*/  LDC.64 R10, c[0x0][0x448] ;  /* 0x00011200ff0a7b82 */ /* 0x000e660000000a00 */
[----:B------:R-:W2:Y:S01]  /*0c00*/  SHFL.BFLY PT, R15, R12, 0x2, 0x1f ;  /* 0x0c401f000c0f7f89 */ /* 0x000ea200000e0000 */
[----:B0-----:R-:W-:Y:S01]  /*0c10*/  FADD.FTZ R13, R8, R9 ;  /* 0x00000009080d7221 */ /* 0x001fe20000010000 */
[----:B------:R-:W-:Y:S01]  /*0c20*/  SHF.R.S32.HI R9, RZ, 0x1f, R36 ;  /* 0x0000001fff097819 */ /* 0x000fe20000011424 */
[----:B--2---:R-:W-:-:S03]  /*0c30*/  FADD.FTZ R15, R12, R15 ;  /* 0x0000000f0c0f7221 */ /* 0x004fc60000010000 */
[-C--:B------:R-:W-:Y:S01]  /*0c40*/  LEA.HI R9, R9, R36.reuse, RZ, 0x6 ;  /* 0x0000002409097211 */ /* 0x080fe200078f30ff */
[----:B------:R-:W0:Y:S03]  /*0c50*/  SHFL.BFLY PT, R14, R13, 0x1, 0x1f ;  /* 0x0c201f000d0e7f89 */ /* 0x000e2600000e0000 */
[----:B------:R-:W-:Y:S01]  /*0c60*/  LOP3.LUT R9, R9, 0xffffffc0, RZ, 0xc0, !PT ;  /* 0xffffffc009097812 */ /* 0x000fe200078ec0ff */
[----:B------:R-:W2:Y:S03]  /*0c70*/  SHFL.BFLY PT, R16, R15, 0x1, 0x1f ;  /* 0x0c201f000f107f89 */ /* 0x000ea600000e0000 */
[----:B------:R-:W-:Y:S02]  /*0c80*/  IADD3 R17, PT, PT, R5, R36, -R9 ;  /* 0x0000002405117210 */ /* 0x000fe40007ffe809 */
[----:B------:R-:W3:Y:S01]  /*0c90*/  LDC.64 R8, c[0x0][0x440] ;  /* 0x00011000ff087b82 */ /* 0x000ee20000000a00 */
[----:B------:R-:W-:-:S02]  /*0ca0*/  SHF.L.U32 R12, R0, 0xc, RZ ;  /* 0x0000000c000c7819 */ /* 0x000fc400000006ff */
[----:B------:R-:W-:Y:S02]  /*0cb0*/  IADD3 R17, PT, PT, R36, -R17, RZ ;  /* 0x8000001124117210 */ /* 0x000fe40007ffe0ff */
[C---:B------:R-:W-:Y:S02]  /*0cc0*/  SHF.L.U32 R19, R4.reuse, 0x2, RZ ;  /* 0x0000000204137819 */ /* 0x040fe400000006ff */
[----:B------:R-:W-:Y:S02]  /*0cd0*/  ISETP.GE.AND P0, PT, R4, R17, PT ;  /* 0x000000110400720c */ /* 0x000fe40003f06270 */
[----:B------:R-:W-:Y:S02]  /*0ce0*/  LOP3.LUT R12, R19, R12, RZ, 0xfc, !PT ;  /* 0x0000000c130c7212 */ /* 0x000fe400078efcff */
[----:B------:R-:W-:-:S04]  /*0cf0*/  SHF.L.U32 R17, R2, 0x6, RZ ;  /* 0x0000000602117819 */ /* 0x000fc800000006ff */
[----:B------:R-:W-:Y:S01]  /*0d00*/  IADD3 R12, P2, PT, R17, R12, RZ ;  /* 0x0000000c110c7210 */ /* 0x000fe20007f5e0ff */
[----:B0-----:R-:W-:Y:S01]  /*0d10*/  FADD.FTZ R18, R13, R14 ;  /* 0x0000000e0d127221 */ /* 0x001fe20000010000 */
[----:B------:R-:W-:Y:S01]  /*0d20*/  ISETP.GT.U32.OR P0, PT, R4, 0x3f, P0 ;  /* 0x0000003f0400780c */ /* 0x000fe20000704470 */
[----:B--2---:R-:W-:Y:S01]  /*0d30*/  FADD.FTZ R19, R15, R16 ;  /* 0x000000100f137221 */ /* 0x004fe20000010000 */
[----:B------:R-:W-:Y:S02]  /*0d40*/  LEA.HI.X.SX32 R13, R17, RZ, 0x1, P2 ;  /* 0x000000ff110d7211 */ /* 0x000fe400010f0eff */
[----:B------:R-:W-:Y:S01]  /*0d50*/  SHF.R.S32.HI R20, RZ, 0x1f, R2 ;  /* 0x0000001fff147819 */ /* 0x000fe20000011402 */
[----:B-1----:R-:W-:Y:S08]  /*0d60*/  @P1 BRA `(.L_x_39) ;  /* 0x00000000004c1947 */ /* 0x002ff00003800000 */
[----:B------:R-:W0:Y:S01]  /*0d70*/  LDC.64 R16, c[0x0][0x3e8] ;  /* 0x0000fa00ff107b82 */ /* 0x000e220000000a00 */
[----:B------:R-:W1:Y:S01]  /*0d80*/  LDCU.64 UR8, c[0x0][0x3f0] ;  /* 0x00007e00ff0877ac */ /* 0x000e620008000a00 */
[----:B------:R-:W-:Y:S02]  /*0d90*/  IADD3 R14, P1, PT, R5, R2, RZ ;  /* 0x00000002050e7210 */ /* 0x000fe40007f3e0ff */
[----:B------:R-:W-:Y:S01]  /*0da0*/  ISETP.GE.AND P2, PT, R6, R7, PT ;  /* 0x000000070600720c */ /* 0x000fe20003f46270 */
[----:B------:R-:W2:Y:S01]  /*0db0*/  LDCU.64 UR10, c[0x0][0x3d0] ;  /* 0x00007a00ff0a77ac */ /* 0x000ea20008000a00 */
[----:B------:R-:W-:-:S03]  /*0dc0*/  IADD3.X R15, PT, PT, RZ, R20, RZ, P1, !PT ;  /* 0x00000014ff0f7210 */ /* 0x000fc60000ffe4ff */
[----:B0-----:R-:W-:-:S04]  /*0dd0*/  IMAD.WIDE.U32 R14, R16, UR6, R14 ;  /* 0x00000006100e7c25 */ /* 0x001fc8000f8e000e */
[----:B------:R-:W-:Y:S02]  /*0de0*/  IMAD R15, R17, UR6, R15 ;  /* 0x00000006110f7c24 */ /* 0x000fe4000f8e020f */
[----:B-1----:R-:W-:-:S04]  /*0df0*/  IMAD.WIDE.U32 R14, R25, UR8, R14 ;  /* 0x00000008190e7c25 */ /* 0x002fc8000f8e000e */
[----:B------:R-:W-:Y:S01]  /*0e00*/  IMAD R16, R25, UR9, R15 ;  /* 0x0000000919107c24 */ /* 0x000fe2000f8e020f */
[----:B------:R-:W-:-:S04]  /*0e10*/  IADD3 R15, P1, PT, R6, R14, RZ ;  /* 0x0000000e060f7210 */ /* 0x000fc80007f3e0ff */
[----:B------:R-:W-:Y:S02]  /*0e20*/  IADD3.X R16, PT, PT, RZ, R16, RZ, P1, !PT ;  /* 0x00000010ff107210 */ /* 0x000fe40000ffe4ff */
[C---:B--2---:R-:W-:Y:S02]  /*0e30*/  LEA R14, P3, R15.reuse, UR10, 0x2 ;  /* 0x0000000a0f0e7c11 */ /* 0x044fe4000f8610ff */
[----:B------:R-:W-:Y:S02]  /*0e40*/  ISETP.GE.AND P1, PT, R24, R7, PT ;  /* 0x000000071800720c */ /* 0x000fe40003f26270 */
[----:B------:R-:W-:Y:S02]  /*0e50*/  LEA.HI.X R15, R15, UR11, R16, 0x2, P3 ;  /* 0x0000000b0f0f7c11 */ /* 0x000fe400098f1410 */
[----:B------:R-:W-:Y:S02]  /*0e60*/  FSEL R7, R18, RZ, !P2 ;  /* 0x000000ff12077208 */ /* 0x000fe40005000000 */
[----:B------:R-:W-:-:S03]  /*0e70*/  FSEL R17, R19, RZ, !P1 ;  /* 0x000000ff13117208 */ /* 0x000fc60004800000 */
[----:B------:R0:W-:Y:S04]  /*0e80*/  STG.E desc[UR4][R14.64], R7 ;  /* 0x000000070e007986 */ /* 0x0001e8000c101904 */
[----:B------:R0:W-:Y:S02]  /*0e90*/  STG.E desc[UR4][R14.64+0x80], R17 ;  /* 0x000080110e007986 */ /* 0x0001e4000c101904 */
.L_x_39:
[----:B------:R-:W-:Y:S05]  /*0ea0*/  BSYNC.RECONVERGENT B0 ;  /* 0x0000000000007941 */ /* 0x000fea0003800200 */
.L_x_38:
[----:B------:R-:W-:Y:S04]  /*0eb0*/  BSSY.RECONVERGENT B0, `(.L_x_40) ;  /* 0x0000012000007945 */ /* 0x000fe80003800200 */
[----:B------:R-:W-:Y:S05]  /*0ec0*/  @P0 BRA `(.L_x_41) ;  /* 0x0000000000400947 */ /* 0x000fea0003800000 */
[----:B0-----:R-:W0:Y:S01]  /*0ed0*/  LDC.64 R14, c[0x0][0x418] ;  /* 0x00010600ff0e7b82 */ /* 0x001e220000000a00 */
[----:B------:R-:W-:Y:S01]  /*0ee0*/  IADD3 R5, PT, PT, R5, R4, RZ ;  /* 0x0000000405057210 */ /* 0x000fe20007ffe0ff */
[----:B------:R-:W1:Y:S03]  /*0ef0*/  LDCU.64 UR8, c[0x0][0x420] ;  /* 0x00008400ff0877ac */ /* 0x000e660008000a00 */
[----:B------:R-:W-:Y:S01]  /*0f00*/  IADD3 R6, P0, PT, R5, R2, RZ ;  /* 0x0000000205067210 */ /* 0x000fe20007f1e0ff */
[C---:B-----5:R-:W-:Y:S02]  /*0f10*/  FMUL.FTZ R2, R30.reuse, 1.4426950216293334961 ;  /* 0x3fb8aa3b1e027820 */ /* 0x060fe40000410000 */
[----:B------:R-:W2:Y:S01]  /*0f20*/  LDC.64 R16, c[0x0][0x410] ;  /* 0x00010400ff107b82 */ /* 0x000ea20000000a00 */
[----:B------:R-:W-:Y:S02]  /*0f30*/  IADD3.X R7, PT, PT, RZ, R20, RZ, P0, !PT ;  /* 0x00000014ff077210 */ /* 0x000fe400007fe4ff */
[----:B------:R-:W-:Y:S01]  /*0f40*/  FSETP.NEU.FTZ.AND P0, PT, R30, -INF , PT ;  /* 0xff8000001e00780b */ /* 0x000fe20003f1d000 */
[----:B0-----:R-:W-:-:S04]  /*0f50*/  IMAD.WIDE.U32 R6, R14, UR6, R6 ;  /* 0x000000060e067c25 */ /* 0x001fc8000f8e0006 */
[----:B------:R-:W-:Y:S02]  /*0f60*/  IMAD R7, R15, UR6, R7 ;  /* 0x000000060f077c24 */ /* 0x000fe4000f8e0207 */
[----:B-1----:R-:W-:-:S04]  /*0f70*/  IMAD.WIDE.U32 R6, R25, UR8, R6 ;  /* 0x0000000819067c25 */ /* 0x002fc8000f8e0006 */
[----:B------:R-:W-:Y:S01]  /*0f80*/  IMAD R5, R25, UR9, R7 ;  /* 0x0000000919057c24 */ /* 0x000fe2000f8e0207 */
[----:B--2---:R-:W-:-:S04]  /*0f90*/  LEA R14, P1, R6, R16, 0x2 ;  /* 0x00000010060e7211 */ /* 0x004fc800078210ff */
[----:B------:R-:W-:Y:S02]  /*0fa0*/  LEA.HI.X R15, R6, R17, R5, 0x2, P1 ;  /* 0x00000011060f7211 */ /* 0x000fe400008f1405 */
[----:B------:R-:W-:-:S05]  /*0fb0*/  FSEL R5, R2, RZ, P0 ;  /* 0x000000ff02057208 */ /* 0x000fca0000000000 */
[----:B------:R1:W-:Y:S02]  /*0fc0*/  STG.E desc[UR4][R14.64], R5 ;  /* 0x000000050e007986 */ /* 0x0003e4000c101904 */
.L_x_41:
[----:B------:R-:W-:Y:S05]  /*0fd0*/  BSYNC.RECONVERGENT B0 ;  /* 0x0000000000007941 */ /* 0x000fea0003800200 */
.L_x_40:
[----:B------:R-:W2:Y:S01]  /*0fe0*/  LDCU.64 UR10, c[0x0][0x458] ;  /* 0x00008b00ff0a77ac */ /* 0x000ea20008000a00 */
[----:B---3--:R-:W-:Y:S01]  /*0ff0*/  IMAD.WIDE.U32 R12, R8, UR6, R12 ;  /* 0x00000006080c7c25 */ /* 0x008fe2000f8e000c */
[----:B------:R-:W3:Y:S03]  /*1000*/  LDCU.64 UR8, c[0x0][0x428] ;  /* 0x00008500ff0877ac */ /* 0x000ee60008000a00 */
[----:B------:R-:W-:Y:S02]  /*1010*/  IMAD R13, R9, UR6, R13 ;  /* 0x00000006090d7c24 */ /* 0x000fe4000f8e020d */
[----:B0-----:R-:W-:-:S04]  /*1020*/  IMAD.WIDE.U32 R6, R25, R10, R12 ;  /* 0x0000000a19067225 */ /* 0x001fc800078e000c */
[----:B------:R-:W-:Y:S01]  /*1030*/  IMAD R11, R25, R11, R7 ;  /* 0x0000000b190b7224 */ /* 0x000fe200078e0207 */
[----:B--2---:R-:W-:-:S04]  /*1040*/  ISETP.NE.U32.AND P0, PT, RZ, UR10, PT ;  /* 0x0000000aff007c0c */ /* 0x004fc8000bf05070 */
[----:B------:R-:W-:Y:S02]  /*1050*/  ISETP.NE.AND.EX P0, PT, RZ, UR11, PT, P0 ;  /* 0x0000000bff007c0c */ /* 0x000fe4000bf05300 */
[----:B---3--:R-:W-:Y:S02]  /*1060*/  LEA R8, P1, R6, UR8, 0x2 ;  /* 0x0000000806087c11 */ /* 0x008fe4000f8210ff */
[----:B------:R-:W-:Y:S02]  /*1070*/  ISETP.NE.OR P0, PT, R4, RZ, !P0 ;  /* 0x000000ff0400720c */ /* 0x000fe40004705670 */
[----:B------:R-:W-:-:S05]  /*1080*/  LEA.HI.X R9, R6, UR9, R11, 0x2, P1 ;  /* 0x0000000906097c11 */ /* 0x000fca00088f140b */
[----:B------:R0:W-:Y:S04]  /*1090*/  STG.E.128 desc[UR4][R8.64], RZ ;  /* 0x000000ff08007986 */ /* 0x0001e8000c101d04 */
[----:B------:R0:W-:Y:S04]  /*10a0*/  STG.E.128 desc[UR4][R8.64+0x1000], RZ ;  /* 0x001000ff08007986 */ /* 0x0001e8000c101d04 */
[----:B------:R0:W-:Y:S04]  /*10b0*/  STG.E.128 desc[UR4][R8.64+0x2000], RZ ;  /* 0x002000ff08007986 */ /* 0x0001e8000c101d04 */
[----:B------:R0:W-:Y:S01]  /*10c0*/  STG.E.128 desc[UR4][R8.64+0x3000], RZ ;  /* 0x003000ff08007986 */ /* 0x0001e2000c101d04 */
[----:B------:R-:W-:Y:S05]  /*10d0*/  @P0 EXIT ;  /* 0x000000000000094d */ /* 0x000fea0003800000 */
[----:B------:R-:W2:Y:S01]  /*10e0*/  LDC R7, c[0x0][0x390] ;  /* 0x0000e400ff077b82 */ /* 0x000ea20000000800 */
[----:B------:R-:W3:Y:S07]  /*10f0*/  LDCU UR7, c[0x0][0x450] ;  /* 0x00008a00ff0777ac */ /* 0x000eee0008000800 */
[----:B-1----:R-:W1:Y:S01]  /*1100*/  LDC.64 R4, c[0x0][0x458] ;  /* 0x00011600ff047b82 */ /* 0x002e620000000a00 */
[----:B---3--:R-:W-:-:S04]  /*1110*/  IMAD R0, R0, UR7, R3 ;  /* 0x0000000700007c24 */ /* 0x008fc8000f8e0203 */
[----:B--2---:R-:W-:-:S04]  /*1120*/  IMAD R3, R0, R7, UR6 ;  /* 0x0000000600037e24 */ /* 0x004fc8000f8e0207 */
[----:B-1----:R-:W-:-:S05]  /*1130*/  IMAD.WIDE R2, R3, 0x4, R4 ;  /* 0x0000000403027825 */ /* 0x002fca00078e0204 */
[----:B------:R-:W-:Y:S01]  /*1140*/  STG.E desc[UR4][R2.64], RZ ;  /* 0x000000ff02007986 */ /* 0x000fe2000c101904 */
[----:B------:R-:W-:Y:S05]  /*1150*/  EXIT ;  /* 0x000000000000794d */ /* 0x000fea0003800000 */
.L_x_42:
        /* <DEDUP_REMOVED lines=10> */
.L_x_118:


//--------------------- .text._ZN7cutlass13device_kernelIN5flash19enable_sm80_to_sm89INS1_16FlashAttnBwdSm80INS1_25CollectiveMainloopBwdSm80ILi2ELi2EN4cute5tupleIJNS5_1CILi128EEES8_NS7_ILi64EEEEEENS_6half_tEfNS_4arch4Sm80ELb0ELb0ELb0ELb0ELb0ELb0ELb0ELb0ELi2ELi4ELi4ELi4ELb0EEENS1_21CollectiveEpilogueBwdISA_SB_SD_Li256ELb0ELb0ELi2EEENS1_19SingleTileSchedulerILb0ELb0ELb0ELi128EEEEEEEEEvNT_6ParamsE --------------------------
	.section	.text._ZN7cutlass13device_kernelIN5flash19enable_sm80_to_sm89INS1_16FlashAttnBwdSm80INS1_25CollectiveMainloopBwdSm80ILi2ELi2EN4cute5tupleIJNS5_1CILi128EEES8_NS7_ILi64EEEEEENS_6half_tEfNS_4arch4Sm80ELb0ELb0ELb0ELb0ELb0ELb0ELb0ELb0ELi2ELi4ELi4ELi4ELb0EEENS1_21CollectiveEpilogueBwdISA_SB_SD_Li256ELb0ELb0ELi2EEENS1_19SingleTileSchedulerILb0ELb0ELb0ELi128EEEEEEEEEvNT_6ParamsE,"ax",@progbits
	.align	128
.text._ZN7cutlass13device_kernelIN5flash19enable_sm80_to_sm89INS1_16FlashAttnBwdSm80INS1_25CollectiveMainloopBwdSm80ILi2ELi2EN4cute5tupleIJNS5_1CILi128EEES8_NS7_ILi64EEEEEENS_6half_tEfNS_4arch4Sm80ELb0ELb0ELb0ELb0ELb0ELb0ELb0ELb0ELi2ELi4ELi4ELi4ELb0EEENS1_21CollectiveEpilogueBwdISA_SB_SD_Li256ELb0ELb0ELi2EEENS1_19SingleTileSchedulerILb0ELb0ELb0ELi128EEEEEEEEEvNT_6ParamsE:
        .type           _ZN7cutlass13device_kernelIN5flash19enable_sm80_to_sm89INS1_16FlashAttnBwdSm80INS1_25CollectiveMainloopBwdSm80ILi2ELi2EN4cute5tupleIJNS5_1CILi128EEES8_NS7_ILi64EEEEEENS_6half_tEfNS_4arch4Sm80ELb0ELb0ELb0ELb0ELb0ELb0ELb0ELb0ELi2ELi4ELi4ELi4ELb0EEENS1_21CollectiveEpilogueBwdISA_SB_SD_Li256ELb0ELb0ELi2EEENS1_19SingleTileSchedulerILb0ELb0ELb0ELi128EEEEEEEEEvNT_6ParamsE,@function
        .size           _ZN7cutlass13device_kernelIN5flash19enable_sm80_to_sm89INS1_16FlashAttnBwdSm80INS1_25CollectiveMainloopBwdSm80ILi2ELi2EN4cute5tupleIJNS5_1CILi128EEES8_NS7_ILi64EEEEEENS_6half_tEfNS_4arch4Sm80ELb0ELb0ELb0ELb0ELb0ELb0ELb0ELb0ELi2ELi4ELi4ELi4ELb0EEENS1_21CollectiveEpilogueBwdISA_SB_SD_Li256ELb0ELb0ELi2EEENS1_19SingleTileSchedulerILb0ELb0ELb0ELi128EEEEEEEEEvNT_6ParamsE,(.L_x_119 - _ZN7cutlass13device_kernelIN5flash19enable_sm80_to_sm89INS1_16FlashAttnBwdSm80INS1_25CollectiveMainloopBwdSm80ILi2ELi2EN4cute5tupleIJNS5_1CILi128EEES8_NS7_ILi64EEEEEENS_6half_tEfNS_4arch4Sm80ELb0ELb0ELb0ELb0ELb0ELb0ELb0ELb0ELi2ELi4ELi4ELi4ELb0EEENS1_21CollectiveEpilogueBwdISA_SB_SD_Li256ELb0ELb0ELi2EEENS1_19SingleTileSchedulerILb0ELb0ELb0ELi128EEEEEEEEEvNT_6ParamsE)
        .other          _ZN7cutlass13device_kernelIN5flash19enable_sm80_to_sm89INS1_16FlashAttnBwdSm80INS1_25CollectiveMainloopBwdSm80ILi2ELi2EN4cute5tupleIJNS5_1CILi128EEES8_NS7_ILi64EEEEEENS_6half_tEfNS_4arch4Sm80ELb0ELb0ELb0ELb0ELb0ELb0ELb0ELb0ELi2ELi4ELi4ELi4ELb0EEENS1_21CollectiveEpilogueBwdISA_SB_SD_Li256ELb0ELb0ELi2EEENS1_19SingleTileSchedulerILb0ELb0ELb0ELi128EEEEEEEEEvNT_6ParamsE,@"STO_CUDA_ENTRY STV_DEFAULT"
_ZN7cutlass13device_kernelIN5flash19enable_sm80_to_sm89INS1_16FlashAttnBwdSm80INS1_25CollectiveMainloopBwdSm80ILi2ELi2EN4cute5tupleIJNS5_1CILi128EEES8_NS7_ILi64EEEEEENS_6half_tEfNS_4arch4Sm80ELb0ELb0ELb0ELb0ELb0ELb0ELb0ELb0ELi2ELi4ELi4ELi4ELb0EEENS1_21CollectiveEpilogueBwdISA_SB_SD_Li256ELb0ELb0ELi2EEENS1_19SingleTileSchedulerILb0ELb0ELb0ELi128EEEEEEEEEvNT_6ParamsE:
[----:B------:R-:W-:Y:S01]  /*0000*/  LDC R1, c[0x0][0x37c] ;  /* 0x0000df00ff017b82 */ /* 0x000fe20000000800 */
[----:B------:R-:W-:Y:S05]  /*0010*/  EXIT ;  /* 0x000000000000794d */ /* 0x000fea0003800000 */
.L_x_43:
        /* <DEDUP_REMOVED lines=14> */
.L_x_119:


//--------------------- .text._ZN7cutlass13device_kernelIN5flash19enable_sm80_to_sm89INS1_16FlashAttnBwdSm80INS1_25CollectiveMainloopBwdSm80ILi2ELi2EN4cute5tupleIJNS5_1CILi128EEES8_NS7_ILi64EEEEEENS_6half_tEfNS_4arch4Sm80ELb0ELb0ELb0ELb0ELb1ELb0ELb0ELb0ELi2ELi4ELi4ELi4ELb0EEENS1_21CollectiveEpilogueBwdISA_SB_SD_Li256ELb0ELb0ELi2EEENS1_19SingleTileSchedulerILb0ELb0ELb0ELi128EEEEEEEEEvNT_6ParamsE --------------------------
	.section	.text._ZN7cutlass13device_kernelIN5flash19enable_sm80_to_sm89INS1_16FlashAttnBwdSm80INS1_25CollectiveMainloopBwdSm80ILi2ELi2EN4cute5tupleIJNS5_1CILi128EEES8_NS7_ILi64EEEEEENS_6half_tEfNS_4arch4Sm80ELb0ELb0ELb0ELb0ELb1ELb0ELb0ELb0ELi2ELi4ELi4ELi4ELb0EEENS1_21CollectiveEpilogueBwdISA_SB_SD_Li256ELb0ELb0ELi2EEENS1_19SingleTileSchedulerILb0ELb0ELb0ELi128EEEEEEEEEvNT_6ParamsE,"ax",@progbits
	.align	128
.text._ZN7cutlass13device_kernelIN5flash19enable_sm80_to_sm89INS1_16FlashAttnBwdSm80INS1_25CollectiveMainloopBwdSm80ILi2ELi2EN4cute5tupleIJNS5_1CILi128EEES8_NS7_ILi64EEEEEENS_6half_tEfNS_4arch4Sm80ELb0ELb0ELb0ELb0ELb1ELb0ELb0ELb0ELi2ELi4ELi4ELi4ELb0EEENS1_21CollectiveEpilogueBwdISA_SB_SD_Li256ELb0ELb0ELi2EEENS1_19SingleTileSchedulerILb0ELb0ELb0ELi128EEEEEEEEEvNT_6ParamsE:
        .type           _ZN7cutlass13device_kernelIN5flash19enable_sm80_to_sm89INS1_16FlashAttnBwdSm80INS1_25CollectiveMainloopBwdSm80ILi2ELi2EN4cute5tupleIJNS5_1CILi128EEES8_NS7_ILi64EEEEEENS_6half_tEfNS_4arch4Sm80ELb0ELb0ELb0ELb0ELb1ELb0ELb0ELb0ELi2ELi4ELi4ELi4ELb0EEENS1_21CollectiveEpilogueBwdISA_SB_SD_Li256ELb0ELb0ELi2EEENS1_19SingleTileSchedulerILb0ELb0ELb0ELi128EEEEEEEEEvNT_6ParamsE,@function
        .size           _ZN7cutlass13device_kernelIN5flash19enable_sm80_to_sm89INS1_16FlashAttnBwdSm80INS1_25CollectiveMainloopBwdSm80ILi2ELi2EN4cute5tupleIJNS5_1CILi128EEES8_NS7_ILi64EEEEEENS_6half_tEfNS_4arch4Sm80ELb0ELb0ELb0ELb0ELb1ELb0ELb0ELb0ELi2ELi4ELi4ELi4ELb0EEENS1_21CollectiveEpilogueBwdISA_SB_SD_Li256ELb0ELb0ELi2EEENS1_19SingleTileSchedulerILb0ELb0ELb0ELi128EEEEEEEEEvNT_6ParamsE,(.L_x_120 - _ZN7cutlass13device_kernelIN5flash19enable_sm80_to_sm89INS1_16FlashAttnBwdSm80INS1_25CollectiveMainloopBwdSm80ILi2ELi2EN4cute5tupleIJNS5_1CILi128EEES8_NS7_ILi64EEEEEENS_6half_tEfNS_4arch4Sm80ELb0ELb0ELb0ELb0ELb1ELb0ELb0ELb0ELi2ELi4ELi4ELi4ELb0EEENS1_21CollectiveEpilogueBwdISA_SB_SD_Li256ELb0ELb0ELi2EEENS1_19SingleTileSchedulerILb0ELb0ELb0ELi128EEEEEEEEEvNT_6ParamsE)
        .other          _ZN7cutlass13device_kernelIN5flash19enable_sm80_to_sm89INS1_16FlashAttnBwdSm80INS1_25CollectiveMainloopBwdSm80ILi2ELi2EN4cute5tupleIJNS5_1CILi128EEES8_NS7_ILi64EEEEEENS_6half_tEfNS_4arch4Sm80ELb0ELb0ELb0ELb0ELb1ELb0ELb0ELb0ELi2ELi4ELi4ELi4ELb0EEENS1_21CollectiveEpilogueBwdISA_SB_SD_Li256ELb0ELb0ELi2EEENS1_19SingleTileSchedulerILb0ELb0ELb0ELi128EEEEEEEEEvNT_6ParamsE,@"STO_CUDA_ENTRY STV_DEFAULT"
_ZN7cutlass13device_kernelIN5flash19enable_sm80_to_sm89INS1_16FlashAttnBwdSm80INS1_25CollectiveMainloopBwdSm80ILi2ELi2EN4cute5tupleIJNS5_1CILi128EEES8_NS7_ILi64EEEEEENS_6half_tEfNS_4arch4Sm80ELb0ELb0ELb0ELb0ELb1ELb0ELb0ELb0ELi2ELi4ELi4ELi4ELb0EEENS1_21CollectiveEpilogueBwdISA_SB_SD_Li256ELb0ELb0ELi2EEENS1_19SingleTileSchedulerILb0ELb0ELb0ELi128EEEEEEEEEvNT_6ParamsE:
[----:B------:R-:W-:Y:S01]  /*0000*/  LDC R1, c[0x0][0x37c] ;  /* 0x0000df00ff017b82 */ /* 0x000fe20000000800 */
[----:B------:R-:W-:Y:S05]  /*0010*/  EXIT ;  /* 0x000000000000794d */ /* 0x000fea0003800000 */
.L_x_44:
        /* <DEDUP_REMOVED lines=14> */
.L_x_120:


//--------------------- .text._ZN7cutlass13device_kernelIN5flash19enable_sm80_to_sm89INS1_16FlashAttnBwdSm80INS1_25CollectiveMainloopBwdSm80ILi2ELi2EN4cute5tupleIJNS5_1CILi128EEES8_NS7_ILi64EEEEEENS_6half_tEfNS_4arch4Sm80ELb0ELb0ELb0ELb0ELb0ELb0ELb0ELb0ELi2ELi4ELi4ELi4ELb0EEENS1_24CollectiveEpilogueBwdGQAISA_fSD_Li256ELb0ELb0EEENS1_19SingleTileSchedulerILb0ELb0ELb0ELi128EEEEEEEEEvNT_6ParamsE --------------------------
	.section	.text._ZN7cutlass13device_kernelIN5flash19enable_sm80_to_sm89INS1_16FlashAttnBwdSm80INS1_25CollectiveMainloopBwdSm80ILi2ELi2EN4cute5tupleIJNS5_1CILi128EEES8_NS7_ILi64EEEEEENS_6half_tEfNS_4arch4Sm80ELb0ELb0ELb0ELb0ELb0ELb0ELb0ELb0ELi2ELi4ELi4ELi4ELb0EEENS1_24CollectiveEpilogueBwdGQAISA_fSD_Li256ELb0ELb0EEENS1_19SingleTileSchedulerILb0ELb0ELb0ELi128EEEEEEEEEvNT_6ParamsE,"ax",@progbits
	.align	128
.text._ZN7cutlass13device_kernelIN5flash19enable_sm80_to_sm89INS1_16FlashAttnBwdSm80INS1_25CollectiveMainloopBwdSm80ILi2ELi2EN4cute5tupleIJNS5_1CILi128EEES8_NS7_ILi64EEEEEENS_6half_tEfNS_4arch4Sm80ELb0ELb0ELb0ELb0ELb0ELb0ELb0ELb0ELi2ELi4ELi4ELi4ELb0EEENS1_24CollectiveEpilogueBwdGQAISA_fSD_Li256ELb0ELb0EEENS1_19SingleTileSchedulerILb0ELb0ELb0ELi128EEEEEEEEEvNT_6ParamsE:
        .type           _ZN7cutlass13device_kernelIN5flash19enable_sm80_to_sm89INS1_16FlashAttnBwdSm80INS1_25CollectiveMainloopBwdSm80ILi2ELi2EN4cute5tupleIJNS5_1CILi128EEES8_NS7_ILi64EEEEEENS_6half_tEfNS_4arch4Sm80ELb0ELb0ELb0ELb0ELb0ELb0ELb0ELb0ELi2ELi4ELi4ELi4ELb0EEENS1_24CollectiveEpilogueBwdGQAISA_fSD_Li256ELb0ELb0EEENS1_19SingleTileSchedulerILb0ELb0ELb0ELi128EEEEEEEEEvNT_6ParamsE,@function
        .size           _ZN7cutlass13device_kernelIN5flash19enable_sm80_to_sm89INS1_16FlashAttnBwdSm80INS1_25CollectiveMainloopBwdSm80ILi2ELi2EN4cute5tupleIJNS5_1CILi128EEES8_NS7_ILi64EEEEEENS_6half_tEfNS_4arch4Sm80ELb0ELb0ELb0ELb0ELb0ELb0ELb0ELb0ELi2ELi4ELi4ELi4ELb0EEENS1_24CollectiveEpilogueBwdGQAISA_fSD_Li256ELb0ELb0EEENS1_19SingleTileSchedulerILb0ELb0ELb0ELi128EEEEEEEEEvNT_6ParamsE,(.L_x_121 - _ZN7cutlass13device_kernelIN5flash19enable_sm80_to_sm89INS1_16FlashAttnBwdSm80INS1_25CollectiveMainloopBwdSm80ILi2ELi2EN4cute5tupleIJNS5_1CILi128EEES8_NS7_ILi64EEEEEENS_6half_tEfNS_4arch4Sm80ELb0ELb0ELb0ELb0ELb0ELb0ELb0ELb0ELi2ELi4ELi4ELi4ELb0EEENS1_24CollectiveEpilogueBwdGQAISA_fSD_Li256ELb0ELb0EEENS1_19SingleTileSchedulerILb0ELb0ELb0ELi128EEEEEEEEEvNT_6ParamsE)
        .other          _ZN7cutlass13device_kernelIN5flash19enable_sm80_to_sm89INS1_16FlashAttnBwdSm80INS1_25CollectiveMainloopBwdSm80ILi2ELi2EN4cute5tupleIJNS5_1CILi128EEES8_NS7_ILi64EEEEEENS_6half_tEfNS_4arch4Sm80ELb0ELb0ELb0ELb0ELb0ELb0ELb0ELb0ELi2ELi4ELi4ELi4ELb0EEENS1_24CollectiveEpilogueBwdGQAISA_fSD_Li256ELb0ELb0EEENS1_19SingleTileSchedulerILb0ELb0ELb0ELi128EEEEEEEEEvNT_6ParamsE,@"STO_CUDA_ENTRY STV_DEFAULT"
_ZN7cutlass13device_kernelIN5flash19enable_sm80_to_sm89INS1_16FlashAttnBwdSm80INS1_25CollectiveMainloopBwdSm80ILi2ELi2EN4cute5tupleIJNS5_1CILi128EEES8_NS7_ILi64EEEEEENS_6half_tEfNS_4arch4Sm80ELb0ELb0ELb0ELb0ELb0ELb0ELb0ELb0ELi2ELi4ELi4ELi4ELb0EEENS1_24CollectiveEpilogueBwdGQAISA_fSD_Li256ELb0ELb0EEENS1_19SingleTileSchedulerILb0ELb0ELb0ELi128EEEEEEEEEvNT_6ParamsE:
[----:B------:R-:W-:Y:S01]  /*0000*/  LDC R1, c[0x0][0x37c] ;  /* 0x0000df00ff017b82 */ /* 0x000fe20000000800 */
[----:B------:R-:W-:Y:S05]  /*0010*/  EXIT ;  /* 0x000000000000794d */ /* 0x000fea0003800000 */
.L_x_45:
        /* <DEDUP_REMOVED lines=14> */
.L_x_121:


//--------------------- .text._ZN7cutlass13device_kernelIN5flash19enable_sm80_to_sm89INS1_16FlashAttnBwdSm80INS1_25CollectiveMainloopBwdSm80ILi2ELi2EN4cute5tupleIJNS5_1CILi128EEES8_NS7_ILi64EEEEEENS_6half_tEfNS_4arch4Sm80ELb0ELb0ELb0ELb0ELb1ELb0ELb0ELb0ELi2ELi4ELi4ELi4ELb0EEENS1_24CollectiveEpilogueBwdGQAISA_fSD_Li256ELb0ELb1EEENS1_19SingleTileSchedulerILb0ELb0ELb0ELi128EEEEEEEEEvNT_6ParamsE --------------------------
	.section	.text._ZN7cutlass13device_kernelIN5flash19enable_sm80_to_sm89INS1_16FlashAttnBwdSm80INS1_25CollectiveMainloopBwdSm80ILi2ELi2EN4cute5tupleIJNS5_1CILi128EEES8_NS7_ILi64EEEEEENS_6half_tEfNS_4arch4Sm80ELb0ELb0ELb0ELb0ELb1ELb0ELb0ELb0ELi2ELi4ELi4ELi4ELb0EEENS1_24CollectiveEpilogueBwdGQAISA_fSD_Li256ELb0ELb1EEENS1_19SingleTileSchedulerILb0ELb0ELb0ELi128EEEEEEEEEvNT_6ParamsE,"ax",@progbits
	.align	128
.text._ZN7cutlass13device_kernelIN5flash19enable_sm80_to_sm89INS1_16FlashAttnBwdSm80INS1_25CollectiveMainloopBwdSm80ILi2ELi2EN4cute5tupleIJNS5_1CILi128EEES8_NS7_ILi64EEEEEENS_6half_tEfNS_4arch4Sm80ELb0ELb0ELb0ELb0ELb1ELb0ELb0ELb0ELi2ELi4ELi4ELi4ELb0EEENS1_24CollectiveEpilogueBwdGQAISA_fSD_Li256ELb0ELb1EEENS1_19SingleTileSchedulerILb0ELb0ELb0ELi128EEEEEEEEEvNT_6ParamsE:
        .type           _ZN7cutlass13device_kernelIN5flash19enable_sm80_to_sm89INS1_16FlashAttnBwdSm80INS1_25CollectiveMainloopBwdSm80ILi2ELi2EN4cute5tupleIJNS5_1CILi128EEES8_NS7_ILi64EEEEEENS_6half_tEfNS_4arch4Sm80ELb0ELb0ELb0ELb0ELb1ELb0ELb0ELb0ELi2ELi4ELi4ELi4ELb0EEENS1_24CollectiveEpilogueBwdGQAISA_fSD_Li256ELb0ELb1EEENS1_19SingleTileSchedulerILb0ELb0ELb0ELi128EEEEEEEEEvNT_6ParamsE,@function
        .size           _ZN7cutlass13device_kernelIN5flash19enable_sm80_to_sm89INS1_16FlashAttnBwdSm80INS1_25CollectiveMainloopBwdSm80ILi2ELi2EN4cute5tupleIJNS5_1CILi128EEES8_NS7_ILi64EEEEEENS_6half_tEfNS_4arch4Sm80ELb0ELb0ELb0ELb0ELb1ELb0ELb0ELb0ELi2ELi4ELi4ELi4ELb0EEENS1_24CollectiveEpilogueBwdGQAISA_fSD_Li256ELb0ELb1EEENS1_19SingleTileSchedulerILb0ELb0ELb0ELi128EEEEEEEEEvNT_6ParamsE,(.L_x_122 - _ZN7cutlass13device_kernelIN5flash19enable_sm80_to_sm89INS1_16FlashAttnBwdSm80INS1_25CollectiveMainloopBwdSm80ILi2ELi2EN4cute5tupleIJNS5_1CILi128EEES8_NS7_ILi64EEEEEENS_6half_tEfNS_4arch4Sm80ELb0ELb0ELb0ELb0ELb1ELb0ELb0ELb0ELi2ELi4ELi4ELi4ELb0EEENS1_24CollectiveEpilogueBwdGQAISA_fSD_Li256ELb0ELb1EEENS1_19SingleTileSchedulerILb0ELb0ELb0ELi128EEEEEEEEEvNT_6ParamsE)
        .other          _ZN7cutlass13device_kernelIN5flash19enable_sm80_to_sm89INS1_16FlashAttnBwdSm80INS1_25CollectiveMainloopBwdSm80ILi2ELi2EN4cute5tupleIJNS5_1CILi128EEES8_NS7_ILi64EEEEEENS_6half_tEfNS_4arch4Sm80ELb0ELb0ELb0ELb0ELb1ELb0ELb0ELb0ELi2ELi4ELi4ELi4ELb0EEENS1_24CollectiveEpilogueBwdGQAISA_fSD_Li256ELb0ELb1EEENS1_19SingleTileSchedulerILb0ELb0ELb0ELi128EEEEEEEEEvNT_6ParamsE,@"STO_CUDA_ENTRY STV_DEFAULT"
_ZN7cutlass13device_kernelIN5flash19enable_sm80_to_sm89INS1_16FlashAttnBwdSm80INS1_25CollectiveMainloopBwdSm80ILi2ELi2EN4cute5tupleIJNS5_1CILi128EEES8_NS7_ILi64EEEEEENS_6half_tEfNS_4arch4Sm80ELb0ELb0ELb0ELb0ELb1ELb0ELb0ELb0ELi2ELi4ELi4ELi4ELb0EEENS1_24CollectiveEpilogueBwdGQAISA_fSD_Li256ELb0ELb1EEENS1_19SingleTileSchedulerILb0ELb0ELb0ELi128EEEEEEEEEvNT_6ParamsE:
[----:B------:R-:W-:Y:S01]  /*0000*/  LDC R1, c[0x0][0x37c] ;  /* 0x0000df00ff017b82 */ /* 0x000fe20000000800 */
[----:B------:R-:W-:Y:S05]  /*0010*/  EXIT ;  /* 0x000000000000794d */ /* 0x000fea0003800000 */
.L_x_46:
        /* <DEDUP_REMOVED lines=14> */
.L_x_122:


//--------------------- .text._ZN7cutlass13device_kernelIN5flash19enable_sm80_to_sm89INS1_16FlashAttnBwdSm80INS1_25CollectiveMainloopBwdSm80ILi2ELi2EN4cute5tupleIJNS5_1CILi128EEES8_NS7_ILi64EEEEEENS_6half_tEfNS_4arch4Sm80ELb0ELb0ELb0ELb1ELb0ELb0ELb0ELb0ELi2ELi4ELi4ELi4ELb0EEENS1_21CollectiveEpilogueBwdISA_SB_SD_Li256ELb1ELb0ELi2EEENS1_19SingleTileSchedulerILb1ELb0ELb0ELi128EEEEEEEEEvNT_6ParamsE --------------------------
	.section	.text._ZN7cutlass13device_kernelIN5flash19enable_sm80_to_sm89INS1_16FlashAttnBwdSm80INS1_25CollectiveMainloopBwdSm80ILi2ELi2EN4cute5tupleIJNS5_1CILi128EEES8_NS7_ILi64EEEEEENS_6half_tEfNS_4arch4Sm80ELb0ELb0ELb0ELb1ELb0ELb0ELb0ELb0ELi2ELi4ELi4ELi4ELb0EEENS1_21CollectiveEpilogueBwdISA_SB_SD_Li256ELb1ELb0ELi2EEENS1_19SingleTileSchedulerILb1ELb0ELb0ELi128EEEEEEEEEvNT_6ParamsE,"ax",@progbits
	.align	128
.text._ZN7cutlass13device_kernelIN5flash19enable_sm80_to_sm89INS1_16FlashAttnBwdSm80INS1_25CollectiveMainloopBwdSm80ILi2ELi2EN4cute5tupleIJNS5_1CILi128EEES8_NS7_ILi64EEEEEENS_6half_tEfNS_4arch4Sm80ELb0ELb0ELb0ELb1ELb0ELb0ELb0ELb0ELi2ELi4ELi4ELi4ELb0EEENS1_21CollectiveEpilogueBwdISA_SB_SD_Li256ELb1ELb0ELi2EEENS1_19SingleTileSchedulerILb1ELb0ELb0ELi128EEEEEEEEEvNT_6ParamsE:
        .type           _ZN7cutlass13device_kernelIN5flash19enable_sm80_to_sm89INS1_16FlashAttnBwdSm80INS1_25CollectiveMainloopBwdSm80ILi2ELi2EN4cute5tupleIJNS5_1CILi128EEES8_NS7_ILi64EEEEEENS_6half_tEfNS_4arch4Sm80ELb0ELb0ELb0ELb1ELb0ELb0ELb0ELb0ELi2ELi4ELi4ELi4ELb0EEENS1_21CollectiveEpilogueBwdISA_SB_SD_Li256ELb1ELb0ELi2EEENS1_19SingleTileSchedulerILb1ELb0ELb0ELi128EEEEEEEEEvNT_6ParamsE,@function
        .size           _ZN7cutlass13device_kernelIN5flash19enable_sm80_to_sm89INS1_16FlashAttnBwdSm80INS1_25CollectiveMainloopBwdSm80ILi2ELi2EN4cute5tupleIJNS5_1CILi128EEES8_NS7_ILi64EEEEEENS_6half_tEfNS_4arch4Sm80ELb0ELb0ELb0ELb1ELb0ELb0ELb0ELb0ELi2ELi4ELi4ELi4ELb0EEENS1_21CollectiveEpilogueBwdISA_SB_SD_Li256ELb1ELb0ELi2EEENS1_19SingleTileSchedulerILb1ELb0ELb0ELi128EEEEEEEEEvNT_6ParamsE,(.L_x_123 - _ZN7cutlass13device_kernelIN5flash19enable_sm80_to_sm89INS1_16FlashAttnBwdSm80INS1_25CollectiveMainloopBwdSm80ILi2ELi2EN4cute5tupleIJNS5_1CILi128EEES8_NS7_ILi64EEEEEENS_6half_tEfNS_4arch4Sm80ELb0ELb0ELb0ELb1ELb0ELb0ELb0ELb0ELi2ELi4ELi4ELi4ELb0EEENS1_21CollectiveEpilogueBwdISA_SB_SD_Li256ELb1ELb0ELi2EEENS1_19SingleTileSchedulerILb1ELb0ELb0ELi128EEEEEEEEEvNT_6ParamsE)
        .other          _ZN7cutlass13device_kernelIN5flash19enable_sm80_to_sm89INS1_16FlashAttnBwdSm80INS1_25CollectiveMainloopBwdSm80ILi2ELi2EN4cute5tupleIJNS5_1CILi128EEES8_NS7_ILi64EEEEEENS_6half_tEfNS_4arch4Sm80ELb0ELb0ELb0ELb1ELb0ELb0ELb0ELb0ELi2ELi4ELi4ELi4ELb0EEENS1_21CollectiveEpilogueBwdISA_SB_SD_Li256ELb1ELb0ELi2EEENS1_19SingleTileSchedulerILb1ELb0ELb0ELi128EEEEEEEEEvNT_6ParamsE,@"STO_CUDA_ENTRY STV_DEFAULT"
_ZN7cutlass13device_kernelIN5flash19enable_sm80_to_sm89INS1_16FlashAttnBwdSm80INS1_25CollectiveMainloopBwdSm80ILi2ELi2EN4cute5tupleIJNS5_1CILi128EEES8_NS7_ILi64EEEEEENS_6half_tEfNS_4arch4Sm80ELb0ELb0ELb0ELb1ELb0ELb0ELb0ELb0ELi2ELi4ELi4ELi4ELb0EEENS1_21CollectiveEpilogueBwdISA_SB_SD_Li256ELb1ELb0ELi2EEENS1_19SingleTileSchedulerILb1ELb0ELb0ELi128EEEEEEEEEvNT_6ParamsE:
[----:B------:R-:W-:Y:S01]  /*0000*/  LDC R1, c[0x0][0x37c] ;  /* 0x0000df00ff017b82 */ /* 0x000fe20000000800 */
[----:B------:R-:W-:Y:S05]  /*0010*/  EXIT ;  /* 0x000000000000794d */ /* 0x000fea0003800000 */
.L_x_47:
        /* <DEDUP_REMOVED lines=14> */
.L_x_123:


//--------------------- .text._ZN7cutlass13device_kernelIN5flash19enable_sm80_to_sm89INS1_16FlashAttnBwdSm80INS1_25CollectiveMainloopBwdSm80ILi2ELi2EN4cute5tupleIJNS5_1CILi128EEES8_NS7_ILi64EEEEEENS_6half_tEfNS_4arch4Sm80ELb0ELb0ELb0ELb1ELb1ELb0ELb0ELb0ELi2ELi4ELi4ELi4ELb0EEENS1_21CollectiveEpilogueBwdISA_SB_SD_Li256ELb1ELb0ELi2EEENS1_19SingleTileSchedulerILb1ELb0ELb0ELi128EEEEEEEEEvNT_6ParamsE --------------------------
	.section	.text._ZN7cutlass13device_kernelIN5flash19enable_sm80_to_sm89INS1_16FlashAttnBwdSm80INS1_25CollectiveMainloopBwdSm80ILi2ELi2EN4cute5tupleIJNS5_1CILi128EEES8_NS7_ILi64EEEEEENS_6half_tEfNS_4arch4Sm80ELb0ELb0ELb0ELb1ELb1ELb0ELb0ELb0ELi2ELi4ELi4ELi4ELb0EEENS1_21CollectiveEpilogueBwdISA_SB_SD_Li256ELb1ELb0ELi2EEENS1_19SingleTileSchedulerILb1ELb0ELb0ELi128EEEEEEEEEvNT_6ParamsE,"ax",@progbits
	.align	128
.text._ZN7cutlass13device_kernelIN5flash19enable_sm80_to_sm89INS1_16FlashAttnBwdSm80INS1_25CollectiveMainloopBwdSm80ILi2ELi2EN4cute5tupleIJNS5_1CILi128EEES8_NS7_ILi64EEEEEENS_6half_tEfNS_4arch4Sm80ELb0ELb0ELb0ELb1ELb1ELb0ELb0ELb0ELi2ELi4ELi4ELi4ELb0EEENS1_21CollectiveEpilogueBwdISA_SB_SD_Li256ELb1ELb0ELi2EEENS1_19SingleTileSchedulerILb1ELb0ELb0ELi128EEEEEEEEEvNT_6ParamsE:
        .type           _ZN7cutlass13device_kernelIN5flash19enable_sm80_to_sm89INS1_16FlashAttnBwdSm80INS1_25CollectiveMainloopBwdSm80ILi2ELi2EN4cute5tupleIJNS5_1CILi128EEES8_NS7_ILi64EEEEEENS_6half_tEfNS_4arch4Sm80ELb0ELb0ELb0ELb1ELb1ELb0ELb0ELb0ELi2ELi4ELi4ELi4ELb0EEENS1_21CollectiveEpilogueBwdISA_SB_SD_Li256ELb1ELb0ELi2EEENS1_19SingleTileSchedulerILb1ELb0ELb0ELi128EEEEEEEEEvNT_6ParamsE,@function
        .size           _ZN7cutlass13device_kernelIN5flash19enable_sm80_to_sm89INS1_16FlashAttnBwdSm80INS1_25CollectiveMainloopBwdSm80ILi2ELi2EN4cute5tupleIJNS5_1CILi128EEES8_NS7_ILi64EEEEEENS_6half_tEfNS_4arch4Sm80ELb0ELb0ELb0ELb1ELb1ELb0ELb0ELb0ELi2ELi4ELi4ELi4ELb0EEENS1_21CollectiveEpilogueBwdISA_SB_SD_Li256ELb1ELb0ELi2EEENS1_19SingleTileSchedulerILb1ELb0ELb0ELi128EEEEEEEEEvNT_6ParamsE,(.L_x_124 - _ZN7cutlass13device_kernelIN5flash19enable_sm80_to_sm89INS1_16FlashAttnBwdSm80INS1_25CollectiveMainloopBwdSm80ILi2ELi2EN4cute5tupleIJNS5_1CILi128EEES8_NS7_ILi64EEEEEENS_6half_tEfNS_4arch4Sm80ELb0ELb0ELb0ELb1ELb1ELb0ELb0ELb0ELi2ELi4ELi4ELi4ELb0EEENS1_21CollectiveEpilogueBwdISA_SB_SD_Li256ELb1ELb0ELi2EEENS1_19SingleTileSchedulerILb1ELb0ELb0ELi128EEEEEEEEEvNT_6ParamsE)
        .other          _ZN7cutlass13device_kernelIN5flash19enable_sm80_to_sm89INS1_16FlashAttnBwdSm80INS1_25CollectiveMainloopBwdSm80ILi2ELi2EN4cute5tupleIJNS5_1CILi128EEES8_NS7_ILi64EEEEEENS_6half_tEfNS_4arch4Sm80ELb0ELb0ELb0ELb1ELb1ELb0ELb0ELb0ELi2ELi4ELi4ELi4ELb0EEENS1_21CollectiveEpilogueBwdISA_SB_SD_Li256ELb1ELb0ELi2EEENS1_19SingleTileSchedulerILb1ELb0ELb0ELi128EEEEEEEEEvNT_6ParamsE,@"STO_CUDA_ENTRY STV_DEFAULT"
_ZN7cutlass13device_kernelIN5flash19enable_sm80_to_sm89INS1_16FlashAttnBwdSm80INS1_25CollectiveMainloopBwdSm80ILi2ELi2EN4cute5tupleIJNS5_1CILi128EEES8_NS7_ILi64EEEEEENS_6half_tEfNS_4arch4Sm80ELb0ELb0ELb0ELb1ELb1ELb0ELb0ELb0ELi2ELi4ELi4ELi4ELb0EEENS1_21CollectiveEpilogueBwdISA_SB_SD_Li256ELb1ELb0ELi2EEENS1_19SingleTileSchedulerILb1ELb0ELb0ELi128EEEEEEEEEvNT_6ParamsE:
[----:B------:R-:W-:Y:S01]  /*0000*/  LDC R1, c[0x0][0x37c] ;  /* 0x0000df00ff017b82 */ /* 0x000fe20000000800 */
[----:B------:R-:W-:Y:S05]  /*0010*/  EXIT ;  /* 0x000000000000794d */ /* 0x000fea0003800000 */
.L_x_48:
        /* <DEDUP_REMOVED lines=14> */
.L_x_124:


//--------------------- .text._ZN7cutlass13device_kernelIN5flash19enable_sm80_to_sm89INS1_16FlashAttnBwdSm80INS1_25CollectiveMainloopBwdSm80ILi2ELi2EN4cute5tupleIJNS5_1CILi128EEES8_NS7_ILi64EEEEEENS_6half_tEfNS_4arch4Sm80ELb0ELb0ELb0ELb1ELb0ELb0ELb0ELb0ELi2ELi4ELi4ELi4ELb0EEENS1_24CollectiveEpilogueBwdGQAISA_fSD_Li256ELb1ELb0EEENS1_19SingleTileSchedulerILb1ELb0ELb0ELi128EEEEEEEEEvNT_6ParamsE --------------------------
	.section	.text._ZN7cutlass13device_kernelIN5flash19enable_sm80_to_sm89INS1_16FlashAttnBwdSm80INS1_25CollectiveMainloopBwdSm80ILi2ELi2EN4cute5tupleIJNS5_1CILi128EEES8_NS7_ILi64EEEEEENS_6half_tEfNS_4arch4Sm80ELb0ELb0ELb0ELb1ELb0ELb0ELb0ELb0ELi2ELi4ELi4ELi4ELb0EEENS1_24CollectiveEpilogueBwdGQAISA_fSD_Li256ELb1ELb0EEENS1_19SingleTileSchedulerILb1ELb0ELb0ELi128EEEEEEEEEvNT_6ParamsE,"ax",@progbits
	.align	128
.text._ZN7cutlass13device_kernelIN5flash19enable_sm80_to_sm89INS1_16FlashAttnBwdSm80INS1_25CollectiveMainloopBwdSm80ILi2ELi2EN4cute5tupleIJNS5_1CILi128EEES8_NS7_ILi64EEEEEENS_6half_tEfNS_4arch4Sm80ELb0ELb0ELb0ELb1ELb0ELb0ELb0ELb0ELi2ELi4ELi4ELi4ELb0EEENS1_24CollectiveEpilogueBwdGQAISA_fSD_Li256ELb1ELb0EEENS1_19SingleTileSchedulerILb1ELb0ELb0ELi128EEEEEEEEEvNT_6ParamsE:
        .type           _ZN7cutlass13device_kernelIN5flash19enable_sm80_to_sm89INS1_16FlashAttnBwdSm80INS1_25CollectiveMainloopBwdSm80ILi2ELi2EN4cute5tupleIJNS5_1CILi128EEES8_NS7_ILi64EEEEEENS_6half_tEfNS_4arch4Sm80ELb0ELb0ELb0ELb1ELb0ELb0ELb0ELb0ELi2ELi4ELi4ELi4ELb0EEENS1_24CollectiveEpilogueBwdGQAISA_fSD_Li256ELb1ELb0EEENS1_19SingleTileSchedulerILb1ELb0ELb0ELi128EEEEEEEEEvNT_6ParamsE,@function
        .size           _ZN7cutlass13device_kernelIN5flash19enable_sm80_to_sm89INS1_16FlashAttnBwdSm80INS1_25CollectiveMainloopBwdSm80ILi2ELi2EN4cute5tupleIJNS5_1CILi128EEES8_NS7_ILi64EEEEEENS_6half_tEfNS_4arch4Sm80ELb0ELb0ELb0ELb1ELb0ELb0ELb0ELb0ELi2ELi4ELi4ELi4ELb0EEENS1_24CollectiveEpilogueBwdGQAISA_fSD_Li256ELb1ELb0EEENS1_19SingleTileSchedulerILb1ELb0ELb0ELi128EEEEEEEEEvNT_6ParamsE,(.L_x_125 - _ZN7cutlass13device_kernelIN5flash19enable_sm80_to_sm89INS1_16FlashAttnBwdSm80INS1_25CollectiveMainloopBwdSm80ILi2ELi2EN4cute5tupleIJNS5_1CILi128EEES8_NS7_ILi64EEEEEENS_6half_tEfNS_4arch4Sm80ELb0ELb0ELb0ELb1ELb0ELb0ELb0ELb0ELi2ELi4ELi4ELi4ELb0EEENS1_24CollectiveEpilogueBwdGQAISA_fSD_Li256ELb1ELb0EEENS1_19SingleTileSchedulerILb1ELb0ELb0ELi128EEEEEEEEEvNT_6ParamsE)
        .other          _ZN7cutlass13device_kernelIN5flash19enable_sm80_to_sm89INS1_16FlashAttnBwdSm80INS1_25CollectiveMainloopBwdSm80ILi2ELi2EN4cute5tupleIJNS5_1CILi128EEES8_NS7_ILi64EEEEEENS_6half_tEfNS_4arch4Sm80ELb0ELb0ELb0ELb1ELb0ELb0ELb0ELb0ELi2ELi4ELi4ELi4ELb0EEENS1_24CollectiveEpilogueBwdGQAISA_fSD_Li256ELb1ELb0EEENS1_19SingleTileSchedulerILb1ELb0ELb0ELi128EEEEEEEEEvNT_6ParamsE,@"STO_CUDA_ENTRY STV_DEFAULT"
_ZN7cutlass13device_kernelIN5flash19enable_sm80_to_sm89INS1_16FlashAttnBwdSm80INS1_25CollectiveMainloopBwdSm80ILi2ELi2EN4cute5tupleIJNS5_1CILi128EEES8_NS7_ILi64EEEEEENS_6half_tEfNS_4arch4Sm80ELb0ELb0ELb0ELb1ELb0ELb0ELb0ELb0ELi2ELi4ELi4ELi4ELb0EEENS1_24CollectiveEpilogueBwdGQAISA_fSD_Li256ELb1ELb0EEENS1_19SingleTileSchedulerILb1ELb0ELb0ELi128EEEEEEEEEvNT_6ParamsE:
[----:B------:R-:W-:Y:S01]  /*0000*/  LDC R1, c[0x0][0x37c] ;  /* 0x0000df00ff017b82 */ /* 0x000fe20000000800 */
[----:B------:R-:W-:Y:S05]  /*0010*/  EXIT ;  /* 0x000000000000794d */ /* 0x000fea0003800000 */
.L_x_49:
        /* <DEDUP_REMOVED lines=14> */
.L_x_125:


//--------------------- .text._ZN7cutlass13device_kernelIN5flash19enable_sm80_to_sm89INS1_16FlashAttnBwdSm80INS1_25CollectiveMainloopBwdSm80ILi2ELi2EN4cute5tupleIJNS5_1CILi128EEES8_NS7_ILi64EEEEEENS_6half_tEfNS_4arch4Sm80ELb0ELb0ELb0ELb1ELb1ELb0ELb0ELb0ELi2ELi4ELi4ELi4ELb0EEENS1_24CollectiveEpilogueBwdGQAISA_fSD_Li256ELb1ELb1EEENS1_19SingleTileSchedulerILb1ELb0ELb0ELi128EEEEEEEEEvNT_6ParamsE --------------------------
	.section	.text._ZN7cutlass13device_kernelIN5flash19enable_sm80_to_sm89INS1_16FlashAttnBwdSm80INS1_25CollectiveMainloopBwdSm80ILi2ELi2EN4cute5tupleIJNS5_1CILi128EEES8_NS7_ILi64EEEEEENS_6half_tEfNS_4arch4Sm80ELb0ELb0ELb0ELb1ELb1ELb0ELb0ELb0ELi2ELi4ELi4ELi4ELb0EEENS1_24CollectiveEpilogueBwdGQAISA_fSD_Li256ELb1ELb1EEENS1_19SingleTileSchedulerILb1ELb0ELb0ELi128EEEEEEEEEvNT_6ParamsE,"ax",@progbits
	.align	128
.text._ZN7cutlass13device_kernelIN5flash19enable_sm80_to_sm89INS1_16FlashAttnBwdSm80INS1_25CollectiveMainloopBwdSm80ILi2ELi2EN4cute5tupleIJNS5_1CILi128EEES8_NS7_ILi64EEEEEENS_6half_tEfNS_4arch4Sm80ELb0ELb0ELb0ELb1ELb1ELb0ELb0ELb0ELi2ELi4ELi4ELi4ELb0EEENS1_24CollectiveEpilogueBwdGQAISA_fSD_Li256ELb1ELb1EEENS1_19SingleTileSchedulerILb1ELb0ELb0ELi128EEEEEEEEEvNT_6ParamsE:
        .type           _ZN7cutlass13device_kernelIN5flash19enable_sm80_to_sm89INS1_16FlashAttnBwdSm80INS1_25CollectiveMainloopBwdSm80ILi2ELi2EN4cute5tupleIJNS5_1CILi128EEES8_NS7_ILi64EEEEEENS_6half_tEfNS_4arch4Sm80ELb0ELb0ELb0ELb1ELb1ELb0ELb0ELb0ELi2ELi4ELi4ELi4ELb0EEENS1_24CollectiveEpilogueBwdGQAISA_fSD_Li256ELb1ELb1EEENS1_19SingleTileSchedulerILb1ELb0ELb0ELi128EEEEEEEEEvNT_6ParamsE,@function
        .size           _ZN7cutlass13device_kernelIN5flash19enable_sm80_to_sm89INS1_16FlashAttnBwdSm80INS1_25CollectiveMainloopBwdSm80ILi2ELi2EN4cute5tupleIJNS5_1CILi128EEES8_NS7_ILi64EEEEEENS_6half_tEfNS_4arch4Sm80ELb0ELb0ELb0ELb1ELb1ELb0ELb0ELb0ELi2ELi4ELi4ELi4ELb0EEENS1_24CollectiveEpilogueBwdGQAISA_fSD_Li256ELb1ELb1EEENS1_19SingleTileSchedulerILb1ELb0ELb0ELi128EEEEEEEEEvNT_6ParamsE,(.L_x_126 - _ZN7cutlass13device_kernelIN5flash19enable_sm80_to_sm89INS1_16FlashAttnBwdSm80INS1_25CollectiveMainloopBwdSm80ILi2ELi2EN4cute5tupleIJNS5_1CILi128EEES8_NS7_ILi64EEEEEENS_6half_tEfNS_4arch4Sm80ELb0ELb0ELb0ELb1ELb1ELb0ELb0ELb0ELi2ELi4ELi4ELi4ELb0EEENS1_24CollectiveEpilogueBwdGQAISA_fSD_Li256ELb1ELb1EEENS1_19SingleTileSchedulerILb1ELb0ELb0ELi128EEEEEEEEEvNT_6ParamsE)
        .other          _ZN7cutlass13device_kernelIN5flash19enable_sm80_to_sm89INS1_16FlashAttnBwdSm80INS1_25CollectiveMainloopBwdSm80ILi2ELi2EN4cute5tupleIJNS5_1CILi128EEES8_NS7_ILi64EEEEEENS_6half_tEfNS_4arch4Sm80ELb0ELb0ELb0ELb1ELb1ELb0ELb0ELb0ELi2ELi4ELi4ELi4ELb0EEENS1_24CollectiveEpilogueBwdGQAISA_fSD_Li256ELb1ELb1EEENS1_19SingleTileSchedulerILb1ELb0ELb0ELi128EEEEEEEEEvNT_6ParamsE,@"STO_CUDA_ENTRY STV_DEFAULT"
_ZN7cutlass13device_kernelIN5flash19enable_sm80_to_sm89INS1_16FlashAttnBwdSm80INS1_25CollectiveMainloopBwdSm80ILi2ELi2EN4cute5tupleIJNS5_1CILi128EEES8_NS7_ILi64EEEEEENS_6half_tEfNS_4arch4Sm80ELb0ELb0ELb0ELb1ELb1ELb0ELb0ELb0ELi2ELi4ELi4ELi4ELb0EEENS1_24CollectiveEpilogueBwdGQAISA_fSD_Li256ELb1ELb1EEENS1_19SingleTileSchedulerILb1ELb0ELb0ELi128EEEEEEEEEvNT_6ParamsE:
[----:B------:R-:W-:Y:S01]  /*0000*/  LDC R1, c[0x0][0x37c] ;  /* 0x0000df00ff017b82 */ /* 0x000fe20000000800 */
[----:B------:R-:W-:Y:S05]  /*0010*/  EXIT ;  /* 0x000000000000794d */ /* 0x000fea0003800000 */
.L_x_50:
        /* <DEDUP_REMOVED lines=14> */
.L_x_126:


//--------------------- .text._ZN7cutlass13device_kernelIN5flash19enable_sm80_to_sm89INS1_16FlashAttnBwdSm80INS1_25CollectiveMainloopBwdSm80ILi2ELi2EN4cute5tupleIJNS5_1CILi128EEES8_NS7_ILi64EEEEEENS_6half_tEfNS_4arch4Sm80ELb0ELb1ELb0ELb0ELb0ELb0ELb0ELb0ELi2ELi4ELi4ELi4ELb0EEENS1_21CollectiveEpilogueBwdISA_SB_SD_Li256ELb0ELb0ELi2EEENS1_19SingleTileSchedulerILb0ELb0ELb0ELi128EEEEEEEEEvNT_6ParamsE --------------------------
	.section	.text._ZN7cutlass13device_kernelIN5flash19enable_sm80_to_sm89INS1_16FlashAttnBwdSm80INS1_25CollectiveMainloopBwdSm80ILi2ELi2EN4cute5tupleIJNS5_1CILi128EEES8_NS7_ILi64EEEEEENS_6half_tEfNS_4arch4Sm80ELb0ELb1ELb0ELb0ELb0ELb0ELb0ELb0ELi2ELi4ELi4ELi4ELb0EEENS1_21CollectiveEpilogueBwdISA_SB_SD_Li256ELb0ELb0ELi2EEENS1_19SingleTileSchedulerILb0ELb0ELb0ELi128EEEEEEEEEvNT_6ParamsE,"ax",@progbits
	.align	128
.text._ZN7cutlass13device_kernelIN5flash19enable_sm80_to_sm89INS1_16FlashAttnBwdSm80INS1_25CollectiveMainloopBwdSm80ILi2ELi2EN4cute5tupleIJNS5_1CILi128EEES8_NS7_ILi64EEEEEENS_6half_tEfNS_4arch4Sm80ELb0ELb1ELb0ELb0ELb0ELb0ELb0ELb0ELi2ELi4ELi4ELi4ELb0EEENS1_21CollectiveEpilogueBwdISA_SB_SD_Li256ELb0ELb0ELi2EEENS1_19SingleTileSchedulerILb0ELb0ELb0ELi128EEEEEEEEEvNT_6ParamsE:
        .type           _ZN7cutlass13device_kernelIN5flash19enable_sm80_to_sm89INS1_16FlashAttnBwdSm80INS1_25CollectiveMainloopBwdSm80ILi2ELi2EN4cute5tupleIJNS5_1CILi128EEES8_NS7_ILi64EEEEEENS_6half_tEfNS_4arch4Sm80ELb0ELb1ELb0ELb0ELb0ELb0ELb0ELb0ELi2ELi4ELi4ELi4ELb0EEENS1_21CollectiveEpilogueBwdISA_SB_SD_Li256ELb0ELb0ELi2EEENS1_19SingleTileSchedulerILb0ELb0ELb0ELi128EEEEEEEEEvNT_6ParamsE,@function
        .size           _ZN7cutlass13device_kernelIN5flash19enable_sm80_to_sm89INS1_16FlashAttnBwdSm80INS1_25CollectiveMainloopBwdSm80ILi2ELi2EN4cute5tupleIJNS5_1CILi128EEES8_NS7_ILi64EEEEEENS_6half_tEfNS_4arch4Sm80ELb0ELb1ELb0ELb0ELb0ELb0ELb0ELb0ELi2ELi4ELi4ELi4ELb0EEENS1_21CollectiveEpilogueBwdISA_SB_SD_Li256ELb0ELb0ELi2EEENS1_19SingleTileSchedulerILb0ELb0ELb0ELi128EEEEEEEEEvNT_6ParamsE,(.L_x_127 - _ZN7cutlass13device_kernelIN5flash19enable_sm80_to_sm89INS1_16FlashAttnBwdSm80INS1_25CollectiveMainloopBwdSm80ILi2ELi2EN4cute5tupleIJNS5_1CILi128EEES8_NS7_ILi64EEEEEENS_6half_tEfNS_4arch4Sm80ELb0ELb1ELb0ELb0ELb0ELb0ELb0ELb0ELi2ELi4ELi4ELi4ELb0EEENS1_21CollectiveEpilogueBwdISA_SB_SD_Li256ELb0ELb0ELi2EEENS1_19SingleTileSchedulerILb0ELb0ELb0ELi128EEEEEEEEEvNT_6ParamsE)
        .other          _ZN7cutlass13device_kernelIN5flash19enable_sm80_to_sm89INS1_16FlashAttnBwdSm80INS1_25CollectiveMainloopBwdSm80ILi2ELi2EN4cute5tupleIJNS5_1CILi128EEES8_NS7_ILi64EEEEEENS_6half_tEfNS_4arch4Sm80ELb0ELb1ELb0ELb0ELb0ELb0ELb0ELb0ELi2ELi4ELi4ELi4ELb0EEENS1_21CollectiveEpilogueBwdISA_SB_SD_Li256ELb0ELb0ELi2EEENS1_19SingleTileSchedulerILb0ELb0ELb0ELi128EEEEEEEEEvNT_6ParamsE,@"STO_CUDA_ENTRY STV_DEFAULT"
_ZN7cutlass13device_kernelIN5flash19enable_sm80_to_sm89INS1_16FlashAttnBwdSm80INS1_25CollectiveMainloopBwdSm80ILi2ELi2EN4cute5tupleIJNS5_1CILi128EEES8_NS7_ILi64EEEEEENS_6half_tEfNS_4arch4Sm80ELb0ELb1ELb0ELb0ELb0ELb0ELb0ELb0ELi2ELi4ELi4ELi4ELb0EEENS1_21CollectiveEpilogueBwdISA_SB_SD_Li256ELb0ELb0ELi2EEENS1_19SingleTileSchedulerILb0ELb0ELb0ELi128EEEEEEEEEvNT_6ParamsE:
[----:B------:R-:W-:Y:S01]  /*0000*/  LDC R1, c[0x0][0x37c] ;  /* 0x0000df00ff017b82 */ /* 0x000fe20000000800 */
[----:B------:R-:W-:Y:S05]  /*0010*/  EXIT ;  /* 0x000000000000794d */ /* 0x000fea0003800000 */
.L_x_51:
        /* <DEDUP_REMOVED lines=14> */
.L_x_127:


//--------------------- .text._ZN7cutlass13device_kernelIN5flash19enable_sm80_to_sm89INS1_16FlashAttnBwdSm80INS1_25CollectiveMainloopBwdSm80ILi2ELi2EN4cute5tupleIJNS5_1CILi128EEES8_NS7_ILi64EEEEEENS_6half_tEfNS_4arch4Sm80ELb0ELb1ELb0ELb0ELb1ELb0ELb0ELb0ELi2ELi4ELi4ELi4ELb0EEENS1_21CollectiveEpilogueBwdISA_SB_SD_Li256ELb0ELb0ELi2EEENS1_19SingleTileSchedulerILb0ELb0ELb0ELi128EEEEEEEEEvNT_6ParamsE --------------------------
	.section	.text._ZN7cutlass13device_kernelIN5flash19enable_sm80_to_sm89INS1_16FlashAttnBwdSm80INS1_25CollectiveMainloopBwdSm80ILi2ELi2EN4cute5tupleIJNS5_1CILi128EEES8_NS7_ILi64EEEEEENS_6half_tEfNS_4arch4Sm80ELb0ELb1ELb0ELb0ELb1ELb0ELb0ELb0ELi2ELi4ELi4ELi4ELb0EEENS1_21CollectiveEpilogueBwdISA_SB_SD_Li256ELb0ELb0ELi2EEENS1_19SingleTileSchedulerILb0ELb0ELb0ELi128EEEEEEEEEvNT_6ParamsE,"ax",@progbits
	.align	128
.text._ZN7cutlass13device_kernelIN5flash19enable_sm80_to_sm89INS1_16FlashAttnBwdSm80INS1_25CollectiveMainloopBwdSm80ILi2ELi2EN4cute5tupleIJNS5_1CILi128EEES8_NS7_ILi64EEEEEENS_6half_tEfNS_4arch4Sm80ELb0ELb1ELb0ELb0ELb1ELb0ELb0ELb0ELi2ELi4ELi4ELi4ELb0EEENS1_21CollectiveEpilogueBwdISA_SB_SD_Li256ELb0ELb0ELi2EEENS1_19SingleTileSchedulerILb0ELb0ELb0ELi128EEEEEEEEEvNT_6ParamsE:
        .type           _ZN7cutlass13device_kernelIN5flash19enable_sm80_to_sm89INS1_16FlashAttnBwdSm80INS1_25CollectiveMainloopBwdSm80ILi2ELi2EN4cute5tupleIJNS5_1CILi128EEES8_NS7_ILi64EEEEEENS_6half_tEfNS_4arch4Sm80ELb0ELb1ELb0ELb0ELb1ELb0ELb0ELb0ELi2ELi4ELi4ELi4ELb0EEENS1_21CollectiveEpilogueBwdISA_SB_SD_Li256ELb0ELb0ELi2EEENS1_19SingleTileSchedulerILb0ELb0ELb0ELi128EEEEEEEEEvNT_6ParamsE,@function
        .size           _ZN7cutlass13device_kernelIN5flash19enable_sm80_to_sm89INS1_16FlashAttnBwdSm80INS1_25CollectiveMainloopBwdSm80ILi2ELi2EN4cute5tupleIJNS5_1CILi128EEES8_NS7_ILi64EEEEEENS_6half_tEfNS_4arch4Sm80ELb0ELb1ELb0ELb0ELb1ELb0ELb0ELb0ELi2ELi4ELi4ELi4ELb0EEENS1_21CollectiveEpilogueBwdISA_SB_SD_Li256ELb0ELb0ELi2EEENS1_19SingleTileSchedulerILb0ELb0ELb0ELi128EEEEEEEEEvNT_6ParamsE,(.L_x_128 - _ZN7cutlass13device_kernelIN5flash19enable_sm80_to_sm89INS1_16FlashAttnBwdSm80INS1_25CollectiveMainloopBwdSm80ILi2ELi2EN4cute5tupleIJNS5_1CILi128EEES8_NS7_ILi64EEEEEENS_6half_tEfNS_4arch4Sm80ELb0ELb1ELb0ELb0ELb1ELb0ELb0ELb0ELi2ELi4ELi4ELi4ELb0EEENS1_21CollectiveEpilogueBwdISA_SB_SD_Li256ELb0ELb0ELi2EEENS1_19SingleTileSchedulerILb0ELb0ELb0ELi128EEEEEEEEEvNT_6ParamsE)
        .other          _ZN7cutlass13device_kernelIN5flash19enable_sm80_to_sm89INS1_16FlashAttnBwdSm80INS1_25CollectiveMainloopBwdSm80ILi2ELi2EN4cute5tupleIJNS5_1CILi128EEES8_NS7_ILi64EEEEEENS_6half_tEfNS_4arch4Sm80ELb0ELb1ELb0ELb0ELb1ELb0ELb0ELb0ELi2ELi4ELi4ELi4ELb0EEENS1_21CollectiveEpilogueBwdISA_SB_SD_Li256ELb0ELb0ELi2EEENS1_19SingleTileSchedulerILb0ELb0ELb0ELi128EEEEEEEEEvNT_6ParamsE,@"STO_CUDA_ENTRY STV_DEFAULT"
_ZN7cutlass13device_kernelIN5flash19enable_sm80_to_sm89INS1_16FlashAttnBwdSm80INS1_25CollectiveMainloopBwdSm80ILi2ELi2EN4cute5tupleIJNS5_1CILi128EEES8_NS7_ILi64EEEEEENS_6half_tEfNS_4arch4Sm80ELb0ELb1ELb0ELb0ELb1ELb0ELb0ELb0ELi2ELi4ELi4ELi4ELb0EEENS1_21CollectiveEpilogueBwdISA_SB_SD_Li256ELb0ELb0ELi2EEENS1_19SingleTileSchedulerILb0ELb0ELb0ELi128EEEEEEEEEvNT_6ParamsE:
[----:B------:R-:W-:Y:S01]  /*0000*/  LDC R1, c[0x0][0x37c] ;  /* 0x0000df00ff017b82 */ /* 0x000fe20000000800 */
[----:B------:R-:W-:Y:S05]  /*0010*/  EXIT ;  /* 0x000000000000794d */ /* 0x000fea0003800000 */
.L_x_52:
        /* <DEDUP_REMOVED lines=14> */
.L_x_128:


//--------------------- .text._ZN7cutlass13device_kernelIN5flash19enable_sm80_to_sm89INS1_16FlashAttnBwdSm80INS1_25CollectiveMainloopBwdSm80ILi2ELi2EN4cute5tupleIJNS5_1CILi128EEES8_NS7_ILi64EEEEEENS_6half_tEfNS_4arch4Sm80ELb0ELb1ELb0ELb0ELb0ELb0ELb0ELb0ELi2ELi4ELi4ELi4ELb0EEENS1_24CollectiveEpilogueBwdGQAISA_fSD_Li256ELb0ELb0EEENS1_19SingleTileSchedulerILb0ELb0ELb0ELi128EEEEEEEEEvNT_6ParamsE --------------------------
	.section	.text._ZN7cutlass13device_kernelIN5flash19enable_sm80_to_sm89INS1_16FlashAttnBwdSm80INS1_25CollectiveMainloopBwdSm80ILi2ELi2EN4cute5tupleIJNS5_1CILi128EEES8_NS7_ILi64EEEEEENS_6half_tEfNS_4arch4Sm80ELb0ELb1ELb0ELb0ELb0ELb0ELb0ELb0ELi2ELi4ELi4ELi4ELb0EEENS1_24CollectiveEpilogueBwdGQAISA_fSD_Li256ELb0ELb0EEENS1_19SingleTileSchedulerILb0ELb0ELb0ELi128EEEEEEEEEvNT_6ParamsE,"ax",@progbits
	.align	128
.text._ZN7cutlass13device_kernelIN5flash19enable_sm80_to_sm89INS1_16FlashAttnBwdSm80INS1_25CollectiveMainloopBwdSm80ILi2ELi2EN4cute5tupleIJNS5_1CILi128EEES8_NS7_ILi64EEEEEENS_6half_tEfNS_4arch4Sm80ELb0ELb1ELb0ELb0ELb0ELb0ELb0ELb0ELi2ELi4ELi4ELi4ELb0EEENS1_24CollectiveEpilogueBwdGQAISA_fSD_Li256ELb0ELb0EEENS1_19SingleTileSchedulerILb0ELb0ELb0ELi128EEEEEEEEEvNT_6ParamsE:
        .type           _ZN7cutlass13device_kernelIN5flash19enable_sm80_to_sm89INS1_16FlashAttnBwdSm80INS1_25CollectiveMainloopBwdSm80ILi2ELi2EN4cute5tupleIJNS5_1CILi128EEES8_NS7_ILi64EEEEEENS_6half_tEfNS_4arch4Sm80ELb0ELb1ELb0ELb0ELb0ELb0ELb0ELb0ELi2ELi4ELi4ELi4ELb0EEENS1_24CollectiveEpilogueBwdGQAISA_fSD_Li256ELb0ELb0EEENS1_19SingleTileSchedulerILb0ELb0ELb0ELi128EEEEEEEEEvNT_6ParamsE,@function
        .size           _ZN7cutlass13device_kernelIN5flash19enable_sm80_to_sm89INS1_16FlashAttnBwdSm80INS1_25CollectiveMainloopBwdSm80ILi2ELi2EN4cute5tupleIJNS5_1CILi128EEES8_NS7_ILi64EEEEEENS_6half_tEfNS_4arch4Sm80ELb0ELb1ELb0ELb0ELb0ELb0ELb0ELb0ELi2ELi4ELi4ELi4ELb0EEENS1_24CollectiveEpilogueBwdGQAISA_fSD_Li256ELb0ELb0EEENS1_19SingleTileSchedulerILb0ELb0ELb0ELi128EEEEEEEEEvNT_6ParamsE,(.L_x_129 - _ZN7cutlass13device_kernelIN5flash19enable_sm80_to_sm89INS1_16FlashAttnBwdSm80INS1_25CollectiveMainloopBwdSm80ILi2ELi2EN4cute5tupleIJNS5_1CILi128EEES8_NS7_ILi64EEEEEENS_6half_tEfNS_4arch4Sm80ELb0ELb1ELb0ELb0ELb0ELb0ELb0ELb0ELi2ELi4ELi4ELi4ELb0EEENS1_24CollectiveEpilogueBwdGQAISA_fSD_Li256ELb0ELb0EEENS1_19SingleTileSchedulerILb0ELb0ELb0ELi128EEEEEEEEEvNT_6ParamsE)
        .other          _ZN7cutlass13device_kernelIN5flash19enable_sm80_to_sm89INS1_16FlashAttnBwdSm80INS1_25CollectiveMainloopBwdSm80ILi2ELi2EN4cute5tupleIJNS5_1CILi128EEES8_NS7_ILi64EEEEEENS_6half_tEfNS_4arch4Sm80ELb0ELb1ELb0ELb0ELb0ELb0ELb0ELb0ELi2ELi4ELi4ELi4ELb0EEENS1_24CollectiveEpilogueBwdGQAISA_fSD_Li256ELb0ELb0EEENS1_19SingleTileSchedulerILb0ELb0ELb0ELi128EEEEEEEEEvNT_6ParamsE,@"STO_CUDA_ENTRY STV_DEFAULT"
_ZN7cutlass13device_kernelIN5flash19enable_sm80_to_sm89INS1_16FlashAttnBwdSm80INS1_25CollectiveMainloopBwdSm80ILi2ELi2EN4cute5tupleIJNS5_1CILi128EEES8_NS7_ILi64EEEEEENS_6half_tEfNS_4arch4Sm80ELb0ELb1ELb0ELb0ELb0ELb0ELb0ELb0ELi2ELi4ELi4ELi4ELb0EEENS1_24CollectiveEpilogueBwdGQAISA_fSD_Li256ELb0ELb0EEENS1_19SingleTileSchedulerILb0ELb0ELb0ELi128EEEEEEEEEvNT_6ParamsE:
[----:B------:R-:W-:Y:S01]  /*0000*/  LDC R1, c[0x0][0x37c] ;  /* 0x0000df00ff017b82 */ /* 0x000fe20000000800 */
[----:B------:R-:W-:Y:S05]  /*0010*/  EXIT ;  /* 0x000000000000794d */ /* 0x000fea0003800000 */
.L_x_53:
        /* <DEDUP_REMOVED lines=14> */
.L_x_129:


//--------------------- .text._ZN7cutlass13device_kernelIN5flash19enable_sm80_to_sm89INS1_16FlashAttnBwdSm80INS1_25CollectiveMainloopBwdSm80ILi2ELi2EN4cute5tupleIJNS5_1CILi128EEES8_NS7_ILi64EEEEEENS_6half_tEfNS_4arch4Sm80ELb0ELb1ELb0ELb0ELb1ELb0ELb0ELb0ELi2ELi4ELi4ELi4ELb0EEENS1_24CollectiveEpilogueBwdGQAISA_fSD_Li256ELb0ELb1EEENS1_19SingleTileSchedulerILb0ELb0ELb0ELi128EEEEEEEEEvNT_6ParamsE --------------------------
	.section	.text._ZN7cutlass13device_kernelIN5flash19enable_sm80_to_sm89INS1_16FlashAttnBwdSm80INS1_25CollectiveMainloopBwdSm80ILi2ELi2EN4cute5tupleIJNS5_1CILi128EEES8_NS7_ILi64EEEEEENS_6half_tEfNS_4arch4Sm80ELb0ELb1ELb0ELb0ELb1ELb0ELb0ELb0ELi2ELi4ELi4ELi4ELb0EEENS1_24CollectiveEpilogueBwdGQAISA_fSD_Li256ELb0ELb1EEENS1_19SingleTileSchedulerILb0ELb0ELb0ELi128EEEEEEEEEvNT_6ParamsE,"ax",@progbits
	.align	128
.text._ZN7cutlass13device_kernelIN5flash19enable_sm80_to_sm89INS1_16FlashAttnBwdSm80INS1_25CollectiveMainloopBwdSm80ILi2ELi2EN4cute5tupleIJNS5_1CILi128EEES8_NS7_ILi64EEEEEENS_6half_tEfNS_4arch4Sm80ELb0ELb1ELb0ELb0ELb1ELb0ELb0ELb0ELi2ELi4ELi4ELi4ELb0EEENS1_24CollectiveEpilogueBwdGQAISA_fSD_Li256ELb0ELb1EEENS1_19SingleTileSchedulerILb0ELb0ELb0ELi128EEEEEEEEEvNT_6ParamsE:
        .type           _ZN7cutlass13device_kernelIN5flash19enable_sm80_to_sm89INS1_16FlashAttnBwdSm80INS1_25CollectiveMainloopBwdSm80ILi2ELi2EN4cute5tupleIJNS5_1CILi128EEES8_NS7_ILi64EEEEEENS_6half_tEfNS_4arch4Sm80ELb0ELb1ELb0ELb0ELb1ELb0ELb0ELb0ELi2ELi4ELi4ELi4ELb0EEENS1_24CollectiveEpilogueBwdGQAISA_fSD_Li256ELb0ELb1EEENS1_19SingleTileSchedulerILb0ELb0ELb0ELi128EEEEEEEEEvNT_6ParamsE,@function
        .size           _ZN7cutlass13device_kernelIN5flash19enable_sm80_to_sm89INS1_16FlashAttnBwdSm80INS1_25CollectiveMainloopBwdSm80ILi2ELi2EN4cute5tupleIJNS5_1CILi128EEES8_NS7_ILi64EEEEEENS_6half_tEfNS_4arch4Sm80ELb0ELb1ELb0ELb0ELb1ELb0ELb0ELb0ELi2ELi4ELi4ELi4ELb0EEENS1_24CollectiveEpilogueBwdGQAISA_fSD_Li256ELb0ELb1EEENS1_19SingleTileSchedulerILb0ELb0ELb0ELi128EEEEEEEEEvNT_6ParamsE,(.L_x_130 - _ZN7cutlass13device_kernelIN5flash19enable_sm80_to_sm89INS1_16FlashAttnBwdSm80INS1_25CollectiveMainloopBwdSm80ILi2ELi2EN4cute5tupleIJNS5_1CILi128EEES8_NS7_ILi64EEEEEENS_6half_tEfNS_4arch4Sm80ELb0ELb1ELb0ELb0ELb1ELb0ELb0ELb0ELi2ELi4ELi4ELi4ELb0EEENS1_24CollectiveEpilogueBwdGQAISA_fSD_Li256ELb0ELb1EEENS1_19SingleTileSchedulerILb0ELb0ELb0ELi128EEEEEEEEEvNT_6ParamsE)
        .other          _ZN7cutlass13device_kernelIN5flash19enable_sm80_to_sm89INS1_16FlashAttnBwdSm80INS1_25CollectiveMainloopBwdSm80ILi2ELi2EN4cute5tupleIJNS5_1CILi128EEES8_NS7_ILi64EEEEEENS_6half_tEfNS_4arch4Sm80ELb0ELb1ELb0ELb0ELb1ELb0ELb0ELb0ELi2ELi4ELi4ELi4ELb0EEENS1_24CollectiveEpilogueBwdGQAISA_fSD_Li256ELb0ELb1EEENS1_19SingleTileSchedulerILb0ELb0ELb0ELi128EEEEEEEEEvNT_6ParamsE,@"STO_CUDA_ENTRY STV_DEFAULT"
_ZN7cutlass13device_kernelIN5flash19enable_sm80_to_sm89INS1_16FlashAttnBwdSm80INS1_25CollectiveMainloopBwdSm80ILi2ELi2EN4cute5tupleIJNS5_1CILi128EEES8_NS7_ILi64EEEEEENS_6half_tEfNS_4arch4Sm80ELb0ELb1ELb0ELb0ELb1ELb0ELb0ELb0ELi2ELi4ELi4ELi4ELb0EEENS1_24CollectiveEpilogueBwdGQAISA_fSD_Li256ELb0ELb1EEENS1_19SingleTileSchedulerILb0ELb0ELb0ELi128EEEEEEEEEvNT_6ParamsE:
[----:B------:R-:W-:Y:S01]  /*0000*/  LDC R1, c[0x0][0x37c] ;  /* 0x0000df00ff017b82 */ /* 0x000fe20000000800 */
[----:B------:R-:W-:Y:S05]  /*0010*/  EXIT ;  /* 0x000000000000794d */ /* 0x000fea0003800000 */
.L_x_54:
        /* <DEDUP_REMOVED lines=14> */
.L_x_130:


//--------------------- .text._ZN7cutlass13device_kernelIN5flash19enable_sm80_to_sm89INS1_16FlashAttnBwdSm80INS1_25CollectiveMainloopBwdSm80ILi2ELi2EN4cute5tupleIJNS5_1CILi128EEES8_NS7_ILi64EEEEEENS_6half_tEfNS_4arch4Sm80ELb0ELb1ELb0ELb1ELb0ELb0ELb0ELb0ELi2ELi4ELi4ELi4ELb0EEENS1_21CollectiveEpilogueBwdISA_SB_SD_Li256ELb1ELb0ELi2EEENS1_19SingleTileSchedulerILb1ELb0ELb0ELi128EEEEEEEEEvNT_6ParamsE --------------------------
	.section	.text._ZN7cutlass13device_kernelIN5flash19enable_sm80_to_sm89INS1_16FlashAttnBwdSm80INS1_25CollectiveMainloopBwdSm80ILi2ELi2EN4cute5tupleIJNS5_1CILi128EEES8_NS7_ILi64EEEEEENS_6half_tEfNS_4arch4Sm80ELb0ELb1ELb0ELb1ELb0ELb0ELb0ELb0ELi2ELi4ELi4ELi4ELb0EEENS1_21CollectiveEpilogueBwdISA_SB_SD_Li256ELb1ELb0ELi2EEENS1_19SingleTileSchedulerILb1ELb0ELb0ELi128EEEEEEEEEvNT_6ParamsE,"ax",@progbits
	.align	128
.text._ZN7cutlass13device_kernelIN5flash19enable_sm80_to_sm89INS1_16FlashAttnBwdSm80INS1_25CollectiveMainloopBwdSm80ILi2ELi2EN4cute5tupleIJNS5_1CILi128EEES8_NS7_ILi64EEEEEENS_6half_tEfNS_4arch4Sm80ELb0ELb1ELb0ELb1ELb0ELb0ELb0ELb0ELi2ELi4ELi4ELi4ELb0EEENS1_21CollectiveEpilogueBwdISA_SB_SD_Li256ELb1ELb0ELi2EEENS1_19SingleTileSchedulerILb1ELb0ELb0ELi128EEEEEEEEEvNT_6ParamsE:
        .type           _ZN7cutlass13device_kernelIN5flash19enable_sm80_to_sm89INS1_16FlashAttnBwdSm80INS1_25CollectiveMainloopBwdSm80ILi2ELi2EN4cute5tupleIJNS5_1CILi128EEES8_NS7_ILi64EEEEEENS_6half_tEfNS_4arch4Sm80ELb0ELb1ELb0ELb1ELb0ELb0ELb0ELb0ELi2ELi4ELi4ELi4ELb0EEENS1_21CollectiveEpilogueBwdISA_SB_SD_Li256ELb1ELb0ELi2EEENS1_19SingleTileSchedulerILb1ELb0ELb0ELi128EEEEEEEEEvNT_6ParamsE,@function
        .size           _ZN7cutlass13device_kernelIN5flash19enable_sm80_to_sm89INS1_16FlashAttnBwdSm80INS1_25CollectiveMainloopBwdSm80ILi2ELi2EN4cute5tupleIJNS5_1CILi128EEES8_NS7_ILi64EEEEEENS_6half_tEfNS_4arch4Sm80ELb0ELb1ELb0ELb1ELb0ELb0ELb0ELb0ELi2ELi4ELi4ELi4ELb0EEENS1_21CollectiveEpilogueBwdISA_SB_SD_Li256ELb1ELb0ELi2EEENS1_19SingleTileSchedulerILb1ELb0ELb0ELi128EEEEEEEEEvNT_6ParamsE,(.L_x_131 - _ZN7cutlass13device_kernelIN5flash19enable_sm80_to_sm89INS1_16FlashAttnBwdSm80INS1_25CollectiveMainloopBwdSm80ILi2ELi2EN4cute5tupleIJNS5_1CILi128EEES8_NS7_ILi64EEEEEENS_6half_tEfNS_4arch4Sm80ELb0ELb1ELb0ELb1ELb0ELb0ELb0ELb0ELi2ELi4ELi4ELi4ELb0EEENS1_21CollectiveEpilogueBwdISA_SB_SD_Li256ELb1ELb0ELi2EEENS1_19SingleTileSchedulerILb1ELb0ELb0ELi128EEEEEEEEEvNT_6ParamsE)
        .other          _ZN7cutlass13device_kernelIN5flash19enable_sm80_to_sm89INS1_16FlashAttnBwdSm80INS1_25CollectiveMainloopBwdSm80ILi2ELi2EN4cute5tupleIJNS5_1CILi128EEES8_NS7_ILi64EEEEEENS_6half_tEfNS_4arch4Sm80ELb0ELb1ELb0ELb1ELb0ELb0ELb0ELb0ELi2ELi4ELi4ELi4ELb0EEENS1_21CollectiveEpilogueBwdISA_SB_SD_Li256ELb1ELb0ELi2EEENS1_19SingleTileSchedulerILb1ELb0ELb0ELi128EEEEEEEEEvNT_6ParamsE,@"STO_CUDA_ENTRY STV_DEFAULT"
_ZN7cutlass13device_kernelIN5flash19enable_sm80_to_sm89INS1_16FlashAttnBwdSm80INS1_25CollectiveMainloopBwdSm80ILi2ELi2EN4cute5tupleIJNS5_1CILi128EEES8_NS7_ILi64EEEEEENS_6half_tEfNS_4arch4Sm80ELb0ELb1ELb0ELb1ELb0ELb0ELb0ELb0ELi2ELi4ELi4ELi4ELb0EEENS1_21CollectiveEpilogueBwdISA_SB_SD_Li256ELb1ELb0ELi2EEENS1_19SingleTileSchedulerILb1ELb0ELb0ELi128EEEEEEEEEvNT_6ParamsE:
[----:B------:R-:W-:Y:S01]  /*0000*/  LDC R1, c[0x0][0x37c] ;  /* 0x0000df00ff017b82 */ /* 0x000fe20000000800 */
[----:B------:R-:W-:Y:S05]  /*0010*/  EXIT ;  /* 0x000000000000794d */ /* 0x000fea0003800000 */
.L_x_55:
        /* <DEDUP_REMOVED lines=14> */
.L_x_131:


//--------------------- .text._ZN7cutlass13device_kernelIN5flash19enable_sm80_to_sm89INS1_16FlashAttnBwdSm80INS1_25CollectiveMainloopBwdSm80ILi2ELi2EN4cute5tupleIJNS5_1CILi128EEES8_NS7_ILi64EEEEEENS_6half_tEfNS_4arch4Sm80ELb0ELb1ELb0ELb1ELb1ELb0ELb0ELb0ELi2ELi4ELi4ELi4ELb0EEENS1_21CollectiveEpilogueBwdISA_SB_SD_Li256ELb1ELb0ELi2EEENS1_19SingleTileSchedulerILb1ELb0ELb0ELi128EEEEEEEEEvNT_6ParamsE --------------------------
	.section	.text._ZN7cutlass13device_kernelIN5flash19enable_sm80_to_sm89INS1_16FlashAttnBwdSm80INS1_25CollectiveMainloopBwdSm80ILi2ELi2EN4cute5tupleIJNS5_1CILi128EEES8_NS7_ILi64EEEEEENS_6half_tEfNS_4arch4Sm80ELb0ELb1ELb0ELb1ELb1ELb0ELb0ELb0ELi2ELi4ELi4ELi4ELb0EEENS1_21CollectiveEpilogueBwdISA_SB_SD_Li256ELb1ELb0ELi2EEENS1_19SingleTileSchedulerILb1ELb0ELb0ELi128EEEEEEEEEvNT_6ParamsE,"ax",@progbits
	.align	128
.text._ZN7cutlass13device_kernelIN5flash19enable_sm80_to_sm89INS1_16FlashAttnBwdSm80INS1_25CollectiveMainloopBwdSm80ILi2ELi2EN4cute5tupleIJNS5_1CILi128EEES8_NS7_ILi64EEEEEENS_6half_tEfNS_4arch4Sm80ELb0ELb1ELb0ELb1ELb1ELb0ELb0ELb0ELi2ELi4ELi4ELi4ELb0EEENS1_21CollectiveEpilogueBwdISA_SB_SD_Li256ELb1ELb0ELi2EEENS1_19SingleTileSchedulerILb1ELb0ELb0ELi128EEEEEEEEEvNT_6ParamsE:
        .type           _ZN7cutlass13device_kernelIN5flash19enable_sm80_to_sm89INS1_16FlashAttnBwdSm80INS1_25CollectiveMainloopBwdSm80ILi2ELi2EN4cute5tupleIJNS5_1CILi128EEES8_NS7_ILi64EEEEEENS_6half_tEfNS_4arch4Sm80ELb0ELb1ELb0ELb1ELb1ELb0ELb0ELb0ELi2ELi4ELi4ELi4ELb0EEENS1_21CollectiveEpilogueBwdISA_SB_SD_Li256ELb1ELb0ELi2EEENS1_19SingleTileSchedulerILb1ELb0ELb0ELi128EEEEEEEEEvNT_6ParamsE,@function
        .size           _ZN7cutlass13device_kernelIN5flash19enable_sm80_to_sm89INS1_16FlashAttnBwdSm80INS1_25CollectiveMainloopBwdSm80ILi2ELi2EN4cute5tupleIJNS5_1CILi128EEES8_NS7_ILi64EEEEEENS_6half_tEfNS_4arch4Sm80ELb0ELb1ELb0ELb1ELb1ELb0ELb0ELb0ELi2ELi4ELi4ELi4ELb0EEENS1_21CollectiveEpilogueBwdISA_SB_SD_Li256ELb1ELb0ELi2EEENS1_19SingleTileSchedulerILb1ELb0ELb0ELi128EEEEEEEEEvNT_6ParamsE,(.L_x_132 - _ZN7cutlass13device_kernelIN5flash19enable_sm80_to_sm89INS1_16FlashAttnBwdSm80INS1_25CollectiveMainloopBwdSm80ILi2ELi2EN4cute5tupleIJNS5_1CILi128EEES8_NS7_ILi64EEEEEENS_6half_tEfNS_4arch4Sm80ELb0ELb1ELb0ELb1ELb1ELb0ELb0ELb0ELi2ELi4ELi4ELi4ELb0EEENS1_21CollectiveEpilogueBwdISA_SB_SD_Li256ELb1ELb0ELi2EEENS1_19SingleTileSchedulerILb1ELb0ELb0ELi128EEEEEEEEEvNT_6ParamsE)
        .other          _ZN7cutlass13device_kernelIN5flash19enable_sm80_to_sm89INS1_16FlashAttnBwdSm80INS1_25CollectiveMainloopBwdSm80ILi2ELi2EN4cute5tupleIJNS5_1CILi128EEES8_NS7_ILi64EEEEEENS_6half_tEfNS_4arch4Sm80ELb0ELb1ELb0ELb1ELb1ELb0ELb0ELb0ELi2ELi4ELi4ELi4ELb0EEENS1_21CollectiveEpilogueBwdISA_SB_SD_Li256ELb1ELb0ELi2EEENS1_19SingleTileSchedulerILb1ELb0ELb0ELi128EEEEEEEEEvNT_6ParamsE,@"STO_CUDA_ENTRY STV_DEFAULT"
_ZN7cutlass13device_kernelIN5flash19enable_sm80_to_sm89INS1_16FlashAttnBwdSm80INS1_25CollectiveMainloopBwdSm80ILi2ELi2EN4cute5tupleIJNS5_1CILi128EEES8_NS7_ILi64EEEEEENS_6half_tEfNS_4arch4Sm80ELb0ELb1ELb0ELb1ELb1ELb0ELb0ELb0ELi2ELi4ELi4ELi4ELb0EEENS1_21CollectiveEpilogueBwdISA_SB_SD_Li256ELb1ELb0ELi2EEENS1_19SingleTileSchedulerILb1ELb0ELb0ELi128EEEEEEEEEvNT_6ParamsE:
[----:B------:R-:W-:Y:S01]  /*0000*/  LDC R1, c[0x0][0x37c] ;  /* 0x0000df00ff017b82 */ /* 0x000fe20000000800 */
[----:B------:R-:W-:Y:S05]  /*0010*/  EXIT ;  /* 0x000000000000794d */ /* 0x000fea0003800000 */
.L_x_56:
        /* <DEDUP_REMOVED lines=14> */
.L_x_132:


//--------------------- .text._ZN7cutlass13device_kernelIN5flash19enable_sm80_to_sm89INS1_16FlashAttnBwdSm80INS1_25CollectiveMainloopBwdSm80ILi2ELi2EN4cute5tupleIJNS5_1CILi128EEES8_NS7_ILi64EEEEEENS_6half_tEfNS_4arch4Sm80ELb0ELb1ELb0ELb1ELb0ELb0ELb0ELb0ELi2ELi4ELi4ELi4ELb0EEENS1_24CollectiveEpilogueBwdGQAISA_fSD_Li256ELb1ELb0EEENS1_19SingleTileSchedulerILb1ELb0ELb0ELi128EEEEEEEEEvNT_6ParamsE --------------------------
	.section	.text._ZN7cutlass13device_kernelIN5flash19enable_sm80_to_sm89INS1_16FlashAttnBwdSm80INS1_25CollectiveMainloopBwdSm80ILi2ELi2EN4cute5tupleIJNS5_1CILi128EEES8_NS7_ILi64EEEEEENS_6half_tEfNS_4arch4Sm80ELb0ELb1ELb0ELb1ELb0ELb0ELb0ELb0ELi2ELi4ELi4ELi4ELb0EEENS1_24CollectiveEpilogueBwdGQAISA_fSD_Li256ELb1ELb0EEENS1_19SingleTileSchedulerILb1ELb0ELb0ELi128EEEEEEEEEvNT_6ParamsE,"ax",@progbits
	.align	128
.text._ZN7cutlass13device_kernelIN5flash19enable_sm80_to_sm89INS1_16FlashAttnBwdSm80INS1_25CollectiveMainloopBwdSm80ILi2ELi2EN4cute5tupleIJNS5_1CILi128EEES8_NS7_ILi64EEEEEENS_6half_tEfNS_4arch4Sm80ELb0ELb1ELb0ELb1ELb0ELb0ELb0ELb0ELi2ELi4ELi4ELi4ELb0EEENS1_24CollectiveEpilogueBwdGQAISA_fSD_Li256ELb1ELb0EEENS1_19SingleTileSchedulerILb1ELb0ELb0ELi128EEEEEEEEEvNT_6ParamsE:
        .type           _ZN7cutlass13device_kernelIN5flash19enable_sm80_to_sm89INS1_16FlashAttnBwdSm80INS1_25CollectiveMainloopBwdSm80ILi2ELi2EN4cute5tupleIJNS5_1CILi128EEES8_NS7_ILi64EEEEEENS_6half_tEfNS_4arch4Sm80ELb0ELb1ELb0ELb1ELb0ELb0ELb0ELb0ELi2ELi4ELi4ELi4ELb0EEENS1_24CollectiveEpilogueBwdGQAISA_fSD_Li256ELb1ELb0EEENS1_19SingleTileSchedulerILb1ELb0ELb0ELi128EEEEEEEEEvNT_6ParamsE,@function
        .size           _ZN7cutlass13device_kernelIN5flash19enable_sm80_to_sm89INS1_16FlashAttnBwdSm80INS1_25CollectiveMainloopBwdSm80ILi2ELi2EN4cute5tupleIJNS5_1CILi128EEES8_NS7_ILi64EEEEEENS_6half_tEfNS_4arch4Sm80ELb0ELb1ELb0ELb1ELb0ELb0ELb0ELb0ELi2ELi4ELi4ELi4ELb0EEENS1_24CollectiveEpilogueBwdGQAISA_fSD_Li256ELb1ELb0EEENS1_19SingleTileSchedulerILb1ELb0ELb0ELi128EEEEEEEEEvNT_6ParamsE,(.L_x_133 - _ZN7cutlass13device_kernelIN5flash19enable_sm80_to_sm89INS1_16FlashAttnBwdSm80INS1_25CollectiveMainloopBwdSm80ILi2ELi2EN4cute5tupleIJNS5_1CILi128EEES8_NS7_ILi64EEEEEENS_6half_tEfNS_4arch4Sm80ELb0ELb1ELb0ELb1ELb0ELb0ELb0ELb0ELi2ELi4ELi4ELi4ELb0EEENS1_24CollectiveEpilogueBwdGQAISA_fSD_Li256ELb1ELb0EEENS1_19SingleTileSchedulerILb1ELb0ELb0ELi128EEEEEEEEEvNT_6ParamsE)
        .other          _ZN7cutlass13device_kernelIN5flash19enable_sm80_to_sm89INS1_16FlashAttnBwdSm80INS1_25CollectiveMainloopBwdSm80ILi2ELi2EN4cute5tupleIJNS5_1CILi128EEES8_NS7_ILi64EEEEEENS_6half_tEfNS_4arch4Sm80ELb0ELb1ELb0ELb1ELb0ELb0ELb0ELb0ELi2ELi4ELi4ELi4ELb0EEENS1_24CollectiveEpilogueBwdGQAISA_fSD_Li256ELb1ELb0EEENS1_19SingleTileSchedulerILb1ELb0ELb0ELi128EEEEEEEEEvNT_6ParamsE,@"STO_CUDA_ENTRY STV_DEFAULT"
_ZN7cutlass13device_kernelIN5flash19enable_sm80_to_sm89INS1_16FlashAttnBwdSm80INS1_25CollectiveMainloopBwdSm80ILi2ELi2EN4cute5tupleIJNS5_1CILi128EEES8_NS7_ILi64EEEEEENS_6half_tEfNS_4arch4Sm80ELb0ELb1ELb0ELb1ELb0ELb0ELb0ELb0ELi2ELi4ELi4ELi4ELb0EEENS1_24CollectiveEpilogueBwdGQAISA_fSD_Li256ELb1ELb0EEENS1_19SingleTileSchedulerILb1ELb0ELb0ELi128EEEEEEEEEvNT_6ParamsE:
[----:B------:R-:W-:Y:S01]  /*0000*/  LDC R1, c[0x0][0x37c] ;  /* 0x0000df00ff017b82 */ /* 0x000fe20000000800 */
[----:B------:R-:W-:Y:S05]  /*0010*/  EXIT ;  /* 0x000000000000794d */ /* 0x000fea0003800000 */
.L_x_57:
        /* <DEDUP_REMOVED lines=14> */
.L_x_133:


//--------------------- .text._ZN7cutlass13device_kernelIN5flash19enable_sm80_to_sm89INS1_16FlashAttnBwdSm80INS1_25CollectiveMainloopBwdSm80ILi2ELi2EN4cute5tupleIJNS5_1CILi128EEES8_NS7_ILi64EEEEEENS_6half_tEfNS_4arch4Sm80ELb0ELb1ELb0ELb1ELb1ELb0ELb0ELb0ELi2ELi4ELi4ELi4ELb0EEENS1_24CollectiveEpilogueBwdGQAISA_fSD_Li256ELb1ELb1EEENS1_19SingleTileSchedulerILb1ELb0ELb0ELi128EEEEEEEEEvNT_6ParamsE --------------------------
	.section	.text._ZN7cutlass13device_kernelIN5flash19enable_sm80_to_sm89INS1_16FlashAttnBwdSm80INS1_25CollectiveMainloopBwdSm80ILi2ELi2EN4cute5tupleIJNS5_1CILi128EEES8_NS7_ILi64EEEEEENS_6half_tEfNS_4arch4Sm80ELb0ELb1ELb0ELb1ELb1ELb0ELb0ELb0ELi2ELi4ELi4ELi4ELb0EEENS1_24CollectiveEpilogueBwdGQAISA_fSD_Li256ELb1ELb1EEENS1_19SingleTileSchedulerILb1ELb0ELb0ELi128EEEEEEEEEvNT_6ParamsE,"ax",@progbits
	.align	128
.text._ZN7cutlass13device_kernelIN5flash19enable_sm80_to_sm89INS1_16FlashAttnBwdSm80INS1_25CollectiveMainloopBwdSm80ILi2ELi2EN4cute5tupleIJNS5_1CILi128EEES8_NS7_ILi64EEEEEENS_6half_tEfNS_4arch4Sm80ELb0ELb1ELb0ELb1ELb1ELb0ELb0ELb0ELi2ELi4ELi4ELi4ELb0EEENS1_24CollectiveEpilogueBwdGQAISA_fSD_Li256ELb1ELb1EEENS1_19SingleTileSchedulerILb1ELb0ELb0ELi128EEEEEEEEEvNT_6ParamsE:
        .type           _ZN7cutlass13device_kernelIN5flash19enable_sm80_to_sm89INS1_16FlashAttnBwdSm80INS1_25CollectiveMainloopBwdSm80ILi2ELi2EN4cute5tupleIJNS5_1CILi128EEES8_NS7_ILi64EEEEEENS_6half_tEfNS_4arch4Sm80ELb0ELb1ELb0ELb1ELb1ELb0ELb0ELb0ELi2ELi4ELi4ELi4ELb0EEENS1_24CollectiveEpilogueBwdGQAISA_fSD_Li256ELb1ELb1EEENS1_19SingleTileSchedulerILb1ELb0ELb0ELi128EEEEEEEEEvNT_6ParamsE,@function
        .size           _ZN7cutlass13device_kernelIN5flash19enable_sm80_to_sm89INS1_16FlashAttnBwdSm80INS1_25CollectiveMainloopBwdSm80ILi2ELi2EN4cute5tupleIJNS5_1CILi128EEES8_NS7_ILi64EEEEEENS_6half_tEfNS_4arch4Sm80ELb0ELb1ELb0ELb1ELb1ELb0ELb0ELb0ELi2ELi4ELi4ELi4ELb0EEENS1_24CollectiveEpilogueBwdGQAISA_fSD_Li256ELb1ELb1EEENS1_19SingleTileSchedulerILb1ELb0ELb0ELi128EEEEEEEEEvNT_6ParamsE,(.L_x_134 - _ZN7cutlass13device_kernelIN5flash19enable_sm80_to_sm89INS1_16FlashAttnBwdSm80INS1_25CollectiveMainloopBwdSm80ILi2ELi2EN4cute5tupleIJNS5_1CILi128EEES8_NS7_ILi64EEEEEENS_6half_tEfNS_4arch4Sm80ELb0ELb1ELb0ELb1ELb1ELb0ELb0ELb0ELi2ELi4ELi4ELi4ELb0EEENS1_24CollectiveEpilogueBwdGQAISA_fSD_Li256ELb1ELb1EEENS1_19SingleTileSchedulerILb1ELb0ELb0ELi128EEEEEEEEEvNT_6ParamsE)
        .other          _ZN7cutlass13device_kernelIN5flash19enable_sm80_to_sm89INS1_16FlashAttnBwdSm80INS1_25CollectiveMainloopBwdSm80ILi2ELi2EN4cute5tupleIJNS5_1CILi128EEES8_NS7_ILi64EEEEEENS_6half_tEfNS_4arch4Sm80ELb0ELb1ELb0ELb1ELb1ELb0ELb0ELb0ELi2ELi4ELi4ELi4ELb0EEENS1_24CollectiveEpilogueBwdGQAISA_fSD_Li256ELb1ELb1EEENS1_19SingleTileSchedulerILb1ELb0ELb0ELi128EEEEEEEEEvNT_6ParamsE,@"STO_CUDA_ENTRY STV_DEFAULT"
_ZN7cutlass13device_kernelIN5flash19enable_sm80_to_sm89INS1_16FlashAttnBwdSm80INS1_25CollectiveMainloopBwdSm80ILi2ELi2EN4cute5tupleIJNS5_1CILi128EEES8_NS7_ILi64EEEEEENS_6half_tEfNS_4arch4Sm80ELb0ELb1ELb0ELb1ELb1ELb0ELb0ELb0ELi2ELi4ELi4ELi4ELb0EEENS1_24CollectiveEpilogueBwdGQAISA_fSD_Li256ELb1ELb1EEENS1_19SingleTileSchedulerILb1ELb0ELb0ELi128EEEEEEEEEvNT_6ParamsE:
[----:B------:R-:W-:Y:S01]  /*0000*/  LDC R1, c[0x0][0x37c] ;  /* 0x0000df00ff017b82 */ /* 0x000fe20000000800 */
[----:B------:R-:W-:Y:S05]  /*0010*/  EXIT ;  /* 0x000000000000794d */ /* 0x000fea0003800000 */
.L_x_58:
        /* <DEDUP_REMOVED lines=14> */
.L_x_134:


//--------------------- .text._ZN7cutlass13device_kernelIN5flash19enable_sm80_to_sm89INS1_16FlashAttnBwdSm80INS1_25CollectiveMainloopBwdSm80ILi2ELi2EN4cute5tupleIJNS5_1CILi128EEES8_NS7_ILi64EEEEEENS_6half_tEfNS_4arch4Sm80ELb1ELb0ELb0ELb0ELb0ELb0ELb0ELb0ELi2ELi4ELi4ELi4ELb0EEENS1_21CollectiveEpilogueBwdISA_SB_SD_Li256ELb0ELb0ELi2EEENS1_25SingleTileBwdLPTSchedulerILb0ELi128ELb0EEEEEEEEEvNT_6ParamsE --------------------------
	.section	.text._ZN7cutlass13device_kernelIN5flash19enable_sm80_to_sm89INS1_16FlashAttnBwdSm80INS1_25CollectiveMainloopBwdSm80ILi2ELi2EN4cute5tupleIJNS5_1CILi128EEES8_NS7_ILi64EEEEEENS_6half_tEfNS_4arch4Sm80ELb1ELb0ELb0ELb0ELb0ELb0ELb0ELb0ELi2ELi4ELi4ELi4ELb0EEENS1_21CollectiveEpilogueBwdISA_SB_SD_Li256ELb0ELb0ELi2EEENS1_25SingleTileBwdLPTSchedulerILb0ELi128ELb0EEEEEEEEEvNT_6ParamsE,"ax",@progbits
	.align	128
.text._ZN7cutlass13device_kernelIN5flash19enable_sm80_to_sm89INS1_16FlashAttnBwdSm80INS1_25CollectiveMainloopBwdSm80ILi2ELi2EN4cute5tupleIJNS5_1CILi128EEES8_NS7_ILi64EEEEEENS_6half_tEfNS_4arch4Sm80ELb1ELb0ELb0ELb0ELb0ELb0ELb0ELb0ELi2ELi4ELi4ELi4ELb0EEENS1_21CollectiveEpilogueBwdISA_SB_SD_Li256ELb0ELb0ELi2EEENS1_25SingleTileBwdLPTSchedulerILb0ELi128ELb0EEEEEEEEEvNT_6ParamsE:
        .type           _ZN7cutlass13device_kernelIN5flash19enable_sm80_to_sm89INS1_16FlashAttnBwdSm80INS1_25CollectiveMainloopBwdSm80ILi2ELi2EN4cute5tupleIJNS5_1CILi128EEES8_NS7_ILi64EEEEEENS_6half_tEfNS_4arch4Sm80ELb1ELb0ELb0ELb0ELb0ELb0ELb0ELb0ELi2ELi4ELi4ELi4ELb0EEENS1_21CollectiveEpilogueBwdISA_SB_SD_Li256ELb0ELb0ELi2EEENS1_25SingleTileBwdLPTSchedulerILb0ELi128ELb0EEEEEEEEEvNT_6ParamsE,@function
        .size           _ZN7cutlass13device_kernelIN5flash19enable_sm80_to_sm89INS1_16FlashAttnBwdSm80INS1_25CollectiveMainloopBwdSm80ILi2ELi2EN4cute5tupleIJNS5_1CILi128EEES8_NS7_ILi64EEEEEENS_6half_tEfNS_4arch4Sm80ELb1ELb0ELb0ELb0ELb0ELb0ELb0ELb0ELi2ELi4ELi4ELi4ELb0EEENS1_21CollectiveEpilogueBwdISA_SB_SD_Li256ELb0ELb0ELi2EEENS1_25SingleTileBwdLPTSchedulerILb0ELi128ELb0EEEEEEEEEvNT_6ParamsE,(.L_x_135 - _ZN7cutlass13device_kernelIN5flash19enable_sm80_to_sm89INS1_16FlashAttnBwdSm80INS1_25CollectiveMainloopBwdSm80ILi2ELi2EN4cute5tupleIJNS5_1CILi128EEES8_NS7_ILi64EEEEEENS_6half_tEfNS_4arch4Sm80ELb1ELb0ELb0ELb0ELb0ELb0ELb0ELb0ELi2ELi4ELi4ELi4ELb0EEENS1_21CollectiveEpilogueBwdISA_SB_SD_Li256ELb0ELb0ELi2EEENS1_25SingleTileBwdLPTSchedulerILb0ELi128ELb0EEEEEEEEEvNT_6ParamsE)
        .other          _ZN7cutlass13device_kernelIN5flash19enable_sm80_to_sm89INS1_16FlashAttnBwdSm80INS1_25CollectiveMainloopBwdSm80ILi2ELi2EN4cute5tupleIJNS5_1CILi128EEES8_NS7_ILi64EEEEEENS_6half_tEfNS_4arch4Sm80ELb1ELb0ELb0ELb0ELb0ELb0ELb0ELb0ELi2ELi4ELi4ELi4ELb0EEENS1_21CollectiveEpilogueBwdISA_SB_SD_Li256ELb0ELb0ELi2EEENS1_25SingleTileBwdLPTSchedulerILb0ELi128ELb0EEEEEEEEEvNT_6ParamsE,@"STO_CUDA_ENTRY STV_DEFAULT"
_ZN7cutlass13device_kernelIN5flash19enable_sm80_to_sm89INS1_16FlashAttnBwdSm80INS1_25CollectiveMainloopBwdSm80ILi2ELi2EN4cute5tupleIJNS5_1CILi128EEES8_NS7_ILi64EEEEEENS_6half_tEfNS_4arch4Sm80ELb1ELb0ELb0ELb0ELb0ELb0ELb0ELb0ELi2ELi4ELi4ELi4ELb0EEENS1_21CollectiveEpilogueBwdISA_SB_SD_Li256ELb0ELb0ELi2EEENS1_25SingleTileBwdLPTSchedulerILb0ELi128ELb0EEEEEEEEEvNT_6ParamsE:
[----:B------:R-:W-:Y:S01]  /*0000*/  LDC R1, c[0x0][0x37c] ;  /* 0x0000df00ff017b82 */ /* 0x000fe20000000800 */
[----:B------:R-:W-:Y:S05]  /*0010*/  EXIT ;  /* 0x000000000000794d */ /* 0x000fea0003800000 */
.L_x_59:
        /* <DEDUP_REMOVED lines=14> */
.L_x_135:


//--------------------- .text._ZN7cutlass13device_kernelIN5flash19enable_sm80_to_sm89INS1_16FlashAttnBwdSm80INS1_25CollectiveMainloopBwdSm80ILi2ELi2EN4cute5tupleIJNS5_1CILi128EEES8_NS7_ILi64EEEEEENS_6half_tEfNS_4arch4Sm80ELb1ELb0ELb0ELb0ELb1ELb0ELb0ELb0ELi2ELi4ELi4ELi4ELb0EEENS1_21CollectiveEpilogueBwdISA_SB_SD_Li256ELb0ELb0ELi2EEENS1_25SingleTileBwdLPTSchedulerILb0ELi128ELb1EEEEEEEEEvNT_6ParamsE --------------------------
	.section	.text._ZN7cutlass13device_kernelIN5flash19enable_sm80_to_sm89INS1_16FlashAttnBwdSm80INS1_25CollectiveMainloopBwdSm80ILi2ELi2EN4cute5tupleIJNS5_1CILi128EEES8_NS7_ILi64EEEEEENS_6half_tEfNS_4arch4Sm80ELb1ELb0ELb0ELb0ELb1ELb0ELb0ELb0ELi2ELi4ELi4ELi4ELb0EEENS1_21CollectiveEpilogueBwdISA_SB_SD_Li256ELb0ELb0ELi2EEENS1_25SingleTileBwdLPTSchedulerILb0ELi128ELb1EEEEEEEEEvNT_6ParamsE,"ax",@progbits
	.align	128
.text._ZN7cutlass13device_kernelIN5flash19enable_sm80_to_sm89INS1_16FlashAttnBwdSm80INS1_25CollectiveMainloopBwdSm80ILi2ELi2EN4cute5tupleIJNS5_1CILi128EEES8_NS7_ILi64EEEEEENS_6half_tEfNS_4arch4Sm80ELb1ELb0ELb0ELb0ELb1ELb0ELb0ELb0ELi2ELi4ELi4ELi4ELb0EEENS1_21CollectiveEpilogueBwdISA_SB_SD_Li256ELb0ELb0ELi2EEENS1_25SingleTileBwdLPTSchedulerILb0ELi128ELb1EEEEEEEEEvNT_6ParamsE:
        .type           _ZN7cutlass13device_kernelIN5flash19enable_sm80_to_sm89INS1_16FlashAttnBwdSm80INS1_25CollectiveMainloopBwdSm80ILi2ELi2EN4cute5tupleIJNS5_1CILi128EEES8_NS7_ILi64EEEEEENS_6half_tEfNS_4arch4Sm80ELb1ELb0ELb0ELb0ELb1ELb0ELb0ELb0ELi2ELi4ELi4ELi4ELb0EEENS1_21CollectiveEpilogueBwdISA_SB_SD_Li256ELb0ELb0ELi2EEENS1_25SingleTileBwdLPTSchedulerILb0ELi128ELb1EEEEEEEEEvNT_6ParamsE,@function
        .size           _ZN7cutlass13device_kernelIN5flash19enable_sm80_to_sm89INS1_16FlashAttnBwdSm80INS1_25CollectiveMainloopBwdSm80ILi2ELi2EN4cute5tupleIJNS5_1CILi128EEES8_NS7_ILi64EEEEEENS_6half_tEfNS_4arch4Sm80ELb1ELb0ELb0ELb0ELb1ELb0ELb0ELb0ELi2ELi4ELi4ELi4ELb0EEENS1_21CollectiveEpilogueBwdISA_SB_SD_Li256ELb0ELb0ELi2EEENS1_25SingleTileBwdLPTSchedulerILb0ELi128ELb1EEEEEEEEEvNT_6ParamsE,(.L_x_136 - _ZN7cutlass13device_kernelIN5flash19enable_sm80_to_sm89INS1_16FlashAttnBwdSm80INS1_25CollectiveMainloopBwdSm80ILi2ELi2EN4cute5tupleIJNS5_1CILi128EEES8_NS7_ILi64EEEEEENS_6half_tEfNS_4arch4Sm80ELb1ELb0ELb0ELb0ELb1ELb0ELb0ELb0ELi2ELi4ELi4ELi4ELb0EEENS1_21CollectiveEpilogueBwdISA_SB_SD_Li256ELb0ELb0ELi2EEENS1_25SingleTileBwdLPTSchedulerILb0ELi128ELb1EEEEEEEEEvNT_6ParamsE)
        .other          _ZN7cutlass13device_kernelIN5flash19enable_sm80_to_sm89INS1_16FlashAttnBwdSm80INS1_25CollectiveMainloopBwdSm80ILi2ELi2EN4cute5tupleIJNS5_1CILi128EEES8_NS7_ILi64EEEEEENS_6half_tEfNS_4arch4Sm80ELb1ELb0ELb0ELb0ELb1ELb0ELb0ELb0ELi2ELi4ELi4ELi4ELb0EEENS1_21CollectiveEpilogueBwdISA_SB_SD_Li256ELb0ELb0ELi2EEENS1_25SingleTileBwdLPTSchedulerILb0ELi128ELb1EEEEEEEEEvNT_6ParamsE,@"STO_CUDA_ENTRY STV_DEFAULT"
_ZN7cutlass13device_kernelIN5flash19enable_sm80_to_sm89INS1_16FlashAttnBwdSm80INS1_25CollectiveMainloopBwdSm80ILi2ELi2EN4cute5tupleIJNS5_1CILi128EEES8_NS7_ILi64EEEEEENS_6half_tEfNS_4arch4Sm80ELb1ELb0ELb0ELb0ELb1ELb0ELb0ELb0ELi2ELi4ELi4ELi4ELb0EEENS1_21CollectiveEpilogueBwdISA_SB_SD_Li256ELb0ELb0ELi2EEENS1_25SingleTileBwdLPTSchedulerILb0ELi128ELb1EEEEEEEEEvNT_6ParamsE:
[----:B------:R-:W-:Y:S01]  /*0000*/  LDC R1, c[0x0][0x37c] ;  /* 0x0000df00ff017b82 */ /* 0x000fe20000000800 */
[----:B------:R-:W-:Y:S05]  /*0010*/  EXIT ;  /* 0x000000000000794d */ /* 0x000fea0003800000 */
.L_x_60:
        /* <DEDUP_REMOVED lines=14> */
.L_x_136:


//--------------------- .text._ZN7cutlass13device_kernelIN5flash19enable_sm80_to_sm89INS1_16FlashAttnBwdSm80INS1_25CollectiveMainloopBwdSm80ILi2ELi2EN4cute5tupleIJNS5_1CILi128EEES8_NS7_ILi64EEEEEENS_6half_tEfNS_4arch4Sm80ELb1ELb0ELb0ELb0ELb0ELb0ELb0ELb0ELi2ELi4ELi4ELi4ELb0EEENS1_24CollectiveEpilogueBwdGQAISA_fSD_Li256ELb0ELb0EEENS1_25SingleTileBwdLPTSchedulerILb0ELi128ELb0EEEEEEEEEvNT_6ParamsE --------------------------
	.section	.text._ZN7cutlass13device_kernelIN5flash19enable_sm80_to_sm89INS1_16FlashAttnBwdSm80INS1_25CollectiveMainloopBwdSm80ILi2ELi2EN4cute5tupleIJNS5_1CILi128EEES8_NS7_ILi64EEEEEENS_6half_tEfNS_4arch4Sm80ELb1ELb0ELb0ELb0ELb0ELb0ELb0ELb0ELi2ELi4ELi4ELi4ELb0EEENS1_24CollectiveEpilogueBwdGQAISA_fSD_Li256ELb0ELb0EEENS1_25SingleTileBwdLPTSchedulerILb0ELi128ELb0EEEEEEEEEvNT_6ParamsE,"ax",@progbits
	.align	128
.text._ZN7cutlass13device_kernelIN5flash19enable_sm80_to_sm89INS1_16FlashAttnBwdSm80INS1_25CollectiveMainloopBwdSm80ILi2ELi2EN4cute5tupleIJNS5_1CILi128EEES8_NS7_ILi64EEEEEENS_6half_tEfNS_4arch4Sm80ELb1ELb0ELb0ELb0ELb0ELb0ELb0ELb0ELi2ELi4ELi4ELi4ELb0EEENS1_24CollectiveEpilogueBwdGQAISA_fSD_Li256ELb0ELb0EEENS1_25SingleTileBwdLPTSchedulerILb0ELi128ELb0EEEEEEEEEvNT_6ParamsE:
        .type           _ZN7cutlass13device_kernelIN5flash19enable_sm80_to_sm89INS1_16FlashAttnBwdSm80INS1_25CollectiveMainloopBwdSm80ILi2ELi2EN4cute5tupleIJNS5_1CILi128EEES8_NS7_ILi64EEEEEENS_6half_tEfNS_4arch4Sm80ELb1ELb0ELb0ELb0ELb0ELb0ELb0ELb0ELi2ELi4ELi4ELi4ELb0EEENS1_24CollectiveEpilogueBwdGQAISA_fSD_Li256ELb0ELb0EEENS1_25SingleTileBwdLPTSchedulerILb0ELi128ELb0EEEEEEEEEvNT_6ParamsE,@function
        .size           _ZN7cutlass13device_kernelIN5flash19enable_sm80_to_sm89INS1_16FlashAttnBwdSm80INS1_25CollectiveMainloopBwdSm80ILi2ELi2EN4cute5tupleIJNS5_1CILi128EEES8_NS7_ILi64EEEEEENS_6half_tEfNS_4arch4Sm80ELb1ELb0ELb0ELb0ELb0ELb0ELb0ELb0ELi2ELi4ELi4ELi4ELb0EEENS1_24CollectiveEpilogueBwdGQAISA_fSD_Li256ELb0ELb0EEENS1_25SingleTileBwdLPTSchedulerILb0ELi128ELb0EEEEEEEEEvNT_6ParamsE,(.L_x_137 - _ZN7cutlass13device_kernelIN5flash19enable_sm80_to_sm89INS1_16FlashAttnBwdSm80INS1_25CollectiveMainloopBwdSm80ILi2ELi2EN4cute5tupleIJNS5_1CILi128EEES8_NS7_ILi64EEEEEENS_6half_tEfNS_4arch4Sm80ELb1ELb0ELb0ELb0ELb0ELb0ELb0ELb0ELi2ELi4ELi4ELi4ELb0EEENS1_24CollectiveEpilogueBwdGQAISA_fSD_Li256ELb0ELb0EEENS1_25SingleTileBwdLPTSchedulerILb0ELi128ELb0EEEEEEEEEvNT_6ParamsE)
        .other          _ZN7cutlass13device_kernelIN5flash19enable_sm80_to_sm89INS1_16FlashAttnBwdSm80INS1_25CollectiveMainloopBwdSm80ILi2ELi2EN4cute5tupleIJNS5_1CILi128EEES8_NS7_ILi64EEEEEENS_6half_tEfNS_4arch4Sm80ELb1ELb0ELb0ELb0ELb0ELb0ELb0ELb0ELi2ELi4ELi4ELi4ELb0EEENS1_24CollectiveEpilogueBwdGQAISA_fSD_Li256ELb0ELb0EEENS1_25SingleTileBwdLPTSchedulerILb0ELi128ELb0EEEEEEEEEvNT_6ParamsE,@"STO_CUDA_ENTRY STV_DEFAULT"
_ZN7cutlass13device_kernelIN5flash19enable_sm80_to_sm89INS1_16FlashAttnBwdSm80INS1_25CollectiveMainloopBwdSm80ILi2ELi2EN4cute5tupleIJNS5_1CILi128EEES8_NS7_ILi64EEEEEENS_6half_tEfNS_4arch4Sm80ELb1ELb0ELb0ELb0ELb0ELb0ELb0ELb0ELi2ELi4ELi4ELi4ELb0EEENS1_24CollectiveEpilogueBwdGQAISA_fSD_Li256ELb0ELb0EEENS1_25SingleTileBwdLPTSchedulerILb0ELi128ELb0EEEEEEEEEvNT_6ParamsE:
[----:B------:R-:W-:Y:S01]  /*0000*/  LDC R1, c[0x0][0x37c] ;  /* 0x0000df00ff017b82 */ /* 0x000fe20000000800 */
[----:B------:R-:W-:Y:S05]  /*0010*/  EXIT ;  /* 0x000000000000794d */ /* 0x000fea0003800000 */
.L_x_61:
        /* <DEDUP_REMOVED lines=14> */
.L_x_137:


//--------------------- .text._ZN7cutlass13device_kernelIN5flash19enable_sm80_to_sm89INS1_16FlashAttnBwdSm80INS1_25CollectiveMainloopBwdSm80ILi2ELi2EN4cute5tupleIJNS5_1CILi128EEES8_NS7_ILi64EEEEEENS_6half_tEfNS_4arch4Sm80ELb1ELb0ELb0ELb0ELb1ELb0ELb0ELb0ELi2ELi4ELi4ELi4ELb0EEENS1_24CollectiveEpilogueBwdGQAISA_fSD_Li256ELb0ELb1EEENS1_25SingleTileBwdLPTSchedulerILb0ELi128ELb1EEEEEEEEEvNT_6ParamsE --------------------------
	.section	.text._ZN7cutlass13device_kernelIN5flash19enable_sm80_to_sm89INS1_16FlashAttnBwdSm80INS1_25CollectiveMainloopBwdSm80ILi2ELi2EN4cute5tupleIJNS5_1CILi128EEES8_NS7_ILi64EEEEEENS_6half_tEfNS_4arch4Sm80ELb1ELb0ELb0ELb0ELb1ELb0ELb0ELb0ELi2ELi4ELi4ELi4ELb0EEENS1_24CollectiveEpilogueBwdGQAISA_fSD_Li256ELb0ELb1EEENS1_25SingleTileBwdLPTSchedulerILb0ELi128ELb1EEEEEEEEEvNT_6ParamsE,"ax",@progbits
	.align	128
.text._ZN7cutlass13device_kernelIN5flash19enable_sm80_to_sm89INS1_16FlashAttnBwdSm80INS1_25CollectiveMainloopBwdSm80ILi2ELi2EN4cute5tupleIJNS5_1CILi128EEES8_NS7_ILi64EEEEEENS_6half_tEfNS_4arch4Sm80ELb1ELb0ELb0ELb0ELb1ELb0ELb0ELb0ELi2ELi4ELi4ELi4ELb0EEENS1_24CollectiveEpilogueBwdGQAISA_fSD_Li256ELb0ELb1EEENS1_25SingleTileBwdLPTSchedulerILb0ELi128ELb1EEEEEEEEEvNT_6ParamsE:
        .type           _ZN7cutlass13device_kernelIN5flash19enable_sm80_to_sm89INS1_16FlashAttnBwdSm80INS1_25CollectiveMainloopBwdSm80ILi2ELi2EN4cute5tupleIJNS5_1CILi128EEES8_NS7_ILi64EEEEEENS_6half_tEfNS_4arch4Sm80ELb1ELb0ELb0ELb0ELb1ELb0ELb0ELb0ELi2ELi4ELi4ELi4ELb0EEENS1_24CollectiveEpilogueBwdGQAISA_fSD_Li256ELb0ELb1EEENS1_25SingleTileBwdLPTSchedulerILb0ELi128ELb1EEEEEEEEEvNT_6ParamsE,@function
        .size           _ZN7cutlass13device_kernelIN5flash19enable_sm80_to_sm89INS1_16FlashAttnBwdSm80INS1_25CollectiveMainloopBwdSm80ILi2ELi2EN4cute5tupleIJNS5_1CILi128EEES8_NS7_ILi64EEEEEENS_6half_tEfNS_4arch4Sm80ELb1ELb0ELb0ELb0ELb1ELb0ELb0ELb0ELi2ELi4ELi4ELi4ELb0EEENS1_24CollectiveEpilogueBwdGQAISA_fSD_Li256ELb0ELb1EEENS1_25SingleTileBwdLPTSchedulerILb0ELi128ELb1EEEEEEEEEvNT_6ParamsE,(.L_x_138 - _ZN7cutlass13device_kernelIN5flash19enable_sm80_to_sm89INS1_16FlashAttnBwdSm80INS1_25CollectiveMainloopBwdSm80ILi2ELi2EN4cute5tupleIJNS5_1CILi128EEES8_NS7_ILi64EEEEEENS_6half_tEfNS_4arch4Sm80ELb1ELb0ELb0ELb0ELb1ELb0ELb0ELb0ELi2ELi4ELi4ELi4ELb0EEENS1_24CollectiveEpilogueBwdGQAISA_fSD_Li256ELb0ELb1EEENS1_25SingleTileBwdLPTSchedulerILb0ELi128ELb1EEEEEEEEEvNT_6ParamsE)
        .other          _ZN7cutlass13device_kernelIN5flash19enable_sm80_to_sm89INS1_16FlashAttnBwdSm80INS1_25CollectiveMainloopBwdSm80ILi2ELi2EN4cute5tupleIJNS5_1CILi128EEES8_NS7_ILi64EEEEEENS_6half_tEfNS_4arch4Sm80ELb1ELb0ELb0ELb0ELb1ELb0ELb0ELb0ELi2ELi4ELi4ELi4ELb0EEENS1_24CollectiveEpilogueBwdGQAISA_fSD_Li256ELb0ELb1EEENS1_25SingleTileBwdLPTSchedulerILb0ELi128ELb1EEEEEEEEEvNT_6ParamsE,@"STO_CUDA_ENTRY STV_DEFAULT"
_ZN7cutlass13device_kernelIN5flash19enable_sm80_to_sm89INS1_16FlashAttnBwdSm80INS1_25CollectiveMainloopBwdSm80ILi2ELi2EN4cute5tupleIJNS5_1CILi128EEES8_NS7_ILi64EEEEEENS_6half_tEfNS_4arch4Sm80ELb1ELb0ELb0ELb0ELb1ELb0ELb0ELb0ELi2ELi4ELi4ELi4ELb0EEENS1_24CollectiveEpilogueBwdGQAISA_fSD_Li256ELb0ELb1EEENS1_25SingleTileBwdLPTSchedulerILb0ELi128ELb1EEEEEEEEEvNT_6ParamsE:
[----:B------:R-:W-:Y:S01]  /*0000*/  LDC R1, c[0x0][0x37c] ;  /* 0x0000df00ff017b82 */ /* 0x000fe20000000800 */
[----:B------:R-:W-:Y:S05]  /*0010*/  EXIT ;  /* 0x000000000000794d */ /* 0x000fea0003800000 */
.L_x_62:
        /* <DEDUP_REMOVED lines=14> */
.L_x_138:


//--------------------- .text._ZN7cutlass13device_kernelIN5flash22FlashAttnBwdPreprocessIN4cute5tupleIJNS3_1CILi128EEENS5_ILi64EEEEEENS_6half_tEfNS_4arch4Sm80ELb1ELb0EEEEEvNT_6ParamsE --------------------------
	.section	.text._ZN7cutlass13device_kernelIN5flash22FlashAttnBwdPreprocessIN4cute5tupleIJNS3_1CILi128EEENS5_ILi64EEEEEENS_6half_tEfNS_4arch4Sm80ELb1ELb0EEEEEvNT_6ParamsE,"ax",@progbits
	.align	128
.text._ZN7cutlass13device_kernelIN5flash22FlashAttnBwdPreprocessIN4cute5tupleIJNS3_1CILi128EEENS5_ILi64EEEEEENS_6half_tEfNS_4arch4Sm80ELb1ELb0EEEEEvNT_6ParamsE:
        .type           _ZN7cutlass13device_kernelIN5flash22FlashAttnBwdPreprocessIN4cute5tupleIJNS3_1CILi128EEENS5_ILi64EEEEEENS_6half_tEfNS_4arch4Sm80ELb1ELb0EEEEEvNT_6ParamsE,@function
        .size           _ZN7cutlass13device_kernelIN5flash22FlashAttnBwdPreprocessIN4cute5tupleIJNS3_1CILi128EEENS5_ILi64EEEEEENS_6half_tEfNS_4arch4Sm80ELb1ELb0EEEEEvNT_6ParamsE,(.L_x_139 - _ZN7cutlass13device_kernelIN5flash22FlashAttnBwdPreprocessIN4cute5tupleIJNS3_1CILi128EEENS5_ILi64EEEEEENS_6half_tEfNS_4arch4Sm80ELb1ELb0EEEEEvNT_6ParamsE)
        .other          _ZN7cutlass13device_kernelIN5flash22FlashAttnBwdPreprocessIN4cute5tupleIJNS3_1CILi128EEENS5_ILi64EEEEEENS_6half_tEfNS_4arch4Sm80ELb1ELb0EEEEEvNT_6ParamsE,@"STO_CUDA_ENTRY STV_DEFAULT"
_ZN7cutlass13device_kernelIN5flash22FlashAttnBwdPreprocessIN4cute5tupleIJNS3_1CILi128EEENS5_ILi64EEEEEENS_6half_tEfNS_4arch4Sm80ELb1ELb0EEEEEvNT_6ParamsE:
[----:B------:R-:W-:Y:S01]  /*0000*/  LDC R1, c[0x0][0x37c] ;  /* 0x0000df00ff017b82 */ /* 0x000fe20000000800 */
[----:B------:R-:W0:Y:S07]  /*0010*/  S2R R0, SR_TID.X ;  /* 0x0000000000007919 */ /* 0x000e2e0000002100 */
[----:B------:R-:W1:Y:S01]  /*0020*/  S2UR UR11, SR_CTAID.X ;  /* 0x00000000000b79c3 */ /* 0x000e620000002500 */
[----:B------:R-:W2:Y:S01]  /*0030*/  LDCU UR7, c[0x0][0x388] ;  /* 0x00007100ff0777ac */ /* 0x000ea20008000800 */
[----:B------:R-:W-:Y:S01]  /*0040*/  HFMA2 R41, -RZ, RZ, 0, 0 ;  /* 0x00000000ff297431 */ /* 0x000fe200000001ff */
[----:B------:R-:W3:Y:S01]  /*0050*/  S2R R4, SR_CTAID.Z ;  /* 0x0000000000047919 */ /* 0x000ee20000002700 */
[----:B------:R-:W4:Y:S04]  /*0060*/  LDCU UR4, c[0x0][0x38c] ;  /* 0x00007180ff0477ac */ /* 0x000f280008000800 */
[----:B------:R-:W3:Y:S01]  /*0070*/  S2UR UR14, SR_CTAID.Y ;  /* 0x00000000000e79c3 */ /* 0x000ee20000002600 */
[----:B------:R-:W3:Y:S07]  /*0080*/  LDCU.64 UR12, c[0x0][0x358] ;  /* 0x00006b00ff0c77ac */ /* 0x000eee0008000a00 */
[----:B------:R-:W3:Y:S01]  /*0090*/  LDC.64 R14, c[0x0][0x3a0] ;  /* 0x0000e800ff0e7b82 */ /* 0x000ee20000000a00 */
[----:B-1----:R-:W-:-:S07]  /*00a0*/  USHF.L.U32 UR6, UR11, 0x7, URZ ;  /* 0x000000070b067899 */ /* 0x002fce00080006ff */
[----:B------:R-:W1:Y:S01]  /*00b0*/  LDC.64 R22, c[0x0][0x3a8] ;  /* 0x0000ea00ff167b82 */ /* 0x000e620000000a00 */
[----:B--2---:R-:W-:Y:S01]  /*00c0*/  UIADD3 UR10, UPT, UPT, -UR6, UR7, URZ ;  /* 0x00000007060a7290 */ /* 0x004fe2000fffe1ff */
[----:B0-----:R-:W-:Y:S02]  /*00d0*/  SHF.L.U32 R40, R0, 0x3, RZ ;  /* 0x0000000300287819 */ /* 0x001fe400000006ff */
[----:B------:R-:W-:-:S04]  /*00e0*/  SHF.R.U32.HI R2, RZ, 0x3, R0 ;  /* 0x00000003ff027819 */ /* 0x000fc80000011600 */
[----:B------:R-:W0:Y:S01]  /*00f0*/  LDC.64 R20, c[0x0][0x3c0] ;  /* 0x0000f000ff147b82 */ /* 0x000e220000000a00 */
[----:B------:R-:W-:Y:S02]  /*0100*/  LOP3.LUT R40, R40, 0x38, RZ, 0xc0, !PT ;  /* 0x0000003828287812 */ /* 0x000fe400078ec0ff */
[----:B------:R-:W-:Y:S02]  /*0110*/  IADD3 R3, PT, PT, R2, 0x20, RZ ;  /* 0x0000002002037810 */ /* 0x000fe40007ffe0ff */
[----:B----4-:R-:W-:Y:S01]  /*0120*/  ISETP.GE.AND P0, PT, R40, UR4, PT ;  /* 0x0000000428007c0c */ /* 0x010fe2000bf06270 */
[----:B------:R-:W-:Y:S01]  /*0130*/  UIMAD.WIDE.U32 UR4, UR11, 0x80, URZ ;  /* 0x000000800b0478a5 */ /* 0x000fe2000f8e00ff */
[----:B---3--:R-:W-:Y:S01]  /*0140*/  IMAD.WIDE.U32 R8, R14, UR14, R40 ;  /* 0x0000000e0e087c25 */ /* 0x008fe2000f8e0028 */
[----:B------:R-:W2:Y:S01]  /*0150*/  LDC.64 R12, c[0x0][0x3c8] ;  /* 0x0000f200ff0c7b82 */ /* 0x000ea20000000a00 */
[----:B------:R-:W-:Y:S02]  /*0160*/  ISETP.GE.OR P1, PT, R3, UR10, P0 ;  /* 0x0000000a03007c0c */ /* 0x000fe40008726670 */
[C---:B------:R-:W-:Y:S01]  /*0170*/  ISETP.GE.OR P2, PT, R2.reuse, UR10, P0 ;  /* 0x0000000a02007c0c */ /* 0x040fe20008746670 */
[----:B------:R-:W-:Y:S01]  /*0180*/  IMAD R9, R15, UR14, R9 ;  /* 0x0000000e0f097c24 */ /* 0x000fe2000f8e0209 */
[----:B------:R-:W-:-:S02]  /*0190*/  LOP3.LUT R7, R2, UR4, RZ, 0xfc, !PT ;  /* 0x0000000402077c12 */ /* 0x000fc4000f8efcff */
[----:B------:R-:W-:Y:S01]  /*01a0*/  IADD3 R6, PT, PT, R2, 0x60, RZ ;  /* 0x0000006002067810 */ /* 0x000fe20007ffe0ff */
[----:B------:R-:W3:Y:S01]  /*01b0*/  LDC.64 R14, c[0x0][0x3b8] ;  /* 0x0000ee00ff0e7b82 */ /* 0x000ee20000000a00 */
[----:B-1----:R-:W-:-:S04]  /*01c0*/  IMAD.WIDE.U32 R28, R4, R22, R8 ;  /* 0x00000016041c7225 */ /* 0x002fc800078e0008 */
[----:B------:R-:W-:Y:S01]  /*01d0*/  IMAD R29, R4, R23, R29 ;  /* 0x00000017041d7224 */ /* 0x000fe200078e021d */
[C---:B------:R-:W-:Y:S02]  /*01e0*/  @!P1 IADD3 R19, P3, PT, R7.reuse, 0x20, RZ ;  /* 0x0000002007139810 */ /* 0x040fe40007f7e0ff */
[----:B------:R-:W1:Y:S01]  /*01f0*/  @!P1 LDC.64 R16, c[0x0][0x398] ;  /* 0x0000e600ff109b82 */ /* 0x000e620000000a00 */
[----:B0-----:R-:W-:Y:S01]  /*0200*/  IMAD.WIDE.U32 R10, R20, UR14, R40 ;  /* 0x0000000e140a7c25 */ /* 0x001fe2000f8e0028 */
[----:B------:R-:W-:Y:S02]  /*0210*/  @!P1 IADD3.X R5, PT, PT, RZ, UR5, RZ, P3, !PT ;  /* 0x00000005ff059c10 */ /* 0x000fe40009ffe4ff */
[----:B------:R-:W-:Y:S01]  /*0220*/  @!P1 IADD3 R25, P4, PT, R7, 0x20, RZ ;  /* 0x0000002007199810 */ /* 0x000fe20007f9e0ff */
[----:B------:R-:W-:-:S03]  /*0230*/  IMAD R11, R21, UR14, R11 ;  /* 0x0000000e150b7c24 */ /* 0x000fc6000f8e020b */
[----:B------:R-:W0:Y:S01]  /*0240*/  @!P1 LDC.64 R52, c[0x0][0x380] ;  /* 0x0000e000ff349b82 */ /* 0x000e220000000a00 */
[C---:B--2---:R-:W-:Y:S01]  /*0250*/  IMAD.WIDE.U32 R26, R4.reuse, R12, R10 ;  /* 0x0000000c041a7225 */ /* 0x044fe200078e000a */
[----:B------:R-:W-:Y:S02]  /*0260*/  @!P1 IADD3.X R23, PT, PT, RZ, UR5, RZ, P4, !PT ;  /* 0x00000005ff179c10 */ /* 0x000fe4000a7fe4ff */
[----:B------:R-:W-:Y:S01]  /*0270*/  @!P2 MOV R12, R28 ;  /* 0x0000001c000ca202 */ /* 0x000fe20000000f00 */
[----:B------:R-:W-:Y:S01]  /*0280*/  IMAD R27, R4, R13, R27 ;  /* 0x0000000d041b7224 */ /* 0x000fe200078e021b */
[----:B------:R-:W-:Y:S02]  /*0290*/  @!P2 MOV R13, R29 ;  /* 0x0000001d000da202 */ /* 0x000fe40000000f00 */
[----:B------:R-:W2:Y:S01]  /*02a0*/  LDC.64 R50, c[0x0][0x3b0] ;  /* 0x0000ec00ff327b82 */ /* 0x000ea20000000a00 */
[----:B---3--:R-:W-:Y:S02]  /*02b0*/  @!P1 IMAD R18, R23, R14, RZ ;  /* 0x0000000e17129224 */ /* 0x008fe400078e02ff */
[----:B-1----:R-:W-:Y:S01]  /*02c0*/  @!P1 IMAD R8, R5, R16, RZ ;  /* 0x0000001005089224 */ /* 0x002fe200078e02ff */
[----:B------:R-:W-:-:S04]  /*02d0*/  IADD3 R5, PT, PT, R2, 0x40, RZ ;  /* 0x0000004002057810 */ /* 0x000fc80007ffe0ff */
[----:B------:R-:W1:Y:S01]  /*02e0*/  LDC.64 R10, c[0x0][0x3b8] ;  /* 0x0000ee00ff0a7b82 */ /* 0x000e620000000a00 */
[----:B------:R-:W-:Y:S01]  /*02f0*/  @!P1 IMAD R21, R19, R17, R8 ;  /* 0x0000001113159224 */ /* 0x000fe200078e0208 */
[----:B------:R-:W-:Y:S01]  /*0300*/  ISETP.GE.OR P3, PT, R5, UR10, P0 ;  /* 0x0000000a05007c0c */ /* 0x000fe20008766670 */
[----:B------:R-:W-:Y:S01]  /*0310*/  @!P1 IMAD.WIDE.U32 R16, R19, R16, R28 ;  /* 0x0000001013109225 */ /* 0x000fe200078e001c */
[----:B------:R-:W-:-:S04]  /*0320*/  ISETP.GE.OR P0, PT, R6, UR10, P0 ;  /* 0x0000000a06007c0c */ /* 0x000fc80008706670 */
[----:B------:R-:W3:Y:S01]  /*0330*/  @!P2 LDC.64 R8, c[0x0][0x398] ;  /* 0x0000e600ff08ab82 */ /* 0x000ee20000000a00 */
[----:B------:R-:W-:Y:S01]  /*0340*/  @!P1 IMAD R19, R25, R15, R18 ;  /* 0x0000000f19139224 */ /* 0x000fe200078e0212 */
[----:B------:R-:W-:Y:S01]  /*0350*/  @!P1 IADD3 R17, PT, PT, R17, R21, RZ ;  /* 0x0000001511119210 */ /* 0x000fe20007ffe0ff */
[----:B------:R-:W-:Y:S01]  /*0360*/  @!P1 IMAD.WIDE.U32 R14, R25, R14, R26 ;  /* 0x0000000e190e9225 */ /* 0x000fe200078e001a */
[----:B0-----:R-:W-:-:S04]  /*0370*/  @!P1 LEA R52, P4, R16, R52, 0x1 ;  /* 0x0000003410349211 */ /* 0x001fc800078808ff */
[----:B------:R-:W0:Y:S01]  /*0380*/  @!P2 LDC.64 R44, c[0x0][0x380] ;  /* 0x0000e000ff2cab82 */ /* 0x000e220000000a00 */
[----:B------:R-:W-:Y:S02]  /*0390*/  @!P1 LEA.HI.X R53, R16, R53, R17, 0x1, P4 ;  /* 0x0000003510359211 */ /* 0x000fe400020f0c11 */
[----:B------:R-:W-:Y:S02]  /*03a0*/  @!P1 IADD3 R15, PT, PT, R15, R19, RZ ;  /* 0x000000130f0f9210 */ /* 0x000fe40007ffe0ff */
[----:B--2---:R-:W-:Y:S02]  /*03b0*/  @!P1 LEA R50, P4, R14, R50, 0x1 ;  /* 0x000000320e329211 */ /* 0x004fe400078808ff */
[----:B------:R-:W-:Y:S01]  /*03c0*/  @!P2 MOV R16, R26 ;  /* 0x0000001a0010a202 */ /* 0x000fe20000000f00 */
[----:B------:R-:W2:Y:S01]  /*03d0*/  LDC.64 R22, c[0x0][0x3b0] ;  /* 0x0000ec00ff167b82 */ /* 0x000ea20000000a00 */
[----:B------:R-:W-:Y:S01]  /*03e0*/  @!P2 MOV R17, R27 ;  /* 0x0000001b0011a202 */ /* 0x000fe20000000f00 */
[----:B-1----:R-:W-:Y:S01]  /*03f0*/  @!P2 IMAD R20, R10, UR5, RZ ;  /* 0x000000050a14ac24 */ /* 0x002fe2000f8e02ff */
[----:B------:R-:W-:-:S02]  /*0400*/  @!P1 LEA.HI.X R51, R14, R51, R15, 0x1, P4 ;  /* 0x000000330e339211 */ /* 0x000fc400020f0c0f */
[C---:B------:R-:W-:Y:S01]  /*0410*/  @!P3 IADD3 R15, P4, PT, R7.reuse, 0x40, RZ ;  /* 0x00000040070fb810 */ /* 0x040fe20007f9e0ff */
[C---:B------:R-:W-:Y:S01]  /*0420*/  @!P2 IMAD R31, R7.reuse, R11, R20 ;  /* 0x0000000b071fa224 */ /* 0x040fe200078e0214 */
[----:B------:R-:W-:Y:S01]  /*0430*/  @!P3 MOV R32, R28 ;  /* 0x0000001c0020b202 */ /* 0x000fe20000000f00 */
[----:B------:R-:W1:Y:S01]  /*0440*/  @!P3 LDC.64 R38, c[0x0][0x398] ;  /* 0x0000e600ff26bb82 */ /* 0x000e620000000a00 */
[----:B---3--:R-:W-:Y:S01]  /*0450*/  @!P2 IMAD R18, R8, UR5, RZ ;  /* 0x000000050812ac24 */ /* 0x008fe2000f8e02ff */
[----:B------:R-:W-:Y:S01]  /*0460*/  @!P3 IADD3.X R19, PT, PT, RZ, UR5, RZ, P4, !PT ;  /* 0x00000005ff13bc10 */ /* 0x000fe2000a7fe4ff */
[C---:B------:R-:W-:Y:S01]  /*0470*/  @!P2 IMAD.WIDE.U32 R12, R7.reuse, R8, R12 ;  /* 0x00000008070ca225 */ /* 0x040fe200078e000c */
[----:B------:R-:W-:Y:S02]  /*0480*/  @!P3 MOV R33, R29 ;  /* 0x0000001d0021b202 */ /* 0x000fe40000000f00 */
[----:B------:R-:W-:Y:S01]  /*0490*/  @!P3 MOV R24, R26 ;  /* 0x0000001a0018b202 */ /* 0x000fe20000000f00 */
[C---:B------:R-:W-:Y:S01]  /*04a0*/  @!P2 IMAD R21, R7.reuse, R9, R18 ;  /* 0x000000090715a224 */ /* 0x040fe200078e0212 */
[----:B------:R-:W3:Y:S01]  /*04b0*/  @!P0 LDC.64 R36, c[0x0][0x398] ;  /* 0x0000e600ff248b82 */ /* 0x000ee20000000a00 */
[C---:B------:R-:W-:Y:S01]  /*04c0*/  @!P0 IADD3 R9, P5, PT, R7.reuse, 0x60, RZ ;  /* 0x0000006007098810 */ /* 0x040fe20007fbe0ff */
[----:B------:R-:W-:Y:S01]  /*04d0*/  @!P2 IMAD.WIDE.U32 R16, R7, R10, R16 ;  /* 0x0000000a0710a225 */ /* 0x000fe200078e0010 */
[----:B0-----:R-:W-:-:S02]  /*04e0*/  @!P2 LEA R44, P4, R12, R44, 0x1 ;  /* 0x0000002c0c2ca211 */ /* 0x001fc400078808ff */
[----:B------:R-:W-:Y:S02]  /*04f0*/  @!P0 IADD3.X R11, PT, PT, RZ, UR5, RZ, P5, !PT ;  /* 0x00000005ff0b8c10 */ /* 0x000fe4000affe4ff */
[----:B------:R-:W-:Y:S01]  /*0500*/  @!P2 IADD3 R10, PT, PT, R13, R21, RZ ;  /* 0x000000150d0aa210 */ /* 0x000fe20007ffe0ff */
[----:B------:R-:W0:Y:S01]  /*0510*/  @!P3 LDC.64 R46, c[0x0][0x380] ;  /* 0x0000e000ff2ebb82 */ /* 0x000e220000000a00 */
[----:B------:R-:W-:Y:S02]  /*0520*/  @!P2 IADD3 R8, PT, PT, R17, R31, RZ ;  /* 0x0000001f1108a210 */ /* 0x000fe40007ffe0ff */
[----:B------:R-:W-:Y:S02]  /*0530*/  @!P2 LEA.HI.X R45, R12, R45, R10, 0x1, P4 ;  /* 0x0000002d0c2da211 */ /* 0x000fe400020f0c0a */
[----:B------:R-:W-:Y:S02]  /*0540*/  CS2R R12, SRZ ;  /* 0x00000000000c7805 */ /* 0x000fe4000001ff00 */
[----:B--2---:R-:W-:-:S02]  /*0550*/  @!P2 LEA R22, P5, R16, R22, 0x1 ;  /* 0x000000161016a211 */ /* 0x004fc400078a08ff */
[----:B------:R-:W-:Y:S01]  /*0560*/  @!P3 MOV R25, R27 ;  /* 0x0000001b0019b202 */ /* 0x000fe20000000f00 */
[-C--:B-1----:R-:W-:Y:S01]  /*0570*/  @!P3 IMAD R14, R19, R38.reuse, RZ ;  /* 0x00000026130eb224 */ /* 0x082fe200078e02ff */
[----:B------:R-:W1:Y:S01]  /*0580*/  LDC.64 R34, c[0x0][0x3b8] ;  /* 0x0000ee00ff227b82 */ /* 0x000e620000000a00 */
[----:B------:R-:W-:Y:S01]  /*0590*/  @!P2 LEA.HI.X R23, R16, R23, R8, 0x1, P5 ;  /* 0x000000171017a211 */ /* 0x000fe200028f0c08 */
[----:B------:R-:W-:-:S04]  /*05a0*/  @!P3 IMAD.WIDE.U32 R32, R15, R38, R32 ;  /* 0x000000260f20b225 */ /* 0x000fc800078e0020 */
[----:B------:R-:W-:Y:S01]  /*05b0*/  @!P3 IMAD R39, R15, R39, R14 ;  /* 0x000000270f27b224 */ /* 0x000fe200078e020e */
[----:B------:R-:W-:Y:S01]  /*05c0*/  CS2R R14, SRZ ;  /* 0x00000000000e7805 */ /* 0x000fe2000001ff00 */
[-C--:B---3--:R-:W-:Y:S01]  /*05d0*/  @!P0 IMAD R10, R11, R36.reuse, RZ ;  /* 0x000000240b0a8224 */ /* 0x088fe200078e02ff */
[----:B------:R-:W2:Y:S01]  /*05e0*/  LDC.64 R30, c[0x0][0x3b8] ;  /* 0x0000ee00ff1e7b82 */ /* 0x000ea20000000a00 */
[----:B------:R-:W-:-:S03]  /*05f0*/  @!P0 IMAD.WIDE.U32 R28, R9, R36, R28 ;  /* 0x00000024091c8225 */ /* 0x000fc600078e001c */
[----:B------:R3:W4:Y:S01]  /*0600*/  @!P2 LDG.E.128 R12, desc[UR12][R22.64] ;  /* 0x0000000c160ca981 */ /* 0x000722000c1e1d00 */
[----:B------:R-:W-:Y:S01]  /*0610*/  @!P0 IMAD R37, R9, R37, R10 ;  /* 0x0000002509258224 */ /* 0x000fe200078e020a */
[----:B------:R-:W-:Y:S02]  /*0620*/  CS2R R8, SRZ ;  /* 0x0000000000087805 */ /* 0x000fe4000001ff00 */
[----:B------:R-:W-:Y:S01]  /*0630*/  CS2R R10, SRZ ;  /* 0x00000000000a7805 */ /* 0x000fe2000001ff00 */
[----:B------:R-:W2:Y:S01]  /*0640*/  @!P0 LDC.64 R42, c[0x0][0x380] ;  /* 0x0000e000ff2a8b82 */ /* 0x000ea20000000a00 */
[----:B------:R-:W-:Y:S02]  /*0650*/  CS2R R16, SRZ ;  /* 0x0000000000107805 */ /* 0x000fe4000001ff00 */
[----:B------:R-:W-:Y:S02]  /*0660*/  CS2R R18, SRZ ;  /* 0x0000000000127805 */ /* 0x000fe4000001ff00 */
[----:B------:R0:W4:Y:S03]  /*0670*/  @!P2 LDG.E.128 R8, desc[UR12][R44.64] ;  /* 0x0000000c2c08a981 */ /* 0x000126000c1e1d00 */
[----:B------:R-:W2:Y:S01]  /*0680*/  LDC.64 R48, c[0x0][0x3b0] ;  /* 0x0000ec00ff307b82 */ /* 0x000ea20000000a00 */
[----:B------:R-:W-:-:S02]  /*0690*/  @!P3 IADD3 R41, P2, PT, R7, 0x40, RZ ;  /* 0x000000400729b810 */ /* 0x000fc40007f5e0ff */
[----:B------:R-:W-:Y:S02]  /*06a0*/  CS2R R20, SRZ ;  /* 0x0000000000147805 */ /* 0x000fe4000001ff00 */
[----:B---3--:R-:W-:Y:S01]  /*06b0*/  CS2R R22, SRZ ;  /* 0x0000000000167805 */ /* 0x008fe2000001ff00 */
[----:B------:R-:W3:Y:S02]  /*06c0*/  @!P1 LDG.E.128 R16, desc[UR12][R52.64] ;  /* 0x0000000c34109981 */ /* 0x000ee4000c1e1d00 */
[----:B0-----:R-:W0:Y:S01]  /*06d0*/  LDC.64 R44, c[0x0][0x3b0] ;  /* 0x0000ec00ff2c7b82 */ /* 0x001e220000000a00 */
[----:B------:R-:W-:Y:S02]  /*06e0*/  @!P3 IADD3.X R36, PT, PT, RZ, UR5, RZ, P2, !PT ;  /* 0x00000005ff24bc10 */ /* 0x000fe400097fe4ff */
[----:B------:R1:W3:Y:S01]  /*06f0*/  @!P1 LDG.E.128 R20, desc[UR12][R50.64] ;  /* 0x0000000c32149981 */ /* 0x0002e2000c1e1d00 */
[----:B------:R-:W-:Y:S02]  /*0700*/  @!P0 IADD3 R7, P2, PT, R7, 0x60, RZ ;  /* 0x0000006007078810 */ /* 0x000fe40007f5e0ff */
[----:B------:R-:W-:-:S02]  /*0710*/  @!P3 IADD3 R33, PT, PT, R33, R39, RZ ;  /* 0x000000272121b210 */ /* 0x000fc40007ffe0ff */
[----:B------:R-:W-:Y:S02]  /*0720*/  @!P3 LEA R46, P1, R32, R46, 0x1 ;  /* 0x0000002e202eb211 */ /* 0x000fe400078208ff */
[----:B------:R-:W-:Y:S01]  /*0730*/  @!P0 IADD3.X R39, PT, PT, RZ, UR5, RZ, P2, !PT ;  /* 0x00000005ff278c10 */ /* 0x000fe200097fe4ff */
[-C--:B-1----:R-:W-:Y:S01]  /*0740*/  @!P3 IMAD R36, R36, R34.reuse, RZ ;  /* 0x000000222424b224 */ /* 0x082fe200078e02ff */
[----:B------:R-:W-:Y:S01]  /*0750*/  @!P3 LEA.HI.X R47, R32, R47, R33, 0x1, P1 ;  /* 0x0000002f202fb211 */ /* 0x000fe200008f0c21 */
[----:B------:R-:W-:Y:S01]  /*0760*/  @!P3 IMAD.WIDE.U32 R24, R41, R34, R24 ;  /* 0x000000222918b225 */ /* 0x000fe200078e0018 */
[----:B------:R-:W-:Y:S01]  /*0770*/  @!P0 IADD3 R37, PT, PT, R29, R37, RZ ;  /* 0x000000251d258210 */ /* 0x000fe20007ffe0ff */
[----:B------:R-:W1:Y:S02]  /*0780*/  LDC.64 R50, c[0x0][0x400] ;  /* 0x00010000ff327b82 */ /* 0x000e640000000a00 */
[----:B--2---:R-:W-:Y:S02]  /*0790*/  @!P0 IMAD R32, R39, R30, RZ ;  /* 0x0000001e27208224 */ /* 0x004fe400078e02ff */
[----:B------:R-:W-:Y:S01]  /*07a0*/  @!P3 IMAD R35, R41, R35, R36 ;  /* 0x000000232923b224 */ /* 0x000fe200078e0224 */
[----:B------:R-:W-:Y:S01]  /*07b0*/  @!P0 LEA R42, P1, R28, R42, 0x1 ;  /* 0x0000002a1c2a8211 */ /* 0x000fe200078208ff */
[----:B------:R-:W-:-:S02]  /*07c0*/  @!P0 IMAD R31, R7, R31, R32 ;  /* 0x0000001f071f8224 */ /* 0x000fc400078e0220 */
[----:B------:R-:W-:Y:S01]  /*07d0*/  @!P0 IMAD.WIDE.U32 R32, R7, R30, R26 ;  /* 0x0000001e07208225 */ /* 0x000fe200078e001a */
[----:B------:R-:W-:Y:S02]  /*07e0*/  @!P3 IADD3 R35, PT, PT, R25, R35, RZ ;  /* 0x000000231923b210 */ /* 0x000fe40007ffe0ff */
[----:B------:R-:W-:Y:S02]  /*07f0*/  @!P3 LEA R48, P2, R24, R48, 0x1 ;  /* 0x000000301830b211 */ /* 0x000fe400078408ff */
[----:B------:R-:W-:Y:S02]  /*0800*/  @!P0 LEA.HI.X R43, R28, R43, R37, 0x1, P1 ;  /* 0x0000002b1c2b8211 */ /* 0x000fe400008f0c25 */
[----:B------:R-:W-:Y:S02]  /*0810*/  @!P0 IADD3 R7, PT, PT, R33, R31, RZ ;  /* 0x0000001f21078210 */ /* 0x000fe40007ffe0ff */
[----:B0-----:R-:W-:Y:S02]  /*0820*/  @!P0 LEA R44, P1, R32, R44, 0x1 ;  /* 0x0000002c202c8211 */ /* 0x001fe400078208ff */
[----:B------:R-:W-:-:S02]  /*0830*/  CS2R R26, SRZ ;  /* 0x00000000001a7805 */ /* 0x000fc4000001ff00 */
[----:B------:R-:W-:Y:S02]  /*0840*/  @!P3 LEA.HI.X R49, R24, R49, R35, 0x1, P2 ;  /* 0x000000311831b211 */ /* 0x000fe400010f0c23 */
[----:B------:R-:W-:Y:S02]  /*0850*/  CS2R R24, SRZ ;  /* 0x0000000000187805 */ /* 0x000fe4000001ff00 */
[----:B------:R-:W-:Y:S02]  /*0860*/  CS2R R28, SRZ ;  /* 0x00000000001c7805 */ /* 0x000fe4000001ff00 */
[----:B------:R-:W-:Y:S02]  /*0870*/  CS2R R30, SRZ ;  /* 0x00000000001e7805 */ /* 0x000fe4000001ff00 */
[----:B------:R-:W-:Y:S02]  /*0880*/  @!P0 LEA.HI.X R45, R32, R45, R7, 0x1, P1 ;  /* 0x0000002d202d8211 */ /* 0x000fe400008f0c07 */
[----:B------:R-:W-:-:S02]  /*0890*/  CS2R R32, SRZ ;  /* 0x0000000000207805 */ /* 0x000fc4000001ff00 */
[----:B------:R-:W-:Y:S02]  /*08a0*/  CS2R R34, SRZ ;  /* 0x0000000000227805 */ /* 0x000fe4000001ff00 */
[----:B------:R-:W-:Y:S02]  /*08b0*/  CS2R R36, SRZ ;  /* 0x0000000000247805 */ /* 0x000fe4000001ff00 */
[----:B------:R-:W-:Y:S01]  /*08c0*/  CS2R R38, SRZ ;  /* 0x0000000000267805 */ /* 0x000fe2000001ff00 */
[----:B------:R-:W2:Y:S04]  /*08d0*/  @!P3 LDG.E.128 R24, desc[UR12][R46.64] ;  /* 0x0000000c2e18b981 */ /* 0x000ea8000c1e1d00 */
[----:B------:R0:W2:Y:S04]  /*08e0*/  @!P3 LDG.E.128 R28, desc[UR12][R48.64] ;  /* 0x0000000c301cb981 */ /* 0x0000a8000c1e1d00 */
[----:B------:R1:W2:Y:S04]  /*08f0*/  @!P0 LDG.E.128 R32, desc[UR12][R42.64] ;  /* 0x0000000c2a208981 */ /* 0x0002a8000c1e1d00 */
[----:B------:R4:W2:Y:S01]  /*0900*/  @!P0 LDG.E.128 R36, desc[UR12][R44.64] ;  /* 0x0000000c2c248981 */ /* 0x0008a2000c1e1d00 */
[C---:B------:R-:W-:Y:S01]  /*0910*/  ISETP.GE.AND P0, PT, R0.reuse, UR10, PT ;  /* 0x0000000a00007c0c */ /* 0x040fe2000bf06270 */
[----:B0-----:R-:W0:Y:S03]  /*0920*/  LDC.64 R48, c[0x0][0x408] ;  /* 0x00010200ff307b82 */ /* 0x001e260000000a00 */
[----:B------:R-:W-:-:S13]  /*0930*/  ISETP.GT.U32.OR P0, PT, R0, 0x7f, P0 ;  /* 0x0000007f0000780c */ /* 0x000fda0000704470 */
[----:B------:R-:W0:Y:S01]  /*0940*/  @!P0 LDC.64 R46, c[0x0][0x3f8] ;  /* 0x0000fe00ff2e8b82 */ /* 0x000e220000000a00 */
[----:B------:R-:W-:Y:S02]  /*0950*/  @!P0 IADD3 R52, PT, PT, R0, UR6, RZ ;  /* 0x0000000600348c10 */ /* 0x000fe4000fffe0ff */
[----:B------:R-:W-:-:S03]  /*0960*/  @!P0 MOV R53, RZ ;  /* 0x000000ff00358202 */ /* 0x000fc60000000f00 */
[----:B-1----:R-:W-:-:S04]  /*0970*/  @!P0 IMAD.WIDE.U32 R52, R50, UR14, R52 ;  /* 0x0000000e32348c25 */ /* 0x002fc8000f8e0034 */
[----:B------:R-:W-:Y:S02]  /*0980*/  @!P0 IMAD R53, R51, UR14, R53 ;  /* 0x0000000e33358c24 */ /* 0x000fe4000f8e0235 */
[----:B0-----:R-:W-:-:S04]  /*0990*/  @!P0 IMAD.WIDE.U32 R42, R4, R48, R52 ;  /* 0x00000030042a8225 */ /* 0x001fc800078e0034 */
[----:B------:R-:W-:Y:S01]  /*09a0*/  @!P0 IMAD R49, R4, R49, R43 ;  /* 0x0000003104318224 */ /* 0x000fe200078e022b */
[----:B------:R-:W-:Y:S02]  /*09b0*/  MOV R48, 0x7f800000 ;  /* 0x7f80000000307802 */ /* 0x000fe40000000f00 */
[----:B------:R-:W-:-:S04]  /*09c0*/  @!P0 LEA R46, P1, R42, R46, 0x2 ;  /* 0x0000002e2a2e8211 */ /* 0x000fc800078210ff */
[----:B------:R-:W-:-:S05]  /*09d0*/  @!P0 LEA.HI.X R47, R42, R47, R49, 0x2, P1 ;  /* 0x0000002f2a2f8211 */ /* 0x000fca00008f1431 */
[----:B------:R0:W5:Y:S01]  /*09e0*/  @!P0 LDG.E R48, desc[UR12][R46.64] ;  /* 0x0000000c2e308981 */ /* 0x000162000c1e1900 */
[----:B------:R-:W-:Y:S01]  /*09f0*/  ISETP.NE.AND P0, PT, R40, RZ, PT ;  /* 0x000000ff2800720c */ /* 0x000fe20003f05270 */
[----:B------:R-:W-:Y:S01]  /*0a00*/  BSSY.RECONVERGENT B0, `(.L_x_63) ;  /* 0x0000093000007945 */ /* 0x000fe20003800200 */
[--C-:B----4-:R-:W-:Y:S02]  /*0a10*/  HADD2.F32 R45, -RZ, R12.reuse.H1_H1 ;  /* 0x3000000cff2d7230 */ /* 0x110fe40000004100 */
[----:B------:R-:W-:Y:S02]  /*0a20*/  HADD2.F32 R44, -RZ, R12.H0_H0 ;  /* 0x2000000cff2c7230 */ /* 0x000fe40000004100 */
[----:B0-----:R-:W-:Y:S02]  /*0a30*/  HADD2.F32 R46, -RZ, R14.H0_H0 ;  /* 0x2000000eff2e7230 */ /* 0x001fe40000004100 */
[--C-:B------:R-:W-:Y:S02]  /*0a40*/  HADD2.F32 R7, -RZ, R8.reuse.H0_H0 ;  /* 0x20000008ff077230 */ /* 0x100fe40000004100 */
[----:B------:R-:W-:-:S02]  /*0a50*/  HADD2.F32 R8, -RZ, R8.H1_H1 ;  /* 0x30000008ff087230 */ /* 0x000fc40000004100 */
[----:B------:R-:W-:Y:S02]  /*0a60*/  HADD2.F32 R50, -RZ, R14.H1_H1 ;  /* 0x3000000eff327230 */ /* 0x000fe40000004100 */
[----:B---3--:R-:W-:Y:S02]  /*0a70*/  HADD2.F32 R49, -RZ, R16.H1_H1 ;  /* 0x30000010ff317230 */ /* 0x008fe40000004100 */
[----:B------:R-:W-:Y:S01]  /*0a80*/  FMUL.FTZ R8, R8, R45 ;  /* 0x0000002d08087220 */ /* 0x000fe20000410000 */
[--C-:B------:R-:W-:Y:S02]  /*0a90*/  HADD2.F32 R47, -RZ, R15.reuse.H0_H0 ;  /* 0x2000000fff2f7230 */ /* 0x100fe40000004100 */
[----:B------:R-:W-:Y:S02]  /*0aa0*/  HADD2.F32 R52, -RZ, R20.H1_H1 ;  /* 0x30000014ff347230 */ /* 0x000fe40000004100 */
[----:B------:R-:W-:Y:S02]  /*0ab0*/  HADD2.F32 R14, -RZ, R15.H1_H1 ;  /* 0x3000000fff0e7230 */ /* 0x000fe40000004100 */
[----:B------:R-:W-:-:S02]  /*0ac0*/  HADD2.F32 R16, -RZ, R16.H0_H0 ;  /* 0x20000010ff107230 */ /* 0x000fc40000004100 */
[----:B------:R-:W-:Y:S01]  /*0ad0*/  FMUL.FTZ R49, R49, R52 ;  /* 0x0000003431317220 */ /* 0x000fe20000410000 */
[----:B------:R-:W-:Y:S02]  /*0ae0*/  HADD2.F32 R15, -RZ, R20.H0_H0 ;  /* 0x20000014ff0f7230 */ /* 0x000fe40000004100 */
        /* <DEDUP_REMOVED lines=17> */
[----:B------:R-:W-:Y:S01]  /*0c00*/  FFMA.FTZ R42, R9, R46, R42 ;  /* 0x0000002e092a7223 */ /* 0x000fe2000001002a */
[----:B------:R-:W-:Y:S02]  /*0c10*/  HADD2.F32 R43, -RZ, R10.H1_H1 ;  /* 0x3000000aff2b7230 */ /* 0x000fe40000004100 */
[----:B------:R-:W-:Y:S01]  /*0c20*/  FFMA.FTZ R13, R7, R8, R12 ;  /* 0x00000008070d7223 */ /* 0x000fe2000001000c */
[--C-:B------:R-:W-:Y:S02]  /*0c30*/  HADD2.F32 R7, -RZ, R23.reuse.H0_H0 ;  /* 0x20000017ff077230 */ /* 0x100fe40000004100 */
[----:B------:R-:W-:Y:S01]  /*0c40*/  FFMA.FTZ R43, R43, R50, R42 ;  /* 0x000000322b2b7223 */ /* 0x000fe2000001002a */
[----:B------:R-:W-:-:S02]  /*0c50*/  HADD2.F32 R8, -RZ, R23.H1_H1 ;  /* 0x30000017ff087230 */ /* 0x000fc40000004100 */
[--C-:B--2---:R-:W-:Y:S02]  /*0c60*/  HADD2.F32 R17, -RZ, R24.reuse.H0_H0 ;  /* 0x20000018ff117230 */ /* 0x104fe40000004100 */
[----:B------:R-:W-:Y:S02]  /*0c70*/  HADD2.F32 R24, -RZ, R24.H1_H1 ;  /* 0x30000018ff187230 */ /* 0x000fe40000004100 */
[--C-:B------:R-:W-:Y:S02]  /*0c80*/  HADD2.F32 R23, -RZ, R28.reuse.H1_H1 ;  /* 0x3000001cff177230 */ /* 0x100fe40000004100 */
[----:B------:R-:W-:Y:S02]  /*0c90*/  HADD2.F32 R42, -RZ, R28.H0_H0 ;  /* 0x2000001cff2a7230 */ /* 0x000fe40000004100 */
[----:B------:R-:W-:Y:S02]  /*0ca0*/  HADD2.F32 R21, -RZ, R32.H1_H1 ;  /* 0x30000020ff157230 */ /* 0x000fe40000004100 */
[----:B------:R-:W-:Y:S01]  /*0cb0*/  FMUL.FTZ R24, R24, R23 ;  /* 0x0000001718187220 */ /* 0x000fe20000410000 */
[----:B------:R-:W-:-:S02]  /*0cc0*/  HADD2.F32 R28, -RZ, R36.H1_H1 ;  /* 0x30000024ff1c7230 */ /* 0x000fc40000004100 */
[----:B------:R-:W-:Y:S02]  /*0cd0*/  HADD2.F32 R18, -RZ, R18.H1_H1 ;  /* 0x30000012ff127230 */ /* 0x000fe40000004100 */
[----:B------:R-:W-:Y:S02]  /*0ce0*/  HADD2.F32 R9, -RZ, R22.H1_H1 ;  /* 0x30000016ff097230 */ /* 0x000fe40000004100 */
[----:B------:R-:W-:Y:S01]  /*0cf0*/  FMUL.FTZ R21, R21, R28 ;  /* 0x0000001c15157220 */ /* 0x000fe20000410000 */
[----:B------:R-:W-:Y:S02]  /*0d00*/  HADD2.F32 R32, -RZ, R32.H0_H0 ;  /* 0x20000020ff207230 */ /* 0x000fe40000004100 */
[----:B------:R-:W-:Y:S02]  /*0d10*/  HADD2.F32 R23, -RZ, R36.H0_H0 ;  /* 0x20000024ff177230 */ /* 0x000fe40000004100 */
[----:B------:R-:W-:Y:S01]  /*0d20*/  FFMA.FTZ R42, R17, R42, R24 ;  /* 0x0000002a112a7223 */ /* 0x000fe20000010018 */
[----:B------:R-:W-:-:S02]  /*0d30*/  HADD2.F32 R15, -RZ, R25.H0_H0 ;  /* 0x20000019ff0f7230 */ /* 0x000fc40000004100 */
[----:B------:R-:W-:Y:S02]  /*0d40*/  HADD2.F32 R44, -RZ, R29.H0_H0 ;  /* 0x2000001dff2c7230 */ /* 0x000fe40000004100 */
[----:B------:R-:W-:Y:S01]  /*0d50*/  FFMA.FTZ R9, R18, R9, R13 ;  /* 0x0000000912097223 */ /* 0x000fe2000001000d */
[----:B------:R-:W-:Y:S02]  /*0d60*/  HADD2.F32 R12, -RZ, R19.H0_H0 ;  /* 0x20000013ff0c7230 */ /* 0x000fe40000004100 */
[----:B------:R-:W-:Y:S01]  /*0d70*/  FFMA.FTZ R32, R32, R23, R21 ;  /* 0x0000001720207223 */ /* 0x000fe20000010015 */
[----:B------:R-:W-:Y:S02]  /*0d80*/  HADD2.F32 R17, -RZ, R33.H0_H0 ;  /* 0x20000021ff117230 */ /* 0x000fe40000004100 */
[----:B------:R-:W-:Y:S02]  /*0d90*/  HADD2.F32 R24, -RZ, R37.H0_H0 ;  /* 0x20000025ff187230 */ /* 0x000fe40000004100 */
[----:B------:R-:W-:Y:S01]  /*0da0*/  FFMA.FTZ R42, R15, R44, R42 ;  /* 0x0000002c0f2a7223 */ /* 0x000fe2000001002a */
[----:B------:R-:W-:-:S02]  /*0db0*/  HADD2.F32 R25, -RZ, R25.H1_H1 ;  /* 0x30000019ff197230 */ /* 0x000fc40000004100 */
[----:B------:R-:W-:Y:S02]  /*0dc0*/  HADD2.F32 R22, -RZ, R29.H1_H1 ;  /* 0x3000001dff167230 */ /* 0x000fe40000004100 */
[----:B------:R-:W-:Y:S01]  /*0dd0*/  FFMA.FTZ R12, R12, R7, R9 ;  /* 0x000000070c0c7223 */ /* 0x000fe20000010009 */
        /* <DEDUP_REMOVED lines=21> */
[----:B------:R-:W-:Y:S02]  /*0f30*/  HADD2.F32 R20, -RZ, R39.H0_H0 ;  /* 0x20000027ff147230 */ /* 0x000fe40000004100 */
[----:B------:R-:W-:Y:S01]  /*0f40*/  FFMA.FTZ R26, R7, R18, R26 ;  /* 0x00000012071a7223 */ /* 0x000fe2000001001a */
[----:B------:R-:W-:Y:S02]  /*0f50*/  HADD2.F32 R11, -RZ, R11.H1_H1 ;  /* 0x3000000bff0b7230 */ /* 0x000fe40000004100 */
[----:B------:R-:W-:Y:S01]  /*0f60*/  FFMA.FTZ R10, R10, R47, R43 ;  /* 0x0000002f0a0a7223 */ /* 0x000fe2000001002b */
[----:B------:R-:W-:Y:S02]  /*0f70*/  HADD2.F32 R19, -RZ, R19.H1_H1 ;  /* 0x30000013ff137230 */ /* 0x000fe40000004100 */
[----:B------:R-:W-:Y:S01]  /*0f80*/  FFMA.FTZ R20, R9, R20, R34 ;  /* 0x0000001409147223 */ /* 0x000fe20000010022 */
[----:B------:R-:W-:Y:S02]  /*0f90*/  HADD2.F32 R27, -RZ, R27.H1_H1 ;  /* 0x3000001bff1b7230 */ /* 0x000fe40000004100 */
[----:B------:R-:W-:-:S02]  /*0fa0*/  HADD2.F32 R16, -RZ, R31.H1_H1 ;  /* 0x3000001fff107230 */ /* 0x000fc40000004100 */
[----:B------:R-:W-:Y:S02]  /*0fb0*/  HADD2.F32 R35, -RZ, R35.H1_H1 ;  /* 0x30000023ff237230 */ /* 0x000fe40000004100 */
[----:B------:R-:W-:Y:S02]  /*0fc0*/  HADD2.F32 R18, -RZ, R39.H1_H1 ;  /* 0x30000027ff127230 */ /* 0x000fe40000004100 */
[----:B------:R-:W-:Y:S01]  /*0fd0*/  FFMA.FTZ R10, R11, R14, R10 ;  /* 0x0000000e0b0a7223 */ /* 0x000fe2000001000a */
[----:B------:R-:W-:Y:S01]  /*0fe0*/  FFMA.FTZ R12, R19, R8, R12 ;  /* 0x00000008130c7223 */ /* 0x000fe2000001000c */
[----:B------:R-:W-:Y:S01]  /*0ff0*/  FFMA.FTZ R16, R27, R16, R26 ;  /* 0x000000101b107223 */ /* 0x000fe2000001001a */
[----:B------:R-:W-:Y:S02]  /*1000*/  FFMA.FTZ R20, R35, R18, R20 ;  /* 0x0000001223147223 */ /* 0x000fe40000010014 */
[----:B------:R-:W0:Y:S04]  /*1010*/  SHFL.BFLY PT, R7, R10, 0x4, 0x1f ;  /* 0x0c801f000a077f89 */ /* 0x000e2800000e0000 */
[----:B------:R-:W1:Y:S04]  /*1020*/  SHFL.BFLY PT, R9, R12, 0x4, 0x1f ;  /* 0x0c801f000c097f89 */ /* 0x000e6800000e0000 */
[----:B------:R-:W2:Y:S04]  /*1030*/  SHFL.BFLY PT, R13, R16, 0x4, 0x1f ;  /* 0x0c801f00100d7f89 */ /* 0x000ea800000e0000 */
[----:B------:R-:W3:Y:S01]  /*1040*/  SHFL.BFLY PT, R17, R20, 0x4, 0x1f ;  /* 0x0c801f0014117f89 */ /* 0x000ee200000e0000 */
[----:B0-----:R-:W-:Y:S01]  /*1050*/  FADD.FTZ R7, R10, R7 ;  /* 0x000000070a077221 */ /* 0x001fe20000010000 */
[----:B-1----:R-:W-:Y:S01]  /*1060*/  FADD.FTZ R11, R12, R9 ;  /* 0x000000090c0b7221 */ /* 0x002fe20000010000 */
[----:B--2---:R-:W-:Y:S01]  /*1070*/  FADD.FTZ R15, R16, R13 ;  /* 0x0000000d100f7221 */ /* 0x004fe20000010000 */
[----:B---3--:R-:W-:-:S02]  /*1080*/  FADD.FTZ R19, R20, R17 ;  /* 0x0000001114137221 */ /* 0x008fc40000010000 */
        /* <DEDUP_REMOVED lines=15> */
[----:B---3--:R-:W-:Y:S01]  /*1180*/  FADD.FTZ R15, R10, R7 ;  /* 0x000000070a0f7221 */ /* 0x008fe20000010000 */
[----:B------:R-:W-:Y:S06]  /*1190*/  @P0 BRA `(.L_x_64) ;  /* 0x0000000000640947 */ /* 0x000fec0003800000 */
[----:B------:R-:W0:Y:S01]  /*11a0*/  LDCU.64 UR8, c[0x0][0x3e8] ;  /* 0x00007d00ff0877ac */ /* 0x000e220008000a00 */
[----:B------:R-:W1:Y:S01]  /*11b0*/  LDC.64 R10, c[0x0][0x3f0] ;  /* 0x0000fc00ff0a7b82 */ /* 0x000e620000000a00 */
[----:B------:R-:W-:Y:S01]  /*11c0*/  ISETP.GE.AND P0, PT, R6, UR10, PT ;  /* 0x0000000a06007c0c */ /* 0x000fe2000bf06270 */
[----:B------:R-:W-:Y:S01]  /*11d0*/  UMOV UR4, UR6 ;  /* 0x0000000600047c82 */ /* 0x000fe20008000000 */
[----:B------:R-:W-:Y:S01]  /*11e0*/  UMOV UR5, URZ ;  /* 0x000000ff00057c82 */ /* 0x000fe20008000000 */
[----:B------:R-:W2:Y:S01]  /*11f0*/  LDCU.64 UR16, c[0x0][0x3d0] ;  /* 0x00007a00ff1077ac */ /* 0x000ea20008000a00 */
[----:B------:R-:W-:Y:S02]  /*1200*/  ISETP.GE.AND P3, PT, R2, UR10, PT ;  /* 0x0000000a02007c0c */ /* 0x000fe4000bf66270 */
[----:B------:R-:W-:Y:S02]  /*1210*/  ISETP.GE.AND P2, PT, R3, UR10, PT ;  /* 0x0000000a03007c0c */ /* 0x000fe4000bf46270 */
[----:B------:R-:W-:Y:S01]  /*1220*/  FSEL R3, R12, RZ, !P3 ;  /* 0x000000ff0c037208 */ /* 0x000fe20005800000 */
[----:B0-----:R-:W-:-:S04]  /*1230*/  UIMAD.WIDE.U32 UR4, UR14, UR8, UR4 ;  /* 0x000000080e0472a5 */ /* 0x001fc8000f8e0004 */
[----:B------:R-:W-:-:S06]  /*1240*/  UIMAD UR5, UR14, UR9, UR5 ;  /* 0x000000090e0572a4 */ /* 0x000fcc000f8e0205 */
[----:B-1----:R-:W-:-:S04]  /*1250*/  IMAD.WIDE.U32 R8, R4, R10, UR4 ;  /* 0x0000000404087e25 */ /* 0x002fc8000f8e000a */
[----:B------:R-:W-:Y:S01]  /*1260*/  IMAD R7, R4, R11, R9 ;  /* 0x0000000b04077224 */ /* 0x000fe200078e0209 */
[----:B------:R-:W-:Y:S02]  /*1270*/  IADD3 R8, P1, PT, R2, R8, RZ ;  /* 0x0000000802087210 */ /* 0x000fe40007f3e0ff */
[----:B------:R-:W-:Y:S02]  /*1280*/  FSEL R11, R15, RZ, !P0 ;  /* 0x000000ff0f0b7208 */ /* 0x000fe40004000000 */
[----:B------:R-:W-:Y:S02]  /*1290*/  IADD3.X R7, PT, PT, RZ, R7, RZ, P1, !PT ;  /* 0x00000007ff077210 */ /* 0x000fe40000ffe4ff */
[C---:B--2---:R-:W-:Y:S02]  /*12a0*/  LEA R6, P4, R8.reuse, UR16, 0x2 ;  /* 0x0000001008067c11 */ /* 0x044fe4000f8810ff */
[----:B------:R-:W-:Y:S02]  /*12b0*/  ISETP.GE.AND P1, PT, R5, UR10, PT ;  /* 0x0000000a05007c0c */ /* 0x000fe4000bf26270 */
[----:B------:R-:W-:-:S02]  /*12c0*/  LEA.HI.X R7, R8, UR17, R7, 0x2, P4 ;  /* 0x0000001108077c11 */ /* 0x000fc4000a0f1407 */
[----:B------:R-:W-:Y:S02]  /*12d0*/  FSEL R5, R13, RZ, !P2 ;  /* 0x000000ff0d057208 */ /* 0x000fe40005000000 */
[----:B------:R-:W-:Y:S01]  /*12e0*/  FSEL R9, R17, RZ, !P1 ;  /* 0x000000ff11097208 */ /* 0x000fe20004800000 */
[----:B------:R0:W-:Y:S04]  /*12f0*/  STG.E desc[UR12][R6.64], R3 ;  /* 0x0000000306007986 */ /* 0x0001e8000c10190c */
[----:B------:R0:W-:Y:S04]  /*1300*/  STG.E desc[UR12][R6.64+0x80], R5 ;  /* 0x0000800506007986 */ /* 0x0001e8000c10190c */
[----:B------:R0:W-:Y:S04]  /*1310*/  STG.E desc[UR12][R6.64+0x100], R9 ;  /* 0x0001000906007986 */ /* 0x0001e8000c10190c */
[----:B------:R0:W-:Y:S02]  /*1320*/  STG.E desc[UR12][R6.64+0x180], R11 ;  /* 0x0001800b06007986 */ /* 0x0001e4000c10190c */
.L_x_64:
[----:B------:R-:W-:Y:S05]  /*1330*/  BSYNC.RECONVERGENT B0 ;  /* 0x0000000000007941 */ /* 0x000fea0003800200 */
.L_x_63:
[----:B------:R-:W-:Y:S01]  /*1340*/  UIADD3 UR4, UPT, UPT, UR7, 0x7f, URZ ;  /* 0x0000007f07047890 */ /* 0x000fe2000fffe0ff */
[----:B0-----:R-:W0:Y:S01]  /*1350*/  LDC.64 R10, c[0x0][0x440] ;  /* 0x00011000ff0a7b82 */ /* 0x001e220000000a00 */
[----:B------:R-:W-:Y:S02]  /*1360*/  BSSY.RECONVERGENT B0, `(.L_x_65) ;  /* 0x0000019000007945 */ /* 0x000fe40003800200 */
[----:B------:R-:W-:-:S04]  /*1370*/  USHF.R.S32.HI UR5, URZ, 0x1f, UR4 ;  /* 0x0000001fff057899 */ /* 0x000fc80008011404 */
[----:B------:R-:W-:Y:S01]  /*1380*/  ULEA.HI UR5, UR5, UR4, URZ, 0x7 ;  /* 0x0000000405057291 */ /* 0x000fe2000f8f38ff */
[----:B------:R-:W1:Y:S03]  /*1390*/  LDC.64 R12, c[0x0][0x448] ;  /* 0x00011200ff0c7b82 */ /* 0x000e660000000a00 */
[----:B------:R-:W-:-:S04]  /*13a0*/  ULOP3.LUT UR5, UR5, 0xffffff80, URZ, 0xc0, !UPT ;  /* 0xffffff8005057892 */ /* 0x000fc8000f8ec0ff */
[----:B------:R-:W-:-:S04]  /*13b0*/  UIADD3 UR5, UPT, UPT, UR6, UR4, -UR5 ;  /* 0x0000000406057290 */ /* 0x000fc8000fffe805 */
[----:B------:R-:W-:-:S06]  /*13c0*/  UIADD3 UR5, UPT, UPT, UR4, -UR5, URZ ;  /* 0x8000000504057290 */ /* 0x000fcc000fffe0ff */
[----:B------:R-:W-:-:S04]  /*13d0*/  ISETP.GE.AND P0, PT, R0, UR5, PT ;  /* 0x0000000500007c0c */ /* 0x000fc8000bf06270 */
[----:B------:R-:W-:-:S13]  /*13e0*/  ISETP.GT.U32.OR P0, PT, R0, 0x7f, P0 ;  /* 0x0000007f0000780c */ /* 0x000fda0000704470 */
[----:B------:R-:W-:Y:S05]  /*13f0*/  @P0 BRA `(.L_x_66) ;  /* 0x00000000003c0947 */ /* 0x000fea0003800000 */
[----:B------:R-:W2:Y:S01]  /*1400*/  LDC.64 R6, c[0x0][0x418] ;  /* 0x00010600ff067b82 */ /* 0x000ea20000000a00 */
[----:B------:R-:W3:Y:S01]  /*1410*/  LDCU.64 UR4, c[0x0][0x420] ;  /* 0x00008400ff0477ac */ /* 0x000ee20008000a00 */
[----:B------:R-:W-:Y:S01]  /*1420*/  IADD3 R2, PT, PT, R0, UR6, RZ ;  /* 0x0000000600027c10 */ /* 0x000fe2000fffe0ff */
[----:B------:R-:W-:Y:S02]  /*1430*/  HFMA2 R3, -RZ, RZ, 0, 0 ;  /* 0x00000000ff037431 */ /* 0x000fe400000001ff */
[C---:B-----5:R-:W-:Y:S01]  /*1440*/  FMUL.FTZ R5, R48.reuse, 1.4426950216293334961 ;  /* 0x3fb8aa3b30057820 */ /* 0x060fe20000410000 */
[----:B------:R-:W-:Y:S02]  /*1450*/  FSETP.NEU.FTZ.AND P0, PT, R48, -INF , PT ;  /* 0xff8000003000780b */ /* 0x000fe40003f1d000 */
[----:B------:R-:W4:Y:S02]  /*1460*/  LDC.64 R8, c[0x0][0x410] ;  /* 0x00010400ff087b82 */ /* 0x000f240000000a00 */
[----:B------:R-:W-:Y:S01]  /*1470*/  FSEL R5, R5, RZ, P0 ;  /* 0x000000ff05057208 */ /* 0x000fe20000000000 */
[----:B--2---:R-:W-:-:S04]  /*1480*/  IMAD.WIDE.U32 R2, R6, UR14, R2 ;  /* 0x0000000e06027c25 */ /* 0x004fc8000f8e0002 */
[----:B------:R-:W-:Y:S02]  /*1490*/  IMAD R3, R7, UR14, R3 ;  /* 0x0000000e07037c24 */ /* 0x000fe4000f8e0203 */
[----:B---3--:R-:W-:-:S04]  /*14a0*/  IMAD.WIDE.U32 R2, R4, UR4, R2 ;  /* 0x0000000404027c25 */ /* 0x008fc8000f8e0002 */
[----:B------:R-:W-:Y:S01]  /*14b0*/  IMAD R3, R4, UR5, R3 ;  /* 0x0000000504037c24 */ /* 0x000fe2000f8e0203 */
[----:B----4-:R-:W-:-:S04]  /*14c0*/  LEA R6, P1, R2, R8, 0x2 ;  /* 0x0000000802067211 */ /* 0x010fc800078210ff */
[----:B------:R-:W-:-:S05]  /*14d0*/  LEA.HI.X R7, R2, R9, R3, 0x2, P1 ;  /* 0x0000000902077211 */ /* 0x000fca00008f1403 */
[----:B------:R2:W-:Y:S04]  /*14e0*/  STG.E desc[UR12][R6.64], R5 ;  /* 0x0000000506007986 */ /* 0x0005e8000c10190c */
.L_x_66:
[----:B------:R-:W-:Y:S05]  /*14f0*/  BSYNC.RECONVERGENT B0 ;  /* 0x0000000000007941 */ /* 0x000fea0003800200 */
.L_x_65:
[----:B------:R-:W-:Y:S01]  /*1500*/  USHF.L.U32 UR4, UR11, 0xd, URZ ;  /* 0x0000000d0b047899 */ /* 0x000fe200080006ff */
[----:B------:R-:W-:Y:S01]  /*1510*/  SHF.L.U32 R2, R0, 0x2, RZ ;  /* 0x0000000200027819 */ /* 0x000fe200000006ff */
[----:B------:R-:W3:Y:S01]  /*1520*/  LDCU.64 UR8, c[0x0][0x458] ;  /* 0x00008b00ff0877ac */ /* 0x000ee20008000a00 */
[----:B------:R-:W-:-:S03]  /*1530*/  MOV R3, RZ ;  /* 0x000000ff00037202 */ /* 0x000fc60000000f00 */
[----:B------:R-:W-:-:S05]  /*1540*/  LOP3.LUT R2, R2, UR4, RZ, 0xfc, !PT ;  /* 0x0000000402027c12 */ /* 0x000fca000f8efcff */
[----:B------:R-:W2:Y:S01]  /*1550*/  LDCU.64 UR4, c[0x0][0x428] ;  /* 0x00008500ff0477ac */ /* 0x000ea20008000a00 */
[----:B0-----:R-:W-:-:S04]  /*1560*/  IMAD.WIDE.U32 R2, R10, UR14, R2 ;  /* 0x0000000e0a027c25 */ /* 0x001fc8000f8e0002 */
[----:B------:R-:W-:Y:S01]  /*1570*/  IMAD R3, R11, UR14, R3 ;  /* 0x0000000e0b037c24 */ /* 0x000fe2000f8e0203 */
[----:B---3--:R-:W-:Y:S01]  /*1580*/  ISETP.NE.U32.AND P0, PT, RZ, UR8, PT ;  /* 0x00000008ff007c0c */ /* 0x008fe2000bf05070 */
[----:B-1----:R-:W-:-:S03]  /*1590*/  IMAD.WIDE.U32 R2, R4, R12, R2 ;  /* 0x0000000c04027225 */ /* 0x002fc600078e0002 */
[----:B------:R-:W-:Y:S01]  /*15a0*/  ISETP.NE.AND.EX P0, PT, RZ, UR9, PT, P0 ;  /* 0x00000009ff007c0c */ /* 0x000fe2000bf05300 */
[----:B------:R-:W-:-:S03]  /*15b0*/  IMAD R3, R4, R13, R3 ;  /* 0x0000000d04037224 */ /* 0x000fc600078e0203 */
[----:B------:R-:W-:Y:S02]  /*15c0*/  ISETP.NE.OR P0, PT, R0, RZ, !P0 ;  /* 0x000000ff0000720c */ /* 0x000fe40004705670 */
[----:B--2---:R-:W-:-:S04]  /*15d0*/  LEA R6, P1, R2, UR4, 0x2 ;  /* 0x0000000402067c11 */ /* 0x004fc8000f8210ff */
[----:B------:R-:W-:-:S05]  /*15e0*/  LEA.HI.X R7, R2, UR5, R3, 0x2, P1 ;  /* 0x0000000502077c11 */ /* 0x000fca00088f1403 */
[----:B------:R0:W-:Y:S04]  /*15f0*/  STG.E.128 desc[UR12][R6.64], RZ ;  /* 0x000000ff06007986 */ /* 0x0001e8000c101d0c */
[----:B------:R0:W-:Y:S04]  /*1600*/  STG.E.128 desc[UR12][R6.64+0x1000], RZ ;  /* 0x001000ff06007986 */ /* 0x0001e8000c101d0c */
[----:B------:R0:W-:Y:S04]  /*1610*/  STG.E.128 desc[UR12][R6.64+0x2000], RZ ;  /* 0x002000ff06007986 */ /* 0x0001e8000c101d0c */
[----:B------:R0:W-:Y:S04]  /*1620*/  STG.E.128 desc[UR12][R6.64+0x3000], RZ ;  /* 0x003000ff06007986 */ /* 0x0001e8000c101d0c */
[----:B------:R0:W-:Y:S04]  /*1630*/  STG.E.128 desc[UR12][R6.64+0x4000], RZ ;  /* 0x004000ff06007986 */ /* 0x0001e8000c101d0c */
[----:B------:R0:W-:Y:S04]  /*1640*/  STG.E.128 desc[UR12][R6.64+0x5000], RZ ;  /* 0x005000ff06007986 */ /* 0x0001e8000c101d0c */
[----:B------:R0:W-:Y:S04]  /*1650*/  STG.E.128 desc[UR12][R6.64+0x6000], RZ ;  /* 0x006000ff06007986 */ /* 0x0001e8000c101d0c */
[----:B------:R0:W-:Y:S01]  /*1660*/  STG.E.128 desc[UR12][R6.64+0x7000], RZ ;  /* 0x007000ff06007986 */ /* 0x0001e2000c101d0c */
[----:B------:R-:W-:Y:S05]  /*1670*/  @P0 EXIT ;  /* 0x000000000000094d */ /* 0x000fea0003800000 */
[----:B------:R-:W1:Y:S08]  /*1680*/  LDC R5, c[0x0][0x450] ;  /* 0x00011400ff057b82 */ /* 0x000e700000000800 */
[----:B0-----:R-:W0:Y:S08]  /*1690*/  LDC R7, c[0x0][0x390] ;  /* 0x0000e400ff077b82 */ /* 0x001e300000000800 */
[----:B------:R-:W2:Y:S01]  /*16a0*/  LDC.64 R2, c[0x0][0x458] ;  /* 0x00011600ff027b82 */ /* 0x000ea20000000a00 */
[----:B-1----:R-:W-:-:S04]  /*16b0*/  IMAD R4, R5, UR11, R4 ;  /* 0x0000000b05047c24 */ /* 0x002fc8000f8e0204 */
[----:B0-----:R-:W-:-:S04]  /*16c0*/  IMAD R5, R4, R7, UR14 ;  /* 0x0000000e04057e24 */ /* 0x001fc8000f8e0207 */
[----:B--2---:R-:W-:-:S05]  /*16d0*/  IMAD.WIDE R2, R5, 0x4, R2 ;  /* 0x0000000405027825 */ /* 0x004fca00078e0202 */
[----:B------:R-:W-:Y:S01]  /*16e0*/  STG.E desc[UR12][R2.64], RZ ;  /* 0x000000ff02007986 */ /* 0x000fe2000c10190c */
[----:B------:R-:W-:Y:S05]  /*16f0*/  EXIT ;  /* 0x000000000000794d */ /* 0x000fea0003800000 */
.L_x_67:
        /* <DEDUP_REMOVED lines=16> */
.L_x_139:


//--------------------- .text._ZN7cutlass13device_kernelIN5flash19enable_sm80_to_sm89INS1_16FlashAttnBwdSm80INS1_25CollectiveMainloopBwdSm80ILi2ELi2EN4cute5tupleIJNS5_1CILi128EEES8_NS7_ILi64EEEEEENS_6half_tEfNS_4arch4Sm80ELb1ELb0ELb0ELb1ELb0ELb0ELb0ELb0ELi2ELi4ELi4ELi4ELb0EEENS1_21CollectiveEpilogueBwdISA_SB_SD_Li256ELb1ELb0ELi2EEENS1_25SingleTileBwdLPTSchedulerILb1ELi128ELb0EEEEEEEEEvNT_6ParamsE --------------------------
	.section	.text._ZN7cutlass13device_kernelIN5flash19enable_sm80_to_sm89INS1_16FlashAttnBwdSm80INS1_25CollectiveMainloopBwdSm80ILi2ELi2EN4cute5tupleIJNS5_1CILi128EEES8_NS7_ILi64EEEEEENS_6half_tEfNS_4arch4Sm80ELb1ELb0ELb0ELb1ELb0ELb0ELb0ELb0ELi2ELi4ELi4ELi4ELb0EEENS1_21CollectiveEpilogueBwdISA_SB_SD_Li256ELb1ELb0ELi2EEENS1_25SingleTileBwdLPTSchedulerILb1ELi128ELb0EEEEEEEEEvNT_6ParamsE,"ax",@progbits
	.align	128
.text._ZN7cutlass13device_kernelIN5flash19enable_sm80_to_sm89INS1_16FlashAttnBwdSm80INS1_25CollectiveMainloopBwdSm80ILi2ELi2EN4cute5tupleIJNS5_1CILi128EEES8_NS7_ILi64EEEEEENS_6half_tEfNS_4arch4Sm80ELb1ELb0ELb0ELb1ELb0ELb0ELb0ELb0ELi2ELi4ELi4ELi4ELb0EEENS1_21CollectiveEpilogueBwdISA_SB_SD_Li256ELb1ELb0ELi2EEENS1_25SingleTileBwdLPTSchedulerILb1ELi128ELb0EEEEEEEEEvNT_6ParamsE:
        .type           _ZN7cutlass13device_kernelIN5flash19enable_sm80_to_sm89INS1_16FlashAttnBwdSm80INS1_25CollectiveMainloopBwdSm80ILi2ELi2EN4cute5tupleIJNS5_1CILi128EEES8_NS7_ILi64EEEEEENS_6half_tEfNS_4arch4Sm80ELb1ELb0ELb0ELb1ELb0ELb0ELb0ELb0ELi2ELi4ELi4ELi4ELb0EEENS1_21CollectiveEpilogueBwdISA_SB_SD_Li256ELb1ELb0ELi2EEENS1_25SingleTileBwdLPTSchedulerILb1ELi128ELb0EEEEEEEEEvNT_6ParamsE,@function
        .size           _ZN7cutlass13device_kernelIN5flash19enable_sm80_to_sm89INS1_16FlashAttnBwdSm80INS1_25CollectiveMainloopBwdSm80ILi2ELi2EN4cute5tupleIJNS5_1CILi128EEES8_NS7_ILi64EEEEEENS_6half_tEfNS_4arch4Sm80ELb1ELb0ELb0ELb1ELb0ELb0ELb0ELb0ELi2ELi4ELi4ELi4ELb0EEENS1_21CollectiveEpilogueBwdISA_SB_SD_Li256ELb1ELb0ELi2EEENS1_25SingleTileBwdLPTSchedulerILb1ELi128ELb0EEEEEEEEEvNT_6ParamsE,(.L_x_140 - _ZN7cutlass13device_kernelIN5flash19enable_sm80_to_sm89INS1_16FlashAttnBwdSm80INS1_25CollectiveMainloopBwdSm80ILi2ELi2EN4cute5tupleIJNS5_1CILi128EEES8_NS7_ILi64EEEEEENS_6half_tEfNS_4arch4Sm80ELb1ELb0ELb0ELb1ELb0ELb0ELb0ELb0ELi2ELi4ELi4ELi4ELb0EEENS1_21CollectiveEpilogueBwdISA_SB_SD_Li256ELb1ELb0ELi2EEENS1_25SingleTileBwdLPTSchedulerILb1ELi128ELb0EEEEEEEEEvNT_6ParamsE)
        .other          _ZN7cutlass13device_kernelIN5flash19enable_sm80_to_sm89INS1_16FlashAttnBwdSm80INS1_25CollectiveMainloopBwdSm80ILi2ELi2EN4cute5tupleIJNS5_1CILi128EEES8_NS7_ILi64EEEEEENS_6half_tEfNS_4arch4Sm80ELb1ELb0ELb0ELb1ELb0ELb0ELb0ELb0ELi2ELi4ELi4ELi4ELb0EEENS1_21CollectiveEpilogueBwdISA_SB_SD_Li256ELb1ELb0ELi2EEENS1_25SingleTileBwdLPTSchedulerILb1ELi128ELb0EEEEEEEEEvNT_6ParamsE,@"STO_CUDA_ENTRY STV_DEFAULT"
_ZN7cutlass13device_kernelIN5flash19enable_sm80_to_sm89INS1_16FlashAttnBwdSm80INS1_25CollectiveMainloopBwdSm80ILi2ELi2EN4cute5tupleIJNS5_1CILi128EEES8_NS7_ILi64EEEEEENS_6half_tEfNS_4arch4Sm80ELb1ELb0ELb0ELb1ELb0ELb0ELb0ELb0ELi2ELi4ELi4ELi4ELb0EEENS1_21CollectiveEpilogueBwdISA_SB_SD_Li256ELb1ELb0ELi2EEENS1_25SingleTileBwdLPTSchedulerILb1ELi128ELb0EEEEEEEEEvNT_6ParamsE:
[----:B------:R-:W-:Y:S01]  /*0000*/  LDC R1, c[0x0][0x37c] ;  /* 0x0000df00ff017b82 */ /* 0x000fe20000000800 */
[----:B------:R-:W-:Y:S05]  /*0010*/  EXIT ;  /* 0x000000000000794d */ /* 0x000fea0003800000 */
.L_x_68:
        /* <DEDUP_REMOVED lines=14> */
.L_x_140:


//--------------------- .text._ZN7cutlass13device_kernelIN5flash19enable_sm80_to_sm89INS1_16FlashAttnBwdSm80INS1_25CollectiveMainloopBwdSm80ILi2ELi2EN4cute5tupleIJNS5_1CILi128EEES8_NS7_ILi64EEEEEENS_6half_tEfNS_4arch4Sm80ELb1ELb0ELb0ELb1ELb1ELb0ELb0ELb0ELi2ELi4ELi4ELi4ELb0EEENS1_21CollectiveEpilogueBwdISA_SB_SD_Li256ELb1ELb0ELi2EEENS1_25SingleTileBwdLPTSchedulerILb1ELi128ELb1EEEEEEEEEvNT_6ParamsE --------------------------
	.section	.text._ZN7cutlass13device_kernelIN5flash19enable_sm80_to_sm89INS1_16FlashAttnBwdSm80INS1_25CollectiveMainloopBwdSm80ILi2ELi2EN4cute5tupleIJNS5_1CILi128EEES8_NS7_ILi64EEEEEENS_6half_tEfNS_4arch4Sm80ELb1ELb0ELb0ELb1ELb1ELb0ELb0ELb0ELi2ELi4ELi4ELi4ELb0EEENS1_21CollectiveEpilogueBwdISA_SB_SD_Li256ELb1ELb0ELi2EEENS1_25SingleTileBwdLPTSchedulerILb1ELi128ELb1EEEEEEEEEvNT_6ParamsE,"ax",@progbits
	.align	128
.text._ZN7cutlass13device_kernelIN5flash19enable_sm80_to_sm89INS1_16FlashAttnBwdSm80INS1_25CollectiveMainloopBwdSm80ILi2ELi2EN4cute5tupleIJNS5_1CILi128EEES8_NS7_ILi64EEEEEENS_6half_tEfNS_4arch4Sm80ELb1ELb0ELb0ELb1ELb1ELb0ELb0ELb0ELi2ELi4ELi4ELi4ELb0EEENS1_21CollectiveEpilogueBwdISA_SB_SD_Li256ELb1ELb0ELi2EEENS1_25SingleTileBwdLPTSchedulerILb1ELi128ELb1EEEEEEEEEvNT_6ParamsE:
        .type           _ZN7cutlass13device_kernelIN5flash19enable_sm80_to_sm89INS1_16FlashAttnBwdSm80INS1_25CollectiveMainloopBwdSm80ILi2ELi2EN4cute5tupleIJNS5_1CILi128EEES8_NS7_ILi64EEEEEENS_6half_tEfNS_4arch4Sm80ELb1ELb0ELb0ELb1ELb1ELb0ELb0ELb0ELi2ELi4ELi4ELi4ELb0EEENS1_21CollectiveEpilogueBwdISA_SB_SD_Li256ELb1ELb0ELi2EEENS1_25SingleTileBwdLPTSchedulerILb1ELi128ELb1EEEEEEEEEvNT_6ParamsE,@function
        .size           _ZN7cutlass13device_kernelIN5flash19enable_sm80_to_sm89INS1_16FlashAttnBwdSm80INS1_25CollectiveMainloopBwdSm80ILi2ELi2EN4cute5tupleIJNS5_1CILi128EEES8_NS7_ILi64EEEEEENS_6half_tEfNS_4arch4Sm80ELb1ELb0ELb0ELb1ELb1ELb0ELb0ELb0ELi2ELi4ELi4ELi4ELb0EEENS1_21CollectiveEpilogueBwdISA_SB_SD_Li256ELb1ELb0ELi2EEENS1_25SingleTileBwdLPTSchedulerILb1ELi128ELb1EEEEEEEEEvNT_6ParamsE,(.L_x_141 - _ZN7cutlass13device_kernelIN5flash19enable_sm80_to_sm89INS1_16FlashAttnBwdSm80INS1_25CollectiveMainloopBwdSm80ILi2ELi2EN4cute5tupleIJNS5_1CILi128EEES8_NS7_ILi64EEEEEENS_6half_tEfNS_4arch4Sm80ELb1ELb0ELb0ELb1ELb1ELb0ELb0ELb0ELi2ELi4ELi4ELi4ELb0EEENS1_21CollectiveEpilogueBwdISA_SB_SD_Li256ELb1ELb0ELi2EEENS1_25SingleTileBwdLPTSchedulerILb1ELi128ELb1EEEEEEEEEvNT_6ParamsE)
        .other          _ZN7cutlass13device_kernelIN5flash19enable_sm80_to_sm89INS1_16FlashAttnBwdSm80INS1_25CollectiveMainloopBwdSm80ILi2ELi2EN4cute5tupleIJNS5_1CILi128EEES8_NS7_ILi64EEEEEENS_6half_tEfNS_4arch4Sm80ELb1ELb0ELb0ELb1ELb1ELb0ELb0ELb0ELi2ELi4ELi4ELi4ELb0EEENS1_21CollectiveEpilogueBwdISA_SB_SD_Li256ELb1ELb0ELi2EEENS1_25SingleTileBwdLPTSchedulerILb1ELi128ELb1EEEEEEEEEvNT_6ParamsE,@"STO_CUDA_ENTRY STV_DEFAULT"
_ZN7cutlass13device_kernelIN5flash19enable_sm80_to_sm89INS1_16FlashAttnBwdSm80INS1_25CollectiveMainloopBwdSm80ILi2ELi2EN4cute5tupleIJNS5_1CILi128EEES8_NS7_ILi64EEEEEENS_6half_tEfNS_4arch4Sm80ELb1ELb0ELb0ELb1ELb1ELb0ELb0ELb0ELi2ELi4ELi4ELi4ELb0EEENS1_21CollectiveEpilogueBwdISA_SB_SD_Li256ELb1ELb0ELi2EEENS1_25SingleTileBwdLPTSchedulerILb1ELi128ELb1EEEEEEEEEvNT_6ParamsE:
[----:B------:R-:W-:Y:S01]  /*0000*/  LDC R1, c[0x0][0x37c] ;  /* 0x0000df00ff017b82 */ /* 0x000fe20000000800 */
[----:B------:R-:W-:Y:S05]  /*0010*/  EXIT ;  /* 0x000000000000794d */ /* 0x000fea0003800000 */
.L_x_69:
        /* <DEDUP_REMOVED lines=14> */
.L_x_141:


//--------------------- .text._ZN7cutlass13device_kernelIN5flash19enable_sm80_to_sm89INS1_16FlashAttnBwdSm80INS1_25CollectiveMainloopBwdSm80ILi2ELi2EN4cute5tupleIJNS5_1CILi128EEES8_NS7_ILi64EEEEEENS_6half_tEfNS_4arch4Sm80ELb1ELb0ELb0ELb1ELb0ELb0ELb0ELb0ELi2ELi4ELi4ELi4ELb0EEENS1_24CollectiveEpilogueBwdGQAISA_fSD_Li256ELb1ELb0EEENS1_25SingleTileBwdLPTSchedulerILb1ELi128ELb0EEEEEEEEEvNT_6ParamsE --------------------------
	.section	.text._ZN7cutlass13device_kernelIN5flash19enable_sm80_to_sm89INS1_16FlashAttnBwdSm80INS1_25CollectiveMainloopBwdSm80ILi2ELi2EN4cute5tupleIJNS5_1CILi128EEES8_NS7_ILi64EEEEEENS_6half_tEfNS_4arch4Sm80ELb1ELb0ELb0ELb1ELb0ELb0ELb0ELb0ELi2ELi4ELi4ELi4ELb0EEENS1_24CollectiveEpilogueBwdGQAISA_fSD_Li256ELb1ELb0EEENS1_25SingleTileBwdLPTSchedulerILb1ELi128ELb0EEEEEEEEEvNT_6ParamsE,"ax",@progbits
	.align	128
.text._ZN7cutlass13device_kernelIN5flash19enable_sm80_to_sm89INS1_16FlashAttnBwdSm80INS1_25CollectiveMainloopBwdSm80ILi2ELi2EN4cute5tupleIJNS5_1CILi128EEES8_NS7_ILi64EEEEEENS_6half_tEfNS_4arch4Sm80ELb1ELb0ELb0ELb1ELb0ELb0ELb0ELb0ELi2ELi4ELi4ELi4ELb0EEENS1_24CollectiveEpilogueBwdGQAISA_fSD_Li256ELb1ELb0EEENS1_25SingleTileBwdLPTSchedulerILb1ELi128ELb0EEEEEEEEEvNT_6ParamsE:
        .type           _ZN7cutlass13device_kernelIN5flash19enable_sm80_to_sm89INS1_16FlashAttnBwdSm80INS1_25CollectiveMainloopBwdSm80ILi2ELi2EN4cute5tupleIJNS5_1CILi128EEES8_NS7_ILi64EEEEEENS_6half_tEfNS_4arch4Sm80ELb1ELb0ELb0ELb1ELb0ELb0ELb0ELb0ELi2ELi4ELi4ELi4ELb0EEENS1_24CollectiveEpilogueBwdGQAISA_fSD_Li256ELb1ELb0EEENS1_25SingleTileBwdLPTSchedulerILb1ELi128ELb0EEEEEEEEEvNT_6ParamsE,@function
        .size           _ZN7cutlass13device_kernelIN5flash19enable_sm80_to_sm89INS1_16FlashAttnBwdSm80INS1_25CollectiveMainloopBwdSm80ILi2ELi2EN4cute5tupleIJNS5_1CILi128EEES8_NS7_ILi64EEEEEENS_6half_tEfNS_4arch4Sm80ELb1ELb0ELb0ELb1ELb0ELb0ELb0ELb0ELi2ELi4ELi4ELi4ELb0EEENS1_24CollectiveEpilogueBwdGQAISA_fSD_Li256ELb1ELb0EEENS1_25SingleTileBwdLPTSchedulerILb1ELi128ELb0EEEEEEEEEvNT_6ParamsE,(.L_x_142 - _ZN7cutlass13device_kernelIN5flash19enable_sm80_to_sm89INS1_16FlashAttnBwdSm80INS1_25CollectiveMainloopBwdSm80ILi2ELi2EN4cute5tupleIJNS5_1CILi128EEES8_NS7_ILi64EEEEEENS_6half_tEfNS_4arch4Sm80ELb1ELb0ELb0ELb1ELb0ELb0ELb0ELb0ELi2ELi4ELi4ELi4ELb0EEENS1_24CollectiveEpilogueBwdGQAISA_fSD_Li256ELb1ELb0EEENS1_25SingleTileBwdLPTSchedulerILb1ELi128ELb0EEEEEEEEEvNT_6ParamsE)
        .other          _ZN7cutlass13device_kernelIN5flash19enable_sm80_to_sm89INS1_16FlashAttnBwdSm80INS1_25CollectiveMainloopBwdSm80ILi2ELi2EN4cute5tupleIJNS5_1CILi128EEES8_NS7_ILi64EEEEEENS_6half_tEfNS_4arch4Sm80ELb1ELb0ELb0ELb1ELb0ELb0ELb0ELb0ELi2ELi4ELi4ELi4ELb0EEENS1_24CollectiveEpilogueBwdGQAISA_fSD_Li256ELb1ELb0EEENS1_25SingleTileBwdLPTSchedulerILb1ELi128ELb0EEEEEEEEEvNT_6ParamsE,@"STO_CUDA_ENTRY STV_DEFAULT"
_ZN7cutlass13device_kernelIN5flash19enable_sm80_to_sm89INS1_16FlashAttnBwdSm80INS1_25CollectiveMainloopBwdSm80ILi2ELi2EN4cute5tupleIJNS5_1CILi128EEES8_NS7_ILi64EEEEEENS_6half_tEfNS_4arch4Sm80ELb1ELb0ELb0ELb1ELb0ELb0ELb0ELb0ELi2ELi4ELi4ELi4ELb0EEENS1_24CollectiveEpilogueBwdGQAISA_fSD_Li256ELb1ELb0EEENS1_25SingleTileBwdLPTSchedulerILb1ELi128ELb0EEEEEEEEEvNT_6ParamsE:
[----:B------:R-:W-:Y:S01]  /*0000*/  LDC R1, c[0x0][0x37c] ;  /* 0x0000df00ff017b82 */ /* 0x000fe20000000800 */
[----:B------:R-:W-:Y:S05]  /*0010*/  EXIT ;  /* 0x000000000000794d */ /* 0x000fea0003800000 */
.L_x_70:
        /* <DEDUP_REMOVED lines=14> */
.L_x_142:


//--------------------- .text._ZN7cutlass13device_kernelIN5flash32FlashAttnBwdPostprocessConvertdQIN4cute5tupleIJNS3_1CILi128EEENS5_ILi64EEEEEENS_6half_tEfNS_4arch4Sm80ELi256ENS3_8TiledMMAINS3_8MMA_AtomIJNS3_28SM80_16x8x16_F32F16F16F32_TNEEEENS3_6LayoutINS4_IJNS5_ILi4EEENS5_ILi2EEENS5_ILi1EEEEEENS4_IJSJ_SH_NS5_ILi0EEEEEEEENS4_IJS7_NS5_ILi32EEENS5_ILi16EEEEEEEELb0EEEEEvNT_6ParamsE --------------------------
	.section	.text._ZN7cutlass13device_kernelIN5flash32FlashAttnBwdPostprocessConvertdQIN4cute5tupleIJNS3_1CILi128EEENS5_ILi64EEEEEENS_6half_tEfNS_4arch4Sm80ELi256ENS3_8TiledMMAINS3_8MMA_AtomIJNS3_28SM80_16x8x16_F32F16F16F32_TNEEEENS3_6LayoutINS4_IJNS5_ILi4EEENS5_ILi2EEENS5_ILi1EEEEEENS4_IJSJ_SH_NS5_ILi0EEEEEEEENS4_IJS7_NS5_ILi32EEENS5_ILi16EEEEEEEELb0EEEEEvNT_6ParamsE,"ax",@progbits
	.align	128
.text._ZN7cutlass13device_kernelIN5flash32FlashAttnBwdPostprocessConvertdQIN4cute5tupleIJNS3_1CILi128EEENS5_ILi64EEEEEENS_6half_tEfNS_4arch4Sm80ELi256ENS3_8TiledMMAINS3_8MMA_AtomIJNS3_28SM80_16x8x16_F32F16F16F32_TNEEEENS3_6LayoutINS4_IJNS5_ILi4EEENS5_ILi2EEENS5_ILi1EEEEEENS4_IJSJ_SH_NS5_ILi0EEEEEEEENS4_IJS7_NS5_ILi32EEENS5_ILi16EEEEEEEELb0EEEEEvNT_6ParamsE:
        .type           _ZN7cutlass13device_kernelIN5flash32FlashAttnBwdPostprocessConvertdQIN4cute5tupleIJNS3_1CILi128EEENS5_ILi64EEEEEENS_6half_tEfNS_4arch4Sm80ELi256ENS3_8TiledMMAINS3_8MMA_AtomIJNS3_28SM80_16x8x16_F32F16F16F32_TNEEEENS3_6LayoutINS4_IJNS5_ILi4EEENS5_ILi2EEENS5_ILi1EEEEEENS4_IJSJ_SH_NS5_ILi0EEEEEEEENS4_IJS7_NS5_ILi32EEENS5_ILi16EEEEEEEELb0EEEEEvNT_6ParamsE,@function
        .size           _ZN7cutlass13device_kernelIN5flash32FlashAttnBwdPostprocessConvertdQIN4cute5tupleIJNS3_1CILi128EEENS5_ILi64EEEEEENS_6half_tEfNS_4arch4Sm80ELi256ENS3_8TiledMMAINS3_8MMA_AtomIJNS3_28SM80_16x8x16_F32F16F16F32_TNEEEENS3_6LayoutINS4_IJNS5_ILi4EEENS5_ILi2EEENS5_ILi1EEEEEENS4_IJSJ_SH_NS5_ILi0EEEEEEEENS4_IJS7_NS5_ILi32EEENS5_ILi16EEEEEEEELb0EEEEEvNT_6ParamsE,(.L_x_143 - _ZN7cutlass13device_kernelIN5flash32FlashAttnBwdPostprocessConvertdQIN4cute5tupleIJNS3_1CILi128EEENS5_ILi64EEEEEENS_6half_tEfNS_4arch4Sm80ELi256ENS3_8TiledMMAINS3_8MMA_AtomIJNS3_28SM80_16x8x16_F32F16F16F32_TNEEEENS3_6LayoutINS4_IJNS5_ILi4EEENS5_ILi2EEENS5_ILi1EEEEEENS4_IJSJ_SH_NS5_ILi0EEEEEEEENS4_IJS7_NS5_ILi32EEENS5_ILi16EEEEEEEELb0EEEEEvNT_6ParamsE)
        .other          _ZN7cutlass13device_kernelIN5flash32FlashAttnBwdPostprocessConvertdQIN4cute5tupleIJNS3_1CILi128EEENS5_ILi64EEEEEENS_6half_tEfNS_4arch4Sm80ELi256ENS3_8TiledMMAINS3_8MMA_AtomIJNS3_28SM80_16x8x16_F32F16F16F32_TNEEEENS3_6LayoutINS4_IJNS5_ILi4EEENS5_ILi2EEENS5_ILi1EEEEEENS4_IJSJ_SH_NS5_ILi0EEEEEEEENS4_IJS7_NS5_ILi32EEENS5_ILi16EEEEEEEELb0EEEEEvNT_6ParamsE,@"STO_CUDA_ENTRY STV_DEFAULT"
_ZN7cutlass13device_kernelIN5flash32FlashAttnBwdPostprocessConvertdQIN4cute5tupleIJNS3_1CILi128EEENS5_ILi64EEEEEENS_6half_tEfNS_4arch4Sm80ELi256ENS3_8TiledMMAINS3_8MMA_AtomIJNS3_28SM80_16x8x16_F32F16F16F32_TNEEEENS3_6LayoutINS4_IJNS5_ILi4EEENS5_ILi2EEENS5_ILi1EEEEEENS4_IJSJ_SH_NS5_ILi0EEEEEEEENS4_IJS7_NS5_ILi32EEENS5_ILi16EEEEEEEELb0EEEEEvNT_6ParamsE:
        /* <DEDUP_REMOVED lines=17> */
.L_x_71:
[----:B------:R-:W0:Y:S01]  /*0110*/  LDC.64 R6, c[0x0][0x3e0] ;  /* 0x0000f800ff067b82 */ /* 0x000e220000000a00 */
[----:B------:R-:W1:Y:S01]  /*0120*/  LDCU.64 UR4, c[0x0][0x3e8] ;  /* 0x00007d00ff0477ac */ /* 0x000e620008000a00 */
[----:B0-----:R-:W-:-:S05]  /*0130*/  IMAD.WIDE.U32 R6, R9, 0x4, R6 ;  /* 0x0000000409067825 */ /* 0x001fca00078e0006 */
[----:B------:R-:W2:Y:S01]  /*0140*/  LDG.E R36, desc[UR6][R6.64] ;  /* 0x0000000606247981 */ /* 0x000ea2000c1e1900 */
[----:B-1----:R-:W-:-:S04]  /*0150*/  UISETP.NE.U32.AND UP0, UPT, UR4, URZ, UPT ;  /* 0x000000ff0400728c */ /* 0x002fc8000bf05070 */
[----:B------:R-:W-:Y:S01]  /*0160*/  UISETP.NE.AND.EX UP0, UPT, UR5, URZ, UPT, UP0 ;  /* 0x000000ff0500728c */ /* 0x000fe2000bf05300 */
[--C-:B--2---:R-:W-:Y:S01]  /*0170*/  IMAD R0, R9, 0x80, R36.reuse ;  /* 0x0000008009007824 */ /* 0x104fe200078e0224 */
[----:B------:R-:W-:-:S04]  /*0180*/  SHF.R.S32.HI R37, RZ, 0x1f, R36 ;  /* 0x0000001fff257819 */ /* 0x000fc80000011424 */
[----:B------:R-:W-:-:S04]  /*0190*/  SHF.R.S32.HI R5, RZ, 0x1f, R0 ;  /* 0x0000001fff057819 */ /* 0x000fc80000011400 */
[----:B------:R-:W-:-:S05]  /*01a0*/  LEA.HI R5, R5, R0, RZ, 0x7 ;  /* 0x0000000005057211 */ /* 0x000fca00078f38ff */
[----:B------:R-:W-:-:S05]  /*01b0*/  IMAD.SHL.U32 R5, R5, 0x40, RZ ;  /* 0x0000004005057824 */ /* 0x000fca00078e00ff */
[----:B------:R-:W-:-:S04]  /*01c0*/  LOP3.LUT R4, R5, 0xffffe000, RZ, 0xc0, !PT ;  /* 0xffffe00005047812 */ /* 0x000fc800078ec0ff */
[----:B------:R-:W-:Y:S01]  /*01d0*/  SHF.R.S32.HI R5, RZ, 0x1f, R4 ;  /* 0x0000001fff057819 */ /* 0x000fe20000011404 */
[----:B------:R-:W-:Y:S06]  /*01e0*/  BRA.U !UP0, `(.L_x_74) ;  /* 0x0000000108107547 */ /* 0x000fec000b800000 */
.L_x_73:
[----:B------:R-:W0:Y:S02]  /*01f0*/  LDC.64 R6, c[0x0][0x3e8] ;  /* 0x0000fa00ff067b82 */ /* 0x000e240000000a00 */
[----:B0-----:R-:W-:-:S05]  /*0200*/  IMAD.WIDE.U32 R6, R9, 0x4, R6 ;  /* 0x0000000409067825 */ /* 0x001fca00078e0006 */
[----:B------:R0:W5:Y:S01]  /*0210*/  LDG.E R41, desc[UR6][R6.64] ;  /* 0x0000000606297981 */ /* 0x000162000c1e1900 */
[----:B------:R-:W-:Y:S05]  /*0220*/  BRA `(.L_x_72) ;  /* 0x0000000000087947 */ /* 0x000fea0003800000 */
.L_x_74:
[----:B------:R-:W2:Y:S02]  /*0230*/  LDG.E R7, desc[UR6][R6.64+0x4] ;  /* 0x0000040606077981 */ /* 0x000ea4000c1e1900 */
[----:B--2---:R-:W-:-:S07]  /*0240*/  IADD3 R41, PT, PT, -R36, R7, RZ ;  /* 0x0000000724297210 */ /* 0x004fce0007ffe1ff */
.L_x_72:
        /* <DEDUP_REMOVED lines=13> */
[----:B------:R-:W-:-:S04]  /*0320*/  IADD3 R4, P0, PT, R7, R4, RZ ;  /* 0x0000000407047210 */ /* 0x000fc80007f1e0ff */
[----:B------:R-:W-:-:S03]  /*0330*/  IADD3.X R5, PT, PT, RZ, R5, RZ, P0, !PT ;  /* 0x00000005ff057210 */ /* 0x000fc600007fe4ff */
        /* <DEDUP_REMOVED lines=8> */
[--C-:B------:R-:W-:Y:S01]  /*03c0*/  SHF.R.U32.HI R45, RZ, 0x4, R39.reuse ;  /* 0x00000004ff2d7819 */ /* 0x100fe20000011627 */
[----:B------:R-:W-:Y:S01]  /*03d0*/  IMAD.SHL.U32 R47, R39, 0x8, RZ ;  /* 0x00000008272f7824 */ /* 0x000fe200078e00ff */
[----:B------:R-:W2:Y:S01]  /*03e0*/  LDG.E.128 R4, desc[UR6][R42.64] ;  /* 0x000000062a047981 */ /* 0x000ea2000c1e1d00 */
[----:B------:R-:W-:Y:S02]  /*03f0*/  LOP3.LUT R44, R40, 0x40, RZ, 0xc0, !PT ;  /* 0x00000040282c7812 */ /* 0x000fe400078ec0ff */
[----:B------:R-:W-:Y:S01]  /*0400*/  VIADDMNMX R41, R41, -R2, 0x80, PT ;  /* 0x0000008029297446 */ /* 0x000fe20003800902 */
[----:B------:R-:W3:Y:S01]  /*0410*/  LDG.E.128 R8, desc[UR6][R42.64+0x1000] ;  /* 0x001000062a087981 */ /* 0x000ee2000c1e1d00 */
[C---:B------:R-:W-:Y:S01]  /*0420*/  IMAD.SHL.U32 R38, R39.reuse, 0x400, RZ ;  /* 0x0000040027267824 */ /* 0x040fe200078e00ff */
[----:B------:R-:W-:Y:S01]  /*0430*/  SHF.R.U32.HI R46, RZ, 0x3, R39 ;  /* 0x00000003ff2e7819 */ /* 0x000fe20000011627 */
[----:B------:R-:W1:Y:S01]  /*0440*/  LDCU.64 UR10, c[0x0][0x3d0] ;  /* 0x00007a00ff0a77ac */ /* 0x000e620008000a00 */
[----:B------:R-:W4:Y:S04]  /*0450*/  LDG.E.128 R12, desc[UR6][R42.64+0x2000] ;  /* 0x002000062a0c7981 */ /* 0x000f28000c1e1d00 */
[----:B------:R-:W4:Y:S04]  /*0460*/  LDG.E.128 R16, desc[UR6][R42.64+0x3000] ;  /* 0x003000062a107981 */ /* 0x000f28000c1e1d00 */
[----:B------:R-:W4:Y:S04]  /*0470*/  LDG.E.128 R20, desc[UR6][R42.64+0x4000] ;  /* 0x004000062a147981 */ /* 0x000f28000c1e1d00 */
[----:B------:R-:W4:Y:S04]  /*0480*/  LDG.E.128 R24, desc[UR6][R42.64+0x5000] ;  /* 0x005000062a187981 */ /* 0x000f28000c1e1d00 */
[----:B------:R-:W4:Y:S04]  /*0490*/  LDG.E.128 R28, desc[UR6][R42.64+0x6000] ;  /* 0x006000062a1c7981 */ /* 0x000f28000c1e1d00 */
[----:B------:R5:W4:Y:S01]  /*04a0*/  LDG.E.128 R32, desc[UR6][R42.64+0x7000] ;  /* 0x007000062a207981 */ /* 0x000b22000c1e1d00 */
[----:B0-----:R-:W-:Y:S01]  /*04b0*/  ULEA UR4, UR5, UR4, 0x18 ;  /* 0x0000000405047291 */ /* 0x001fe2000f8ec0ff */
[----:B------:R-:W-:Y:S01]  /*04c0*/  LOP3.LUT R44, R44, 0x8, R45, 0xf8, !PT ;  /* 0x000000082c2c7812 */ /* 0x000fe200078ef82d */
[----:B------:R-:W-:Y:S01]  /*04d0*/  IMAD.SHL.U32 R2, R39, 0x2, RZ ;  /* 0x0000000227027824 */ /* 0x000fe200078e00ff */
[----:B------:R-:W-:Y:S01]  /*04e0*/  LOP3.LUT R45, R47, 0x8, RZ, 0xc0, !PT ;  /* 0x000000082f2d7812 */ /* 0x000fe200078ec0ff */
[C---:B------:R-:W-:Y:S01]  /*04f0*/  VIADD R50, R46.reuse, 0x40 ;  /* 0x000000402e327836 */ /* 0x040fe20000000000 */
[----:B------:R-:W-:Y:S01]  /*0500*/  IADD3 R36, P1, PT, R46, R36, RZ ;  /* 0x000000242e247210 */ /* 0x000fe20007f3e0ff */
[----:B------:R-:W0:Y:S01]  /*0510*/  LDCU UR5, c[0x0][0x3d8] ;  /* 0x00007b00ff0577ac */ /* 0x000e220008000800 */
[----:B------:R-:W-:Y:S01]  /*0520*/  LEA R49, R39, UR4, 0x4 ;  /* 0x0000000427317c11 */ /* 0x000fe2000f8e20ff */
[----:B------:R-:W-:Y:S01]  /*0530*/  BSSY.RECONVERGENT B0, `(.L_x_75) ;  /* 0x0000098000007945 */ /* 0x000fe20003800200 */
[----:B-----5:R-:W-:Y:S01]  /*0540*/  LOP3.LUT R42, R45, 0x40, R2, 0xf8, !PT ;  /* 0x000000402d2a7812 */ /* 0x020fe200078ef802 */
[----:B------:R-:W-:Y:S01]  /*0550*/  IMAD.X R37, RZ, RZ, R37, P1 ;  /* 0x000000ffff257224 */ /* 0x000fe200008e0625 */
[----:B------:R-:W-:-:S02]  /*0560*/  LOP3.LUT R45, R2, 0x7b0, RZ, 0xc0, !PT ;  /* 0x000007b0022d7812 */ /* 0x000fc400078ec0ff */
[----:B------:R-:W-:Y:S01]  /*0570*/  LOP3.LUT R43, R47, 0x300, RZ, 0xc0, !PT ;  /* 0x000003002f2b7812 */ /* 0x000fe200078ec0ff */
[----:B------:R-:W-:Y:S01]  /*0580*/  IMAD.WIDE.U32 R36, R3, 0x80, R36 ;  /* 0x0000008003247825 */ /* 0x000fe200078e0024 */
[----:B------:R-:W-:Y:S02]  /*0590*/  LOP3.LUT R38, R45, 0x1800, R38, 0xf8, !PT ;  /* 0x000018002d267812 */ /* 0x000fe400078ef826 */
[----:B------:R-:W-:Y:S01]  /*05a0*/  LOP3.LUT R43, R43, 0x6, R2, 0xf8, !PT ;  /* 0x000000062b2b7812 */ /* 0x000fe200078ef802 */
[----:B------:R-:W-:Y:S01]  /*05b0*/  IMAD R45, R39, -0xc, R49 ;  /* 0xfffffff4272d7824 */ /* 0x000fe200078e0231 */
[----:B------:R-:W-:Y:S02]  /*05c0*/  LOP3.LUT R2, R47, 0x38, RZ, 0xc0, !PT ;  /* 0x000000382f027812 */ /* 0x000fe400078ec0ff */
[----:B------:R-:W-:Y:S02]  /*05d0*/  IADD3 R48, PT, PT, R46, 0x20, RZ ;  /* 0x000000202e307810 */ /* 0x000fe40007ffe0ff */
[----:B------:R-:W-:-:S02]  /*05e0*/  ISETP.GE.AND P0, PT, R2, UR9, PT ;  /* 0x0000000902007c0c */ /* 0x000fc4000bf06270 */
[--C-:B------:R-:W-:Y:S02]  /*05f0*/  SHF.R.U32.HI R51, RZ, 0x1, R39.reuse ;  /* 0x00000001ff337819 */ /* 0x100fe40000011627 */
[-C--:B------:R-:W-:Y:S02]  /*0600*/  ISETP.GE.OR P2, PT, R48, R41.reuse, P0 ;  /* 0x000000293000720c */ /* 0x080fe40000746670 */
[-C--:B------:R-:W-:Y:S02]  /*0610*/  ISETP.GE.OR P1, PT, R50, R41.reuse, P0 ;  /* 0x000000293200720c */ /* 0x080fe40000726670 */
[----:B------:R-:W-:Y:S02]  /*0620*/  ISETP.GE.OR P3, PT, R46, R41, P0 ;  /* 0x000000292e00720c */ /* 0x000fe40000766670 */
[----:B------:R-:W-:Y:S02]  /*0630*/  SHF.R.U32.HI R39, RZ, 0x2, R39 ;  /* 0x00000002ff277819 */ /* 0x000fe40000011627 */
[----:B------:R-:W-:-:S02]  /*0640*/  LOP3.LUT R43, R43, 0x30, R40, 0xf8, !PT ;  /* 0x000000302b2b7812 */ /* 0x000fc400078ef828 */
[----:B------:R-:W-:-:S04]  /*0650*/  LOP3.LUT R39, R42, 0x8, R39, 0x78, !PT ;  /* 0x000000082a277812 */ /* 0x000fc800078e7827 */
[----:B------:R-:W-:Y:S01]  /*0660*/  LOP3.LUT R38, R38, R39, RZ, 0xfc, !PT ;  /* 0x0000002726267212 */ /* 0x000fe200078efcff */
[----:B--2---:R2:W-:Y:S04]  /*0670*/  STS.128 [R49], R4 ;  /* 0x0000000431007388 */ /* 0x0045e80000000c00 */
[----:B---3--:R-:W-:Y:S04]  /*0680*/  STS.128 [R49+0x1000], R8 ;  /* 0x0010000831007388 */ /* 0x008fe80000000c00 */
[----:B----4-:R-:W-:Y:S04]  /*0690*/  STS.128 [R49+0x2000], R12 ;  /* 0x0020000c31007388 */ /* 0x010fe80000000c00 */
[----:B------:R-:W-:Y:S04]  /*06a0*/  STS.128 [R49+0x3000], R16 ;  /* 0x0030001031007388 */ /* 0x000fe80000000c00 */
[----:B------:R-:W-:Y:S01]  /*06b0*/  STS.128 [R49+0x4000], R20 ;  /* 0x0040001431007388 */ /* 0x000fe20000000c00 */
[----:B--2---:R-:W-:-:S03]  /*06c0*/  VIADD R4, R46, 0x60 ;  /* 0x000000602e047836 */ /* 0x004fc60000000000 */
[----:B------:R-:W-:Y:S02]  /*06d0*/  STS.128 [R49+0x5000], R24 ;  /* 0x0050001831007388 */ /* 0x000fe40000000c00 */
[----:B------:R-:W-:Y:S02]  /*06e0*/  ISETP.GE.OR P0, PT, R4, R41, P0 ;  /* 0x000000290400720c */ /* 0x000fe40000706670 */
[----:B------:R-:W-:Y:S01]  /*06f0*/  STS.128 [R49+0x6000], R28 ;  /* 0x0060001c31007388 */ /* 0x000fe20000000c00 */
[----:B------:R-:W-:-:S03]  /*0700*/  LOP3.LUT R4, R44, 0x8, R51, 0x78, !PT ;  /* 0x000000082c047812 */ /* 0x000fc600078e7833 */
[----:B------:R-:W-:Y:S01]  /*0710*/  STS.128 [R49+0x7000], R32 ;  /* 0x0070002031007388 */ /* 0x000fe20000000c00 */
[----:B------:R-:W-:Y:S01]  /*0720*/  LOP3.LUT R4, R43, R4, RZ, 0xfc, !PT ;  /* 0x000000042b047212 */ /* 0x000fe200078efcff */
[----:B------:R-:W-:Y:S06]  /*0730*/  BAR.SYNC.DEFER_BLOCKING 0x0 ;  /* 0x0000000000007b1d */ /* 0x000fec0000010000 */
[----:B------:R-:W0:Y:S04]  /*0740*/  LDS R29, [R45+0x1400] ;  /* 0x001400002d1d7984 */ /* 0x000e280000000800 */
[----:B------:R-:W2:Y:S04]  /*0750*/  LDS R26, [R45+0x2c00] ;  /* 0x002c00002d1a7984 */ /* 0x000ea80000000800 */
[----:B------:R-:W3:Y:S04]  /*0760*/  LDS R23, [R45+0x3000] ;  /* 0x003000002d177984 */ /* 0x000ee80000000800 */
[----:B------:R-:W4:Y:S04]  /*0770*/  LDS R25, [R45+0x3400] ;  /* 0x003400002d197984 */ /* 0x000f280000000800 */
[----:B------:R-:W5:Y:S04]  /*0780*/  LDS R13, [R45+0x4800] ;  /* 0x004800002d0d7984 */ /* 0x000f680000000800 */
[----:B------:R-:W1:Y:S04]  /*0790*/  LDS R18, [R45+0x4c00] ;  /* 0x004c00002d127984 */ /* 0x000e680000000800 */
[----:B------:R-:W1:Y:S04]  /*07a0*/  LDS R22, [R45+0x3800] ;  /* 0x003800002d167984 */ /* 0x000e680000000800 */
[----:B------:R-:W1:Y:S04]  /*07b0*/  LDS R12, [R45+0x5c00] ;  /* 0x005c00002d0c7984 */ /* 0x000e680000000800 */
[----:B------:R-:W1:Y:S04]  /*07c0*/  LDS R16, [R45+0x4000] ;  /* 0x004000002d107984 */ /* 0x000e680000000800 */
[----:B------:R-:W1:Y:S04]  /*07d0*/  LDS R19, [R45+0x4400] ;  /* 0x004400002d137984 */ /* 0x000e680000000800 */
[----:B------:R-:W1:Y:S01]  /*07e0*/  LDS R50, [R45] ;  /* 0x000000002d327984 */ /* 0x000e620000000800 */
[----:B0-----:R-:W-:-:S03]  /*07f0*/  FMUL.FTZ R34, R29, UR5 ;  /* 0x000000051d227c20 */ /* 0x001fc60008410000 */
[----:B------:R-:W0:Y:S01]  /*0800*/  LDS R48, [R45+0x400] ;  /* 0x000400002d307984 */ /* 0x000e220000000800 */
[----:B--2---:R-:W-:-:S03]  /*0810*/  FMUL.FTZ R35, R26, UR5 ;  /* 0x000000051a237c20 */ /* 0x004fc60008410000 */
[----:B------:R-:W2:Y:S01]  /*0820*/  LDS R15, [R45+0x5000] ;  /* 0x005000002d0f7984 */ /* 0x000ea20000000800 */
[----:B---3--:R-:W-:-:S03]  /*0830*/  FMUL.FTZ R26, R23, UR5 ;  /* 0x00000005171a7c20 */ /* 0x008fc60008410000 */
[----:B------:R-:W3:Y:S01]  /*0840*/  LDS R14, [R45+0x5400] ;  /* 0x005400002d0e7984 */ /* 0x000ee20000000800 */
[----:B----4-:R-:W-:-:S03]  /*0850*/  FMUL.FTZ R25, R25, UR5 ;  /* 0x0000000519197c20 */ /* 0x010fc60008410000 */
[----:B------:R-:W4:Y:S01]  /*0860*/  LDS R30, [R45+0x1000] ;  /* 0x001000002d1e7984 */ /* 0x000f220000000800 */
[----:B-----5:R-:W-:-:S03]  /*0870*/  FMUL.FTZ R13, R13, UR5 ;  /* 0x000000050d0d7c20 */ /* 0x020fc60008410000 */
[----:B------:R-:W5:Y:S01]  /*0880*/  LDS R5, [R45+0x6000] ;  /* 0x006000002d057984 */ /* 0x000f620000000800 */
[----:B-1----:R-:W-:-:S03]  /*0890*/  FMUL.FTZ R18, R18, UR5 ;  /* 0x0000000512127c20 */ /* 0x002fc60008410000 */
[----:B------:R-:W1:Y:S01]  /*08a0*/  LDS R11, [R45+0x6400] ;  /* 0x006400002d0b7984 */ /* 0x000e620000000800 */
[----:B------:R-:W-:Y:S01]  /*08b0*/  FMUL.FTZ R39, R22, UR5 ;  /* 0x0000000516277c20 */ /* 0x000fe20008410000 */
[----:B------:R-:W-:Y:S02]  /*08c0*/  F2FP.F16.F32.PACK_AB R22, R25, R26 ;  /* 0x0000001a1916723e */ /* 0x000fe400000000ff */
[----:B------:R-:W1:Y:S01]  /*08d0*/  LDS R28, [R45+0x1c00] ;  /* 0x001c00002d1c7984 */ /* 0x000e620000000800 */
[----:B------:R-:W-:Y:S01]  /*08e0*/  FMUL.FTZ R26, R12, UR5 ;  /* 0x000000050c1a7c20 */ /* 0x000fe20008410000 */
[----:B------:R-:W-:Y:S02]  /*08f0*/  F2FP.F16.F32.PACK_AB R18, R18, R13 ;  /* 0x0000000d1212723e */ /* 0x000fe400000000ff */
[----:B------:R-:W1:Y:S01]  /*0900*/  LDS R10, [R45+0x6c00] ;  /* 0x006c00002d0a7984 */ /* 0x000e620000000800 */
[----:B------:R-:W1:Y:S01]  /*0910*/  LDC.64 R12, c[0x0][0x3c8] ;  /* 0x0000f200ff0c7b82 */ /* 0x000e620000000a00 */
[----:B------:R-:W-:-:S02]  /*0920*/  FMUL.FTZ R16, R16, UR5 ;  /* 0x0000000510107c20 */ /* 0x000fc40008410000 */
[----:B------:R-:W1:Y:S01]  /*0930*/  LDS R47, [R45+0x800] ;  /* 0x000800002d2f7984 */ /* 0x000e620000000800 */
[----:B------:R-:W-:-:S03]  /*0940*/  FMUL.FTZ R19, R19, UR5 ;  /* 0x0000000513137c20 */ /* 0x000fc60008410000 */
[----:B------:R-:W1:Y:S01]  /*0950*/  LDS R46, [R45+0xc00] ;  /* 0x000c00002d2e7984 */ /* 0x000e620000000800 */
[----:B------:R-:W-:Y:S01]  /*0960*/  FMUL.FTZ R50, R50, UR5 ;  /* 0x0000000532327c20 */ /* 0x000fe20008410000 */
[----:B------:R-:W-:Y:S02]  /*0970*/  F2FP.F16.F32.PACK_AB R16, R19, R16 ;  /* 0x000000101310723e */ /* 0x000fe400000000ff */
[----:B------:R-:W1:Y:S01]  /*0980*/  LDS R32, [R45+0x1800] ;  /* 0x001800002d207984 */ /* 0x000e620000000800 */
[----:B0-----:R-:W-:Y:S01]  /*0990*/  FMUL.FTZ R31, R48, UR5 ;  /* 0x00000005301f7c20 */ /* 0x001fe20008410000 */
[----:B------:R-:W-:Y:S02]  /*09a0*/  LEA R19, R4, UR4, 0x1 ;  /* 0x0000000404137c11 */ /* 0x000fe4000f8e08ff */
[----:B------:R-:W0:Y:S01]  /*09b0*/  LDS R20, [R45+0x2000] ;  /* 0x002000002d147984 */ /* 0x000e220000000800 */
[----:B--2---:R-:W-:Y:S01]  /*09c0*/  FMUL.FTZ R15, R15, UR5 ;  /* 0x000000050f0f7c20 */ /* 0x004fe20008410000 */
[----:B------:R-:W-:-:S02]  /*09d0*/  F2FP.F16.F32.PACK_AB R3, R31, R50 ;  /* 0x000000321f03723e */ /* 0x000fc400000000ff */
[----:B------:R-:W2:Y:S01]  /*09e0*/  LDS R27, [R45+0x2400] ;  /* 0x002400002d1b7984 */ /* 0x000ea20000000800 */
[----:B---3--:R-:W-:-:S03]  /*09f0*/  FMUL.FTZ R14, R14, UR5 ;  /* 0x000000050e0e7c20 */ /* 0x008fc60008410000 */
[----:B------:R-:W3:Y:S01]  /*0a00*/  LDS R21, [R45+0x2800] ;  /* 0x002800002d157984 */ /* 0x000ee20000000800 */
[----:B----4-:R-:W-:Y:S01]  /*0a10*/  FMUL.FTZ R33, R30, UR5 ;  /* 0x000000051e217c20 */ /* 0x010fe20008410000 */
[----:B------:R-:W-:Y:S02]  /*0a20*/  F2FP.F16.F32.PACK_AB R15, R14, R15 ;  /* 0x0000000f0e0f723e */ /* 0x000fe400000000ff */
[----:B------:R-:W4:Y:S01]  /*0a30*/  LDS R24, [R45+0x3c00] ;  /* 0x003c00002d187984 */ /* 0x000f220000000800 */
[----:B-----5:R-:W-:Y:S01]  /*0a40*/  FMUL.FTZ R5, R5, UR5 ;  /* 0x0000000505057c20 */ /* 0x020fe20008410000 */
[----:B------:R-:W-:Y:S02]  /*0a50*/  F2FP.F16.F32.PACK_AB R31, R34, R33 ;  /* 0x00000021221f723e */ /* 0x000fe400000000ff */
[----:B------:R-:W5:Y:S01]  /*0a60*/  LDS R17, [R45+0x5800] ;  /* 0x005800002d117984 */ /* 0x000f620000000800 */
[----:B-1----:R-:W-:-:S03]  /*0a70*/  FMUL.FTZ R14, R11, UR5 ;  /* 0x000000050b0e7c20 */ /* 0x002fc60008410000 */
[----:B------:R-:W1:Y:S01]  /*0a80*/  LDS R6, [R45+0x6800] ;  /* 0x006800002d067984 */ /* 0x000e620000000800 */
[----:B------:R-:W-:Y:S01]  /*0a90*/  FMUL.FTZ R33, R28, UR5 ;  /* 0x000000051c217c20 */ /* 0x000fe20008410000 */
[----:B------:R-:W-:Y:S02]  /*0aa0*/  F2FP.F16.F32.PACK_AB R14, R14, R5 ;  /* 0x000000050e0e723e */ /* 0x000fe400000000ff */
[----:B------:R-:W1:Y:S01]  /*0ab0*/  LDS R8, [R45+0x7000] ;  /* 0x007000002d087984 */ /* 0x000e620000000800 */
[----:B------:R-:W-:-:S03]  /*0ac0*/  FMUL.FTZ R11, R10, UR5 ;  /* 0x000000050a0b7c20 */ /* 0x000fc60008410000 */
[----:B------:R-:W1:Y:S01]  /*0ad0*/  LDS R9, [R45+0x7400] ;  /* 0x007400002d097984 */ /* 0x000e620000000800 */
[----:B------:R-:W-:-:S03]  /*0ae0*/  FMUL.FTZ R47, R47, UR5 ;  /* 0x000000052f2f7c20 */ /* 0x000fc60008410000 */
[----:B------:R-:W1:Y:S01]  /*0af0*/  LDS R7, [R45+0x7800] ;  /* 0x007800002d077984 */ /* 0x000e620000000800 */
[----:B------:R-:W-:-:S03]  /*0b00*/  FMUL.FTZ R46, R46, UR5 ;  /* 0x000000052e2e7c20 */ /* 0x000fc60008410000 */
[----:B------:R-:W1:Y:S01]  /*0b10*/  LDS R29, [R45+0x7c00] ;  /* 0x007c00002d1d7984 */ /* 0x000e620000000800 */
[----:B------:R-:W-:Y:S01]  /*0b20*/  FMUL.FTZ R32, R32, UR5 ;  /* 0x0000000520207c20 */ /* 0x000fe20008410000 */
[----:B------:R-:W-:Y:S02]  /*0b30*/  F2FP.F16.F32.PACK_AB R30, R46, R47 ;  /* 0x0000002f2e1e723e */ /* 0x000fe400000000ff */
[----:B------:R3:W-:Y:S01]  /*0b40*/  STS [R19+0x8000], R3 ;  /* 0x0080000313007388 */ /* 0x0007e20000000800 */
[----:B0-----:R-:W-:Y:S01]  /*0b50*/  FMUL.FTZ R28, R20, UR5 ;  /* 0x00000005141c7c20 */ /* 0x001fe20008410000 */
[----:B------:R-:W-:Y:S01]  /*0b60*/  F2FP.F16.F32.PACK_AB R20, R33, R32 ;  /* 0x000000202114723e */ /* 0x000fe200000000ff */
[----:B--2---:R-:W-:Y:S01]  /*0b70*/  FMUL.FTZ R27, R27, UR5 ;  /* 0x000000051b1b7c20 */ /* 0x004fe20008410000 */
[----:B------:R0:W-:Y:S01]  /*0b80*/  STS [R19+0x8100], R30 ;  /* 0x0081001e13007388 */ /* 0x0001e20000000800 */
[----:B---3--:R-:W-:-:S03]  /*0b90*/  FMUL.FTZ R34, R21, UR5 ;  /* 0x0000000515227c20 */ /* 0x008fc60008410000 */
[----:B------:R-:W-:Y:S01]  /*0ba0*/  F2FP.F16.F32.PACK_AB R21, R27, R28 ;  /* 0x0000001c1b15723e */ /* 0x000fe200000000ff */
[----:B------:R-:W-:Y:S01]  /*0bb0*/  HFMA2 R3, -RZ, RZ, 0, 0 ;  /* 0x00000000ff037431 */ /* 0x000fe200000001ff */
[----:B------:R0:W-:Y:S01]  /*0bc0*/  STS [R19+0x8800], R31 ;  /* 0x0088001f13007388 */ /* 0x0001e20000000800 */
[----:B----4-:R-:W-:Y:S01]  /*0bd0*/  FMUL.FTZ R24, R24, UR5 ;  /* 0x0000000518187c20 */ /* 0x010fe20008410000 */
[----:B------:R-:W-:Y:S01]  /*0be0*/  F2FP.F16.F32.PACK_AB R23, R35, R34 ;  /* 0x000000222317723e */ /* 0x000fe200000000ff */
[----:B------:R-:W-:-:S04]  /*0bf0*/  IMAD.WIDE.U32 R4, R12, UR8, R2 ;  /* 0x000000080c047c25 */ /* 0x000fc8000f8e0002 */
[----:B-----5:R-:W-:Y:S01]  /*0c00*/  FMUL.FTZ R17, R17, UR5 ;  /* 0x0000000511117c20 */ /* 0x020fe20008410000 */
[----:B------:R-:W-:Y:S01]  /*0c10*/  F2FP.F16.F32.PACK_AB R24, R24, R39 ;  /* 0x000000271818723e */ /* 0x000fe200000000ff */
[----:B------:R0:W-:Y:S01]  /*0c20*/  STS [R19+0x9000], R21 ;  /* 0x0090001513007388 */ /* 0x0001e20000000800 */
[----:B------:R-:W-:Y:S02]  /*0c30*/  IMAD R5, R13, UR8, R5 ;  /* 0x000000080d057c24 */ /* 0x000fe4000f8e0205 */
[----:B-1----:R-:W-:Y:S01]  /*0c40*/  FMUL.FTZ R6, R6, UR5 ;  /* 0x0000000506067c20 */ /* 0x002fe20008410000 */
[----:B------:R-:W-:Y:S01]  /*0c50*/  F2FP.F16.F32.PACK_AB R17, R26, R17 ;  /* 0x000000111a11723e */ /* 0x000fe200000000ff */
[----:B------:R0:W-:Y:S01]  /*0c60*/  STS [R19+0x9100], R23 ;  /* 0x0091001713007388 */ /* 0x0001e20000000800 */
[----:B------:R-:W-:-:S04]  /*0c70*/  IMAD.WIDE.U32 R2, R0, UR10, R4 ;  /* 0x0000000a00027c25 */ /* 0x000fc8000f8e0004 */
[----:B------:R-:W-:Y:S01]  /*0c80*/  FMUL.FTZ R8, R8, UR5 ;  /* 0x0000000508087c20 */ /* 0x000fe20008410000 */
[----:B------:R-:W-:Y:S01]  /*0c90*/  F2FP.F16.F32.PACK_AB R6, R11, R6 ;  /* 0x000000060b06723e */ /* 0x000fe200000000ff */
[----:B------:R0:W-:Y:S01]  /*0ca0*/  STS [R19+0x8900], R20 ;  /* 0x0089001413007388 */ /* 0x0001e20000000800 */
[----:B------:R-:W-:Y:S02]  /*0cb0*/  IMAD R5, R0, UR11, R3 ;  /* 0x0000000b00057c24 */ /* 0x000fe4000f8e0203 */
[----:B------:R-:W-:Y:S01]  /*0cc0*/  FMUL.FTZ R9, R9, UR5 ;  /* 0x0000000509097c20 */ /* 0x000fe20008410000 */
[----:B------:R0:W-:Y:S01]  /*0cd0*/  STS [R19+0x9800], R22 ;  /* 0x0098001613007388 */ /* 0x0001e20000000800 */
[----:B------:R-:W-:-:S03]  /*0ce0*/  FMUL.FTZ R7, R7, UR5 ;  /* 0x0000000507077c20 */ /* 0x000fc60008410000 */
[----:B------:R-:W-:Y:S01]  /*0cf0*/  F2FP.F16.F32.PACK_AB R8, R9, R8 ;  /* 0x000000080908723e */ /* 0x000fe200000000ff */
[----:B------:R0:W-:Y:S01]  /*0d00*/  STS [R19+0x9900], R24 ;  /* 0x0099001813007388 */ /* 0x0001e20000000800 */
[----:B------:R-:W-:Y:S01]  /*0d10*/  FMUL.FTZ R10, R29, UR5 ;  /* 0x000000051d0a7c20 */ /* 0x000fe20008410000 */
[----:B------:R-:W-:Y:S02]  /*0d20*/  UIADD3 UR5, UPT, UPT, UR4, 0x8000, URZ ;  /* 0x0000800004057890 */ /* 0x000fe4000fffe0ff */
[----:B------:R0:W-:Y:S02]  /*0d30*/  STS [R19+0xa000], R16 ;  /* 0x00a0001013007388 */ /* 0x0001e40000000800 */
[----:B------:R-:W-:Y:S02]  /*0d40*/  F2FP.F16.F32.PACK_AB R7, R10, R7 ;  /* 0x000000070a07723e */ /* 0x000fe400000000ff */
[----:B------:R0:W-:Y:S01]  /*0d50*/  STS [R19+0xa100], R18 ;  /* 0x00a1001213007388 */ /* 0x0001e20000000800 */
[----:B------:R-:W-:-:S02]  /*0d60*/  LEA R9, R38, UR5, 0x1 ;  /* 0x0000000526097c11 */ /* 0x000fc4000f8e08ff */
[----:B------:R-:W-:Y:S01]  /*0d70*/  LEA R38, R38, UR4, 0x1 ;  /* 0x0000000426267c11 */ /* 0x000fe2000f8e08ff */
[----:B------:R0:W-:Y:S04]  /*0d80*/  STS [R19+0xb000], R14 ;  /* 0x00b0000e13007388 */ /* 0x0001e80000000800 */
[----:B------:R0:W-:Y:S04]  /*0d90*/  STS [R19+0xb100], R6 ;  /* 0x00b1000613007388 */ /* 0x0001e80000000800 */
[----:B------:R0:W-:Y:S04]  /*0da0*/  STS [R19+0xa800], R15 ;  /* 0x00a8000f13007388 */ /* 0x0001e80000000800 */
[----:B------:R0:W-:Y:S04]  /*0db0*/  STS [R19+0xa900], R17 ;  /* 0x00a9001113007388 */ /* 0x0001e80000000800 */
[----:B------:R0:W-:Y:S04]  /*0dc0*/  STS [R19+0xb800], R8 ;  /* 0x00b8000813007388 */ /* 0x0001e80000000800 */
        /* <DEDUP_REMOVED lines=14> */
.L_x_76:
[----:B------:R-:W-:Y:S05]  /*0eb0*/  BSYNC.RECONVERGENT B0 ;  /* 0x0000000000007941 */ /* 0x000fea0003800200 */
.L_x_75:
[----:B01----:R0:W1:Y:S01]  /*0ec0*/  LDS.128 R8, [R38+0x8400] ;  /* 0x0084000026087984 */ /* 0x0030620000000c00 */
[----:B------:R-:W-:Y:S04]  /*0ed0*/  BSSY.RECONVERGENT B0, `(.L_x_77) ;  /* 0x000000f000007945 */ /* 0x000fe80003800200 */
[----:B------:R-:W-:Y:S05]  /*0ee0*/  @P2 BRA `(.L_x_78) ;  /* 0x0000000000342947 */ /* 0x000fea0003800000 */
[----:B------:R-:W2:Y:S01]  /*0ef0*/  LDCU.64 UR4, c[0x0][0x3c0] ;  /* 0x00007800ff0477ac */ /* 0x000ea20008000a00 */
[----:B------:R-:W-:Y:S01]  /*0f00*/  IADD3 R13, P2, PT, R36, 0x20, RZ ;  /* 0x00000020240d7810 */ /* 0x000fe20007f5e0ff */
[----:B------:R-:W-:Y:S01]  /*0f10*/  IMAD.MOV.U32 R6, RZ, RZ, R2 ;  /* 0x000000ffff067224 */ /* 0x000fe200078e0002 */
[----:B------:R-:W3:Y:S02]  /*0f20*/  LDCU.64 UR8, c[0x0][0x3a8] ;  /* 0x00007500ff0877ac */ /* 0x000ee40008000a00 */
[----:B------:R-:W-:Y:S01]  /*0f30*/  IADD3.X R0, PT, PT, RZ, R37, RZ, P2, !PT ;  /* 0x00000025ff007210 */ /* 0x000fe200017fe4ff */
[----:B------:R-:W-:-:S04]  /*0f40*/  IMAD.MOV.U32 R7, RZ, RZ, R5 ;  /* 0x000000ffff077224 */ /* 0x000fc800078e0005 */
[----:B--2---:R-:W-:Y:S02]  /*0f50*/  IMAD R0, R0, UR4, RZ ;  /* 0x0000000400007c24 */ /* 0x004fe4000f8e02ff */
[----:B------:R-:W-:-:S04]  /*0f60*/  IMAD.WIDE.U32 R6, R13, UR4, R6 ;  /* 0x000000040d067c25 */ /* 0x000fc8000f8e0006 */
[----:B------:R-:W-:Y:S01]  /*0f70*/  IMAD R13, R13, UR5, R0 ;  /* 0x000000050d0d7c24 */ /* 0x000fe2000f8e0200 */
[----:B---3--:R-:W-:-:S04]  /*0f80*/  LEA R12, P2, R6, UR8, 0x1 ;  /* 0x00000008060c7c11 */ /* 0x008fc8000f8408ff */
[----:B------:R-:W-:-:S04]  /*0f90*/  IADD3 R7, PT, PT, R7, R13, RZ ;  /* 0x0000000d07077210 */ /* 0x000fc80007ffe0ff */
[----:B------:R-:W-:-:S05]  /*0fa0*/  LEA.HI.X R13, R6, UR9, R7, 0x1, P2 ;  /* 0x00000009060d7c11 */ /* 0x000fca00090f0c07 */
[----:B-1----:R2:W-:Y:S02]  /*0fb0*/  STG.E.128 desc[UR6][R12.64], R8 ;  /* 0x000000080c007986 */ /* 0x0025e4000c101d06 */
.L_x_78:
[----:B------:R-:W-:Y:S05]  /*0fc0*/  BSYNC.RECONVERGENT B0 ;  /* 0x0000000000007941 */ /* 0x000fea0003800200 */
.L_x_77:
[----:B-12---:R1:W2:Y:S01]  /*0fd0*/  LDS.128 R8, [R38+0x8800] ;  /* 0x0088000026087984 */ /* 0x0062a20000000c00 */
[----:B------:R-:W-:Y:S04]  /*0fe0*/  BSSY.RECONVERGENT B0, `(.L_x_79) ;  /* 0x000000f000007945 */ /* 0x000fe80003800200 */
[----:B------:R-:W-:Y:S05]  /*0ff0*/  @P1 BRA `(.L_x_80) ;  /* 0x0000000000341947 */ /* 0x000fea0003800000 */
[----:B------:R-:W3:Y:S01]  /*1000*/  LDCU.64 UR4, c[0x0][0x3c0] ;  /* 0x00007800ff0477ac */ /* 0x000ee20008000a00 */
[----:B------:R-:W-:Y:S01]  /*1010*/  IADD3 R13, P1, PT, R36, 0x40, RZ ;  /* 0x00000040240d7810 */ /* 0x000fe20007f3e0ff */
[----:B------:R-:W-:Y:S01]  /*1020*/  IMAD.MOV.U32 R6, RZ, RZ, R2 ;  /* 0x000000ffff067224 */ /* 0x000fe200078e0002 */
[----:B------:R-:W-:Y:S01]  /*1030*/  MOV R7, R5 ;  /* 0x0000000500077202 */ /* 0x000fe20000000f00 */
[----:B------:R-:W4:Y:S02]  /*1040*/  LDCU.64 UR8, c[0x0][0x3a8] ;  /* 0x00007500ff0877ac */ /* 0x000f240008000a00 */
[----:B------:R-:W-:-:S04]  /*1050*/  IMAD.X R0, RZ, RZ, R37, P1 ;  /* 0x000000ffff007224 */ /* 0x000fc800008e0625 */
[----:B---3--:R-:W-:Y:S02]  /*1060*/  IMAD R0, R0, UR4, RZ ;  /* 0x0000000400007c24 */ /* 0x008fe4000f8e02ff */
[----:B------:R-:W-:-:S04]  /*1070*/  IMAD.WIDE.U32 R6, R13, UR4, R6 ;  /* 0x000000040d067c25 */ /* 0x000fc8000f8e0006 */
[----:B------:R-:W-:Y:S01]  /*1080*/  IMAD R13, R13, UR5, R0 ;  /* 0x000000050d0d7c24 */ /* 0x000fe2000f8e0200 */
[----:B----4-:R-:W-:-:S03]  /*1090*/  LEA R12, P1, R6, UR8, 0x1 ;  /* 0x00000008060c7c11 */ /* 0x010fc6000f8208ff */
[----:B------:R-:W-:-:S05]  /*10a0*/  IMAD.IADD R7, R7, 0x1, R13 ;  /* 0x0000000107077824 */ /* 0x000fca00078e020d */
[----:B------:R-:W-:-:S05]  /*10b0*/  LEA.HI.X R13, R6, UR9, R7, 0x1, P1 ;  /* 0x00000009060d7c11 */ /* 0x000fca00088f0c07 */
[----:B--2---:R3:W-:Y:S02]  /*10c0*/  STG.E.128 desc[UR6][R12.64], R8 ;  /* 0x000000080c007986 */ /* 0x0047e4000c101d06 */
.L_x_80:
[----:B------:R-:W-:Y:S05]  /*10d0*/  BSYNC.RECONVERGENT B0 ;  /* 0x0000000000007941 */ /* 0x000fea0003800200 */
.L_x_79:
[----:B--23--:R2:W3:Y:S01]  /*10e0*/  LDS.128 R8, [R38+0x8c00] ;  /* 0x008c000026087984 */ /* 0x00c4e20000000c00 */
[----:B------:R-:W-:Y:S05]  /*10f0*/  @P0 EXIT ;  /* 0x000000000000094d */ /* 0x000fea0003800000 */
[----:B------:R-:W4:Y:S01]  /*1100*/  LDCU.64 UR4, c[0x0][0x3c0] ;  /* 0x00007800ff0477ac */ /* 0x000f220008000a00 */
[----:B------:R-:W-:Y:S02]  /*1110*/  IADD3 R7, P0, PT, R36, 0x60, RZ ;  /* 0x0000006024077810 */ /* 0x000fe40007f1e0ff */
[----:B------:R-:W-:Y:S01]  /*1120*/  MOV R3, R5 ;  /* 0x0000000500037202 */ /* 0x000fe20000000f00 */
[----:B------:R-:W5:Y:S02]  /*1130*/  LDCU.64 UR8, c[0x0][0x3a8] ;  /* 0x00007500ff0877ac */ /* 0x000f640008000a00 */
[----:B------:R-:W-:-:S04]  /*1140*/  IMAD.X R36, RZ, RZ, R37, P0 ;  /* 0x000000ffff247224 */ /* 0x000fc800000e0625 */
[----:B----4-:R-:W-:Y:S02]  /*1150*/  IMAD R36, R36, UR4, RZ ;  /* 0x0000000424247c24 */ /* 0x010fe4000f8e02ff */
[----:B------:R-:W-:-:S04]  /*1160*/  IMAD.WIDE.U32 R2, R7, UR4, R2 ;  /* 0x0000000407027c25 */ /* 0x000fc8000f8e0002 */
[----:B------:R-:W-:Y:S01]  /*1170*/  IMAD R7, R7, UR5, R36 ;  /* 0x0000000507077c24 */ /* 0x000fe2000f8e0224 */
[----:B-----5:R-:W-:-:S03]  /*1180*/  LEA R4, P0, R2, UR8, 0x1 ;  /* 0x0000000802047c11 */ /* 0x020fc6000f8008ff */
[----:B------:R-:W-:-:S05]  /*1190*/  IMAD.IADD R3, R3, 0x1, R7 ;  /* 0x0000000103037824 */ /* 0x000fca00078e0207 */
[----:B------:R-:W-:-:S05]  /*11a0*/  LEA.HI.X R5, R2, UR9, R3, 0x1, P0 ;  /* 0x0000000902057c11 */ /* 0x000fca00080f0c03 */
[----:B---3--:R-:W-:Y:S01]  /*11b0*/  STG.E.128 desc[UR6][R4.64], R8 ;  /* 0x0000000804007986 */ /* 0x008fe2000c101d06 */
[----:B------:R-:W-:Y:S05]  /*11c0*/  EXIT ;  /* 0x000000000000794d */ /* 0x000fea0003800000 */
.L_x_81:
        /* <DEDUP_REMOVED lines=11> */
.L_x_143:


//--------------------- .text._ZN7cutlass13device_kernelIN5flash19enable_sm80_to_sm89INS1_16FlashAttnBwdSm80INS1_25CollectiveMainloopBwdSm80ILi2ELi2EN4cute5tupleIJNS5_1CILi128EEES8_NS7_ILi64EEEEEENS_6half_tEfNS_4arch4Sm80ELb1ELb0ELb0ELb1ELb1ELb0ELb0ELb0ELi2ELi4ELi4ELi4ELb0EEENS1_24CollectiveEpilogueBwdGQAISA_fSD_Li256ELb1ELb1EEENS1_25SingleTileBwdLPTSchedulerILb1ELi128ELb1EEEEEEEEEvNT_6ParamsE --------------------------
	.section	.text._ZN7cutlass13device_kernelIN5flash19enable_sm80_to_sm89INS1_16FlashAttnBwdSm80INS1_25CollectiveMainloopBwdSm80ILi2ELi2EN4cute5tupleIJNS5_1CILi128EEES8_NS7_ILi64EEEEEENS_6half_tEfNS_4arch4Sm80ELb1ELb0ELb0ELb1ELb1ELb0ELb0ELb0ELi2ELi4ELi4ELi4ELb0EEENS1_24CollectiveEpilogueBwdGQAISA_fSD_Li256ELb1ELb1EEENS1_25SingleTileBwdLPTSchedulerILb1ELi128ELb1EEEEEEEEEvNT_6ParamsE,"ax",@progbits
	.align	128
.text._ZN7cutlass13device_kernelIN5flash19enable_sm80_to_sm89INS1_16FlashAttnBwdSm80INS1_25CollectiveMainloopBwdSm80ILi2ELi2EN4cute5tupleIJNS5_1CILi128EEES8_NS7_ILi64EEEEEENS_6half_tEfNS_4arch4Sm80ELb1ELb0ELb0ELb1ELb1ELb0ELb0ELb0ELi2ELi4ELi4ELi4ELb0EEENS1_24CollectiveEpilogueBwdGQAISA_fSD_Li256ELb1ELb1EEENS1_25SingleTileBwdLPTSchedulerILb1ELi128ELb1EEEEEEEEEvNT_6ParamsE:
        .type           _ZN7cutlass13device_kernelIN5flash19enable_sm80_to_sm89INS1_16FlashAttnBwdSm80INS1_25CollectiveMainloopBwdSm80ILi2ELi2EN4cute5tupleIJNS5_1CILi128EEES8_NS7_ILi64EEEEEENS_6half_tEfNS_4arch4Sm80ELb1ELb0ELb0ELb1ELb1ELb0ELb0ELb0ELi2ELi4ELi4ELi4ELb0EEENS1_24CollectiveEpilogueBwdGQAISA_fSD_Li256ELb1ELb1EEENS1_25SingleTileBwdLPTSchedulerILb1ELi128ELb1EEEEEEEEEvNT_6ParamsE,@function
        .size           _ZN7cutlass13device_kernelIN5flash19enable_sm80_to_sm89INS1_16FlashAttnBwdSm80INS1_25CollectiveMainloopBwdSm80ILi2ELi2EN4cute5tupleIJNS5_1CILi128EEES8_NS7_ILi64EEEEEENS_6half_tEfNS_4arch4Sm80ELb1ELb0ELb0ELb1ELb1ELb0ELb0ELb0ELi2ELi4ELi4ELi4ELb0EEENS1_24CollectiveEpilogueBwdGQAISA_fSD_Li256ELb1ELb1EEENS1_25SingleTileBwdLPTSchedulerILb1ELi128ELb1EEEEEEEEEvNT_6ParamsE,(.L_x_144 - _ZN7cutlass13device_kernelIN5flash19enable_sm80_to_sm89INS1_16FlashAttnBwdSm80INS1_25CollectiveMainloopBwdSm80ILi2ELi2EN4cute5tupleIJNS5_1CILi128EEES8_NS7_ILi64EEEEEENS_6half_tEfNS_4arch4Sm80ELb1ELb0ELb0ELb1ELb1ELb0ELb0ELb0ELi2ELi4ELi4ELi4ELb0EEENS1_24CollectiveEpilogueBwdGQAISA_fSD_Li256ELb1ELb1EEENS1_25SingleTileBwdLPTSchedulerILb1ELi128ELb1EEEEEEEEEvNT_6ParamsE)
        .other          _ZN7cutlass13device_kernelIN5flash19enable_sm80_to_sm89INS1_16FlashAttnBwdSm80INS1_25CollectiveMainloopBwdSm80ILi2ELi2EN4cute5tupleIJNS5_1CILi128EEES8_NS7_ILi64EEEEEENS_6half_tEfNS_4arch4Sm80ELb1ELb0ELb0ELb1ELb1ELb0ELb0ELb0ELi2ELi4ELi4ELi4ELb0EEENS1_24CollectiveEpilogueBwdGQAISA_fSD_Li256ELb1ELb1EEENS1_25SingleTileBwdLPTSchedulerILb1ELi128ELb1EEEEEEEEEvNT_6ParamsE,@"STO_CUDA_ENTRY STV_DEFAULT"
_ZN7cutlass13device_kernelIN5flash19enable_sm80_to_sm89INS1_16FlashAttnBwdSm80INS1_25CollectiveMainloopBwdSm80ILi2ELi2EN4cute5tupleIJNS5_1CILi128EEES8_NS7_ILi64EEEEEENS_6half_tEfNS_4arch4Sm80ELb1ELb0ELb0ELb1ELb1ELb0ELb0ELb0ELi2ELi4ELi4ELi4ELb0EEENS1_24CollectiveEpilogueBwdGQAISA_fSD_Li256ELb1ELb1EEENS1_25SingleTileBwdLPTSchedulerILb1ELi128ELb1EEEEEEEEEvNT_6ParamsE:
[----:B------:R-:W-:Y:S01]  /*0000*/  LDC R1, c[0x0][0x37c] ;  /* 0x0000df00ff017b82 */ /* 0x000fe20000000800 */
[----:B------:R-:W-:Y:S05]  /*0010*/  EXIT ;  /* 0x000000000000794d */ /* 0x000fea0003800000 */
.L_x_82:
        /* <DEDUP_REMOVED lines=14> */
.L_x_144:


//--------------------- .text._ZN7cutlass13device_kernelIN5flash22FlashAttnBwdPreprocessIN4cute5tupleIJNS3_1CILi128EEENS5_ILi64EEEEEENS_6half_tEfNS_4arch4Sm80ELb1ELb1EEEEEvNT_6ParamsE --------------------------
	.section	.text._ZN7cutlass13device_kernelIN5flash22FlashAttnBwdPreprocessIN4cute5tupleIJNS3_1CILi128EEENS5_ILi64EEEEEENS_6half_tEfNS_4arch4Sm80ELb1ELb1EEEEEvNT_6ParamsE,"ax",@progbits
	.align	128
.text._ZN7cutlass13device_kernelIN5flash22FlashAttnBwdPreprocessIN4cute5tupleIJNS3_1CILi128EEENS5_ILi64EEEEEENS_6half_tEfNS_4arch4Sm80ELb1ELb1EEEEEvNT_6ParamsE:
        .type           _ZN7cutlass13device_kernelIN5flash22FlashAttnBwdPreprocessIN4cute5tupleIJNS3_1CILi128EEENS5_ILi64EEEEEENS_6half_tEfNS_4arch4Sm80ELb1ELb1EEEEEvNT_6ParamsE,@function
        .size           _ZN7cutlass13device_kernelIN5flash22FlashAttnBwdPreprocessIN4cute5tupleIJNS3_1CILi128EEENS5_ILi64EEEEEENS_6half_tEfNS_4arch4Sm80ELb1ELb1EEEEEvNT_6ParamsE,(.L_x_145 - _ZN7cutlass13device_kernelIN5flash22FlashAttnBwdPreprocessIN4cute5tupleIJNS3_1CILi128EEENS5_ILi64EEEEEENS_6half_tEfNS_4arch4Sm80ELb1ELb1EEEEEvNT_6ParamsE)
        .other          _ZN7cutlass13device_kernelIN5flash22FlashAttnBwdPreprocessIN4cute5tupleIJNS3_1CILi128EEENS5_ILi64EEEEEENS_6half_tEfNS_4arch4Sm80ELb1ELb1EEEEEvNT_6ParamsE,@"STO_CUDA_ENTRY STV_DEFAULT"
_ZN7cutlass13device_kernelIN5flash22FlashAttnBwdPreprocessIN4cute5tupleIJNS3_1CILi128EEENS5_ILi64EEEEEENS_6half_tEfNS_4arch4Sm80ELb1ELb1EEEEEvNT_6ParamsE:
        /* <DEDUP_REMOVED lines=18> */
.L_x_83:
        /* <DEDUP_REMOVED lines=12> */
.L_x_85:
[----:B------:R-:W0:Y:S02]  /*01e0*/  LDC.64 R4, c[0x0][0x468] ;  /* 0x00011a00ff047b82 */ /* 0x000e240000000a00 */
[----:B0-----:R-:W-:-:S05]  /*01f0*/  IMAD.WIDE.U32 R4, R2, 0x4, R4 ;  /* 0x0000000402047825 */ /* 0x001fca00078e0004 */
[----:B------:R0:W5:Y:S01]  /*0200*/  LDG.E R53, desc[UR4][R4.64] ;  /* 0x0000000404357981 */ /* 0x000162000c1e1900 */
[----:B------:R-:W-:Y:S05]  /*0210*/  BRA `(.L_x_84) ;  /* 0x0000000000087947 */ /* 0x000fea0003800000 */
.L_x_86:
[----:B------:R-:W2:Y:S02]  /*0220*/  LDG.E R5, desc[UR4][R4.64+0x4] ;  /* 0x0000040404057981 */ /* 0x000ea4000c1e1900 */
[----:B--2---:R-:W-:-:S07]  /*0230*/  IADD3 R53, PT, PT, -R42, R5, RZ ;  /* 0x000000052a357210 */ /* 0x004fce0007ffe1ff */
.L_x_84:
[----:B0-----:R-:W0:Y:S01]  /*0240*/  S2R R4, SR_TID.X ;  /* 0x0000000000047919 */ /* 0x001e220000002100 */
[----:B------:R-:W-:Y:S02]  /*0250*/  SHF.L.U32 R5, R0, 0x7, RZ ;  /* 0x0000000700057819 */ /* 0x000fe400000006ff */
[----:B------:R-:W-:Y:S02]  /*0260*/  ISETP.NE.AND.EX P0, PT, R7, RZ, PT, P0 ;  /* 0x000000ff0700720c */ /* 0x000fe40003f05300 */
[----:B-----5:R-:W-:-:S13]  /*0270*/  ISETP.GT.AND P1, PT, R53, R5, PT ;  /* 0x000000053500720c */ /* 0x020fda0003f24270 */
[----:B------:R-:W-:Y:S05]  /*0280*/  @!P1 EXIT P0 ;  /* 0x000000000000994d */ /* 0x000fea0000000000 */
[----:B------:R-:W1:Y:S01]  /*0290*/  LDCU UR7, c[0x0][0x38c] ;  /* 0x00007180ff0777ac */ /* 0x000e620008000800 */
[----:B------:R-:W2:Y:S01]  /*02a0*/  LDC.64 R10, c[0x0][0x3a0] ;  /* 0x0000e800ff0a7b82 */ /* 0x000ea20000000a00 */
[----:B0-----:R-:W-:Y:S02]  /*02b0*/  SHF.L.U32 R44, R4, 0x3, RZ ;  /* 0x00000003042c7819 */ /* 0x001fe400000006ff */
[----:B------:R-:W-:Y:S02]  /*02c0*/  SHF.R.U32.HI R6, RZ, 0x3, R4 ;  /* 0x00000003ff067819 */ /* 0x000fe40000011604 */
[----:B------:R-:W-:Y:S02]  /*02d0*/  LOP3.LUT R44, R44, 0x38, RZ, 0xc0, !PT ;  /* 0x000000382c2c7812 */ /* 0x000fe400078ec0ff */
[----:B------:R-:W-:Y:S01]  /*02e0*/  IADD3 R7, PT, PT, -R5, R53, RZ ;  /* 0x0000003505077210 */ /* 0x000fe20007ffe1ff */
[----:B------:R-:W0:Y:S01]  /*02f0*/  LDC.64 R14, c[0x0][0x3c0] ;  /* 0x0000f000ff0e7b82 */ /* 0x000e220000000a00 */
[----:B------:R-:W-:-:S02]  /*0300*/  IADD3 R40, PT, PT, R6, 0x20, RZ ;  /* 0x0000002006287810 */ /* 0x000fc40007ffe0ff */
[----:B------:R-:W-:Y:S02]  /*0310*/  MOV R45, RZ ;  /* 0x000000ff002d7202 */ /* 0x000fe40000000f00 */
[----:B------:R-:W-:Y:S02]  /*0320*/  IADD3 R34, P4, PT, R6, R42, RZ ;  /* 0x0000002a06227210 */ /* 0x000fe40007f9e0ff */
[----:B------:R-:W-:Y:S01]  /*0330*/  SEL R41, R2, RZ, !P3 ;  /* 0x000000ff02297207 */ /* 0x000fe20005800000 */
[----:B------:R-:W3:Y:S01]  /*0340*/  LDC.64 R22, c[0x0][0x3a8] ;  /* 0x0000ea00ff167b82 */ /* 0x000ee20000000a00 */
[----:B-1----:R-:W-:Y:S02]  /*0350*/  ISETP.GE.AND P0, PT, R44, UR7, PT ;  /* 0x000000072c007c0c */ /* 0x002fe4000bf06270 */
[----:B------:R-:W-:Y:S02]  /*0360*/  IADD3.X R35, PT, PT, RZ, R43, RZ, P4, !PT ;  /* 0x0000002bff237210 */ /* 0x000fe400027fe4ff */
[----:B------:R-:W-:-:S02]  /*0370*/  ISETP.GE.OR P1, PT, R40, R7, P0 ;  /* 0x000000072800720c */ /* 0x000fc40000726670 */
[----:B------:R-:W-:Y:S01]  /*0380*/  ISETP.GE.OR P2, PT, R6, R7, P0 ;  /* 0x000000070600720c */ /* 0x000fe20000746670 */
[----:B--2---:R-:W-:Y:S01]  /*0390*/  IMAD.WIDE.U32 R8, R10, UR6, R44 ;  /* 0x000000060a087c25 */ /* 0x004fe2000f8e002c */
[----:B------:R-:W1:Y:S01]  /*03a0*/  LDC.64 R30, c[0x0][0x3b8] ;  /* 0x0000ee00ff1e7b82 */ /* 0x000e620000000a00 */
[----:B------:R-:W-:Y:S02]  /*03b0*/  IADD3 R52, PT, PT, R6, 0x60, RZ ;  /* 0x0000006006347810 */ /* 0x000fe40007ffe0ff */
[----:B------:R-:W-:Y:S02]  /*03c0*/  IMAD R9, R11, UR6, R9 ;  /* 0x000000060b097c24 */ /* 0x000fe4000f8e0209 */
[----:B------:R-:W-:-:S03]  /*03d0*/  IMAD.WIDE.U32 R34, R0, 0x80, R34 ;  /* 0x0000008000227825 */ /* 0x000fc600078e0022 */
[----:B------:R-:W2:Y:S01]  /*03e0*/  LDC.64 R10, c[0x0][0x3c8] ;  /* 0x0000f200ff0a7b82 */ /* 0x000ea20000000a00 */
[----:B0-----:R-:W-:Y:S01]  /*03f0*/  IMAD.WIDE.U32 R12, R14, UR6, R44 ;  /* 0x000000060e0c7c25 */ /* 0x001fe2000f8e002c */
[----:B------:R-:W-:Y:S02]  /*0400*/  IADD3 R45, PT, PT, R6, 0x40, RZ ;  /* 0x00000040062d7810 */ /* 0x000fe40007ffe0ff */
[----:B------:R-:W-:Y:S01]  /*0410*/  @!P1 IADD3 R19, P4, PT, R34, 0x20, RZ ;  /* 0x0000002022139810 */ /* 0x000fe20007f9e0ff */
[----:B------:R-:W-:Y:S01]  /*0420*/  IMAD R13, R15, UR6, R13 ;  /* 0x000000060f0d7c24 */ /* 0x000fe2000f8e020d */
[-C--:B------:R-:W-:Y:S01]  /*0430*/  ISETP.GE.OR P3, PT, R45, R7.reuse, P0 ;  /* 0x000000072d00720c */ /* 0x080fe20000766670 */
[C---:B---3--:R-:W-:Y:S01]  /*0440*/  IMAD.WIDE.U32 R32, R41.reuse, R22, R8 ;  /* 0x0000001629207225 */ /* 0x048fe200078e0008 */
[----:B------:R-:W0:Y:S01]  /*0450*/  @!P1 LDC.64 R36, c[0x0][0x398] ;  /* 0x0000e600ff249b82 */ /* 0x000e220000000a00 */
[----:B------:R-:W-:Y:S02]  /*0460*/  ISETP.GE.OR P0, PT, R52, R7, P0 ;  /* 0x000000073400720c */ /* 0x000fe40000706670 */
[----:B------:R-:W-:Y:S01]  /*0470*/  @!P1 IADD3.X R9, PT, PT, RZ, R35, RZ, P4, !PT ;  /* 0x00000023ff099210 */ /* 0x000fe200027fe4ff */
[----:B------:R-:W-:Y:S01]  /*0480*/  IMAD R23, R41, R23, R33 ;  /* 0x0000001729177224 */ /* 0x000fe200078e0221 */
[----:B------:R-:W-:-:S02]  /*0490*/  @!P1 IADD3 R27, P5, PT, R34, 0x20, RZ ;  /* 0x00000020221b9810 */ /* 0x000fc40007fbe0ff */
[-C--:B------:R-:W-:Y:S01]  /*04a0*/  @!P1 MOV R22, R32.reuse ;  /* 0x0000002000169202 */ /* 0x080fe20000000f00 */
[----:B------:R-:W3:Y:S01]  /*04b0*/  @!P2 LDC.64 R20, c[0x0][0x398] ;  /* 0x0000e600ff14ab82 */ /* 0x000ee20000000a00 */
[----:B------:R-:W-:Y:S02]  /*04c0*/  @!P2 MOV R8, R32 ;  /* 0x000000200008a202 */ /* 0x000fe40000000f00 */
[-C--:B------:R-:W-:Y:S02]  /*04d0*/  @!P3 MOV R59, R23.reuse ;  /* 0x00000017003bb202 */ /* 0x080fe40000000f00 */
[C---:B------:R-:W-:Y:S02]  /*04e0*/  @!P3 IADD3 R26, P6, PT, R34.reuse, 0x40, RZ ;  /* 0x00000040221ab810 */ /* 0x040fe40007fde0ff */
[----:B------:R-:W-:Y:S01]  /*04f0*/  @!P0 MOV R33, R23 ;  /* 0x0000001700218202 */ /* 0x000fe20000000f00 */
[C---:B--2---:R-:W-:Y:S01]  /*0500*/  IMAD.WIDE.U32 R24, R41.reuse, R10, R12 ;  /* 0x0000000a29187225 */ /* 0x044fe200078e000c */
[----:B------:R-:W-:Y:S01]  /*0510*/  @!P1 IADD3.X R13, PT, PT, RZ, R35, RZ, P5, !PT ;  /* 0x00000023ff0d9210 */ /* 0x000fe20002ffe4ff */
[----:B------:R-:W2:Y:S01]  /*0520*/  LDC.64 R14, c[0x0][0x3b8] ;  /* 0x0000ee00ff0e7b82 */ /* 0x000ea20000000a00 */
[C---:B------:R-:W-:Y:S01]  /*0530*/  @!P3 IADD3 R48, P4, PT, R34.reuse, 0x40, RZ ;  /* 0x000000402230b810 */ /* 0x040fe20007f9e0ff */
[----:B------:R-:W-:Y:S01]  /*0540*/  IMAD R25, R41, R11, R25 ;  /* 0x0000000b29197224 */ /* 0x000fe200078e0219 */
[----:B------:R-:W-:Y:S01]  /*0550*/  @!P0 IADD3 R55, P5, PT, R34, 0x60, RZ ;  /* 0x0000006022378810 */ /* 0x000fe20007fbe0ff */
[----:B-1----:R-:W-:Y:S01]  /*0560*/  @!P1 IMAD R12, R13, R30, RZ ;  /* 0x0000001e0d0c9224 */ /* 0x002fe200078e02ff */
[----:B------:R-:W-:Y:S01]  /*0570*/  @!P3 IADD3.X R50, PT, PT, RZ, R35, RZ, P4, !PT ;  /* 0x00000023ff32b210 */ /* 0x000fe200027fe4ff */
[-C--:B0-----:R-:W-:Y:S01]  /*0580*/  @!P1 IMAD R10, R9, R36.reuse, RZ ;  /* 0x00000024090a9224 */ /* 0x081fe200078e02ff */
[----:B------:R-:W-:Y:S01]  /*0590*/  @!P2 MOV R9, R23 ;  /* 0x000000170009a202 */ /* 0x000fe20000000f00 */
[----:B------:R-:W-:Y:S01]  /*05a0*/  @!P1 IMAD.WIDE.U32 R22, R19, R36, R22 ;  /* 0x0000002413169225 */ /* 0x000fe200078e0016 */
[----:B------:R-:W0:Y:S01]  /*05b0*/  @!P1 LDC.64 R16, c[0x0][0x380] ;  /* 0x0000e000ff109b82 */ /* 0x000e220000000a00 */
[----:B------:R-:W-:-:S02]  /*05c0*/  @!P0 IADD3.X R28, PT, PT, RZ, R35, RZ, P5, !PT ;  /* 0x00000023ff1c8210 */ /* 0x000fc40002ffe4ff */
[----:B------:R-:W-:Y:S01]  /*05d0*/  @!P1 IMAD R37, R19, R37, R10 ;  /* 0x0000002513259224 */ /* 0x000fe200078e020a */
[----:B------:R-:W-:Y:S01]  /*05e0*/  @!P3 MOV R58, R32 ;  /* 0x00000020003ab202 */ /* 0x000fe20000000f00 */
[----:B---3--:R-:W-:Y:S02]  /*05f0*/  @!P2 IMAD R10, R35, R20, RZ ;  /* 0x00000014230aa224 */ /* 0x008fe400078e02ff */
[----:B------:R-:W-:Y:S01]  /*0600*/  @!P1 IMAD.WIDE.U32 R18, R27, R30, R24 ;  /* 0x0000001e1b129225 */ /* 0x000fe200078e0018 */
[----:B------:R-:W1:Y:S01]  /*0610*/  LDC.64 R46, c[0x0][0x3b0] ;  /* 0x0000ec00ff2e7b82 */ /* 0x000e620000000a00 */
[----:B------:R-:W-:Y:S02]  /*0620*/  @!P1 IADD3 R23, PT, PT, R23, R37, RZ ;  /* 0x0000002517179210 */ /* 0x000fe40007ffe0ff */
[C---:B------:R-:W-:Y:S02]  /*0630*/  @!P2 IMAD R30, R34.reuse, R21, R10 ;  /* 0x00000015221ea224 */ /* 0x040fe400078e020a */
[----:B------:R-:W-:-:S03]  /*0640*/  @!P2 IMAD.WIDE.U32 R20, R34, R20, R8 ;  /* 0x000000142214a225 */ /* 0x000fc600078e0008 */
[----:B------:R-:W3:Y:S01]  /*0650*/  @!P3 LDC.64 R8, c[0x0][0x398] ;  /* 0x0000e600ff08bb82 */ /* 0x000ee20000000a00 */
[----:B------:R-:W-:Y:S01]  /*0660*/  @!P1 IMAD R31, R27, R31, R12 ;  /* 0x0000001f1b1f9224 */ /* 0x000fe200078e020c */
[----:B------:R-:W-:Y:S01]  /*0670*/  @!P3 IADD3.X R27, PT, PT, RZ, R35, RZ, P6, !PT ;  /* 0x00000023ff1bb210 */ /* 0x000fe200037fe4ff */
[----:B--2---:R-:W-:Y:S01]  /*0680*/  @!P2 IMAD R29, R35, R14, RZ ;  /* 0x0000000e231da224 */ /* 0x004fe200078e02ff */
[----:B------:R-:W-:Y:S02]  /*0690*/  @!P2 IADD3 R30, PT, PT, R21, R30, RZ ;  /* 0x0000001e151ea210 */ /* 0x000fe40007ffe0ff */
[C---:B------:R-:W-:Y:S01]  /*06a0*/  @!P0 IADD3 R49, P6, PT, R34.reuse, 0x60, RZ ;  /* 0x0000006022318810 */ /* 0x040fe20007fde0ff */
[----:B------:R-:W-:Y:S01]  /*06b0*/  @!P2 IMAD R29, R34, R15, R29 ;  /* 0x0000000f221da224 */ /* 0x000fe200078e021d */
[----:B------:R-:W2:Y:S01]  /*06c0*/  @!P2 LDC.64 R12, c[0x0][0x380] ;  /* 0x0000e000ff0cab82 */ /* 0x000ea20000000a00 */
[----:B0-----:R-:W-:Y:S01]  /*06d0*/  @!P1 LEA R56, P4, R22, R16, 0x1 ;  /* 0x0000001016389211 */ /* 0x001fe200078808ff */
[----:B------:R-:W-:Y:S01]  /*06e0*/  @!P2 IMAD.WIDE.U32 R14, R34, R14, R24 ;  /* 0x0000000e220ea225 */ /* 0x000fe200078e0018 */
[----:B------:R-:W-:-:S02]  /*06f0*/  @!P1 IADD3 R16, PT, PT, R19, R31, RZ ;  /* 0x0000001f13109210 */ /* 0x000fc40007ffe0ff */
[----:B------:R-:W-:Y:S02]  /*0700*/  @!P1 LEA.HI.X R57, R22, R17, R23, 0x1, P4 ;  /* 0x0000001116399211 */ /* 0x000fe400020f0c17 */
[----:B------:R-:W-:Y:S01]  /*0710*/  @!P2 IADD3 R29, PT, PT, R15, R29, RZ ;  /* 0x0000001d0f1da210 */ /* 0x000fe20007ffe0ff */
[----:B------:R-:W0:Y:S01]  /*0720*/  @!P0 LDC.64 R38, c[0x0][0x398] ;  /* 0x0000e600ff268b82 */ /* 0x000e220000000a00 */
[C---:B-1----:R-:W-:Y:S02]  /*0730*/  @!P1 LEA R46, P5, R18.reuse, R46, 0x1 ;  /* 0x0000002e122e9211 */ /* 0x042fe400078a08ff */
[----:B------:R-:W-:Y:S02]  /*0740*/  @!P0 IADD3.X R51, PT, PT, RZ, R35, RZ, P6, !PT ;  /* 0x00000023ff338210 */ /* 0x000fe400037fe4ff */
[----:B------:R-:W-:-:S03]  /*0750*/  @!P1 LEA.HI.X R47, R18, R47, R16, 0x1, P5 ;  /* 0x0000002f122f9211 */ /* 0x000fc600028f0c10 */
[----:B------:R-:W1:Y:S01]  /*0760*/  LDC.64 R10, c[0x0][0x3b0] ;  /* 0x0000ec00ff0a7b82 */ /* 0x000e620000000a00 */
[-C--:B---3--:R-:W-:Y:S02]  /*0770*/  @!P3 IMAD R27, R27, R8.reuse, RZ ;  /* 0x000000081b1bb224 */ /* 0x088fe400078e02ff */
[----:B------:R-:W-:-:S04]  /*0780*/  @!P3 IMAD.WIDE.U32 R58, R26, R8, R58 ;  /* 0x000000081a3ab225 */ /* 0x000fc800078e003a */
[----:B------:R-:W-:Y:S01]  /*0790*/  @!P3 IMAD R54, R26, R9, R27 ;  /* 0x000000091a36b224 */ /* 0x000fe200078e021b */
[C---:B--2---:R-:W-:Y:S01]  /*07a0*/  @!P2 LEA R18, P4, R20.reuse, R12, 0x1 ;  /* 0x0000000c1412a211 */ /* 0x044fe200078808ff */
[----:B------:R-:W2:Y:S01]  /*07b0*/  LDC.64 R26, c[0x0][0x3b8] ;  /* 0x0000ee00ff1a7b82 */ /* 0x000ea20000000a00 */
[----:B------:R-:W-:Y:S02]  /*07c0*/  CS2R R8, SRZ ;  /* 0x0000000000087805 */ /* 0x000fe4000001ff00 */
[----:B------:R-:W-:Y:S02]  /*07d0*/  @!P2 LEA.HI.X R19, R20, R13, R30, 0x1, P4 ;  /* 0x0000000d1413a211 */ /* 0x000fe400020f0c1e */
[----:B------:R-:W-:Y:S01]  /*07e0*/  CS2R R12, SRZ ;  /* 0x00000000000c7805 */ /* 0x000fe2000001ff00 */
[----:B0-----:R-:W-:Y:S02]  /*07f0*/  @!P0 IMAD R28, R28, R38, RZ ;  /* 0x000000261c1c8224 */ /* 0x001fe400078e02ff */
[----:B------:R-:W0:Y:S02]  /*0800*/  LDC.64 R30, c[0x0][0x3b8] ;  /* 0x0000ee00ff1e7b82 */ /* 0x000e240000000a00 */
[----:B------:R-:W-:Y:S01]  /*0810*/  @!P0 IMAD R39, R55, R39, R28 ;  /* 0x0000002737278224 */ /* 0x000fe200078e021c */
[----:B-1----:R-:W-:-:S05]  /*0820*/  @!P2 LEA R16, P5, R14, R10, 0x1 ;  /* 0x0000000a0e10a211 */ /* 0x002fca00078a08ff */
[----:B------:R-:W1:Y:S01]  /*0830*/  LDC.64 R34, c[0x0][0x3b0] ;  /* 0x0000ec00ff227b82 */ /* 0x000e620000000a00 */
[----:B------:R-:W-:Y:S02]  /*0840*/  @!P2 LEA.HI.X R17, R14, R11, R29, 0x1, P5 ;  /* 0x0000000b0e11a211 */ /* 0x000fe400028f0c1d */
[----:B------:R-:W-:Y:S02]  /*0850*/  CS2R R10, SRZ ;  /* 0x00000000000a7805 */ /* 0x000fe4000001ff00 */
[----:B------:R-:W-:-:S03]  /*0860*/  CS2R R14, SRZ ;  /* 0x00000000000e7805 */ /* 0x000fc6000001ff00 */
[----:B------:R-:W3:Y:S01]  /*0870*/  @!P3 LDC.64 R28, c[0x0][0x380] ;  /* 0x0000e000ff1cbb82 */ /* 0x000ee20000000a00 */
[----:B------:R-:W-:Y:S01]  /*0880*/  @!P0 IMAD.WIDE.U32 R60, R55, R38, R32 ;  /* 0x00000026373c8225 */ /* 0x000fe200078e0020 */
[----:B------:R4:W3:Y:S01]  /*0890*/  @!P2 LDG.E.128 R8, desc[UR4][R18.64] ;  /* 0x000000041208a981 */ /* 0x0008e2000c1e1d00 */
[----:B------:R-:W-:-:S05]  /*08a0*/  CS2R R20, SRZ ;  /* 0x0000000000147805 */ /* 0x000fca000001ff00 */
[----:B------:R-:W1:Y:S01]  /*08b0*/  @!P0 LDC.64 R36, c[0x0][0x380] ;  /* 0x0000e000ff248b82 */ /* 0x000e620000000a00 */
[----:B------:R2:W3:Y:S01]  /*08c0*/  @!P2 LDG.E.128 R12, desc[UR4][R16.64] ;  /* 0x00000004100ca981 */ /* 0x0004e2000c1e1d00 */
[----:B------:R-:W-:Y:S02]  /*08d0*/  CS2R R22, SRZ ;  /* 0x0000000000167805 */ /* 0x000fe4000001ff00 */
[----:B----4-:R-:W-:-:S04]  /*08e0*/  CS2R R18, SRZ ;  /* 0x0000000000127805 */ /* 0x010fc8000001ff00 */
[----:B------:R-:W4:Y:S01]  /*08f0*/  LDC.64 R32, c[0x0][0x3b0] ;  /* 0x0000ec00ff207b82 */ /* 0x000f220000000a00 */
[----:B------:R3:W4:Y:S01]  /*0900*/  @!P1 LDG.E.128 R20, desc[UR4][R46.64] ;  /* 0x000000042e149981 */ /* 0x000722000c1e1d00 */
[----:B--2---:R-:W-:Y:S01]  /*0910*/  CS2R R16, SRZ ;  /* 0x0000000000107805 */ /* 0x004fe2000001ff00 */
[----:B------:R-:W-:-:S05]  /*0920*/  @!P3 IMAD R50, R50, R26, RZ ;  /* 0x0000001a3232b224 */ /* 0x000fca00078e02ff */
[----:B------:R2:W4:Y:S01]  /*0930*/  @!P1 LDG.E.128 R16, desc[UR4][R56.64] ;  /* 0x0000000438109981 */ /* 0x000522000c1e1d00 */
[----:B------:R-:W-:Y:S01]  /*0940*/  @!P3 IADD3 R54, PT, PT, R59, R54, RZ ;  /* 0x000000363b36b210 */ /* 0x000fe20007ffe0ff */
[----:B------:R-:W-:Y:S01]  /*0950*/  @!P3 IMAD R27, R48, R27, R50 ;  /* 0x0000001b301bb224 */ /* 0x000fe200078e0232 */
[----:B---3--:R-:W-:Y:S02]  /*0960*/  @!P3 LEA R46, P1, R58, R28, 0x1 ;  /* 0x0000001c3a2eb211 */ /* 0x008fe400078208ff */
[----:B--2---:R-:W-:Y:S02]  /*0970*/  @!P0 MOV R56, R24 ;  /* 0x0000001800388202 */ /* 0x004fe40000000f00 */
[----:B------:R-:W-:Y:S01]  /*0980*/  @!P0 MOV R57, R25 ;  /* 0x0000001900398202 */ /* 0x000fe20000000f00 */
[----:B------:R-:W-:-:S04]  /*0990*/  @!P3 IMAD.WIDE.U32 R24, R48, R26, R24 ;  /* 0x0000001a3018b225 */ /* 0x000fc800078e0018 */
[-C--:B0-----:R-:W-:Y:S02]  /*09a0*/  @!P0 IMAD R26, R51, R30.reuse, RZ ;  /* 0x0000001e331a8224 */ /* 0x081fe400078e02ff */
[----:B------:R-:W-:Y:S01]  /*09b0*/  @!P0 IMAD.WIDE.U32 R56, R49, R30, R56 ;  /* 0x0000001e31388225 */ /* 0x000fe200078e0038 */
[----:B------:R-:W-:-:S03]  /*09c0*/  @!P3 LEA.HI.X R47, R58, R29, R54, 0x1, P1 ;  /* 0x0000001d3a2fb211 */ /* 0x000fc600008f0c36 */
[----:B------:R-:W-:Y:S01]  /*09d0*/  @!P0 IMAD R31, R49, R31, R26 ;  /* 0x0000001f311f8224 */ /* 0x000fe200078e021a */
[----:B------:R-:W-:Y:S02]  /*09e0*/  @!P0 IADD3 R39, PT, PT, R61, R39, RZ ;  /* 0x000000273d278210 */ /* 0x000fe40007ffe0ff */
[----:B-1----:R-:W-:Y:S02]  /*09f0*/  @!P0 LEA R50, P1, R60, R36, 0x1 ;  /* 0x000000243c328211 */ /* 0x002fe400078208ff */
[----:B------:R-:W-:Y:S02]  /*0a00*/  @!P3 IADD3 R27, PT, PT, R25, R27, RZ ;  /* 0x0000001b191bb210 */ /* 0x000fe40007ffe0ff */
[----:B------:R-:W-:Y:S02]  /*0a10*/  @!P3 LEA R34, P2, R24, R34, 0x1 ;  /* 0x000000221822b211 */ /* 0x000fe400078408ff */
[----:B------:R-:W-:Y:S02]  /*0a20*/  CS2R R28, SRZ ;  /* 0x00000000001c7805 */ /* 0x000fe4000001ff00 */
[----:B------:R-:W-:-:S02]  /*0a30*/  @!P0 IADD3 R36, PT, PT, R57, R31, RZ ;  /* 0x0000001f39248210 */ /* 0x000fc40007ffe0ff */
[----:B------:R-:W-:Y:S02]  /*0a40*/  CS2R R30, SRZ ;  /* 0x00000000001e7805 */ /* 0x000fe4000001ff00 */
[----:B------:R-:W-:Y:S02]  /*0a50*/  @!P0 LEA.HI.X R51, R60, R37, R39, 0x1, P1 ;  /* 0x000000253c338211 */ /* 0x000fe400008f0c27 */
[----:B------:R-:W-:Y:S02]  /*0a60*/  @!P3 LEA.HI.X R35, R24, R35, R27, 0x1, P2 ;  /* 0x000000231823b211 */ /* 0x000fe400010f0c1b */
[C---:B----4-:R-:W-:Y:S02]  /*0a70*/  @!P0 LEA R48, P1, R56.reuse, R32, 0x1 ;  /* 0x0000002038308211 */ /* 0x050fe400078208ff */
[----:B------:R-:W-:Y:S02]  /*0a80*/  CS2R R24, SRZ ;  /* 0x0000000000187805 */ /* 0x000fe4000001ff00 */
[----:B------:R-:W-:Y:S01]  /*0a90*/  CS2R R26, SRZ ;  /* 0x00000000001a7805 */ /* 0x000fe2000001ff00 */
[----:B------:R0:W2:Y:S01]  /*0aa0*/  @!P3 LDG.E.128 R28, desc[UR4][R34.64] ;  /* 0x00000004221cb981 */ /* 0x0000a2000c1e1d00 */
[----:B------:R-:W-:-:S02]  /*0ab0*/  @!P0 LEA.HI.X R49, R56, R33, R36, 0x1, P1 ;  /* 0x0000002138318211 */ /* 0x000fc400008f0c24 */
[----:B------:R-:W-:Y:S02]  /*0ac0*/  CS2R R32, SRZ ;  /* 0x0000000000207805 */ /* 0x000fe4000001ff00 */
[----:B------:R-:W-:Y:S02]  /*0ad0*/  CS2R R36, SRZ ;  /* 0x0000000000247805 */ /* 0x000fe4000001ff00 */
[----:B------:R-:W-:Y:S01]  /*0ae0*/  CS2R R38, SRZ ;  /* 0x0000000000267805 */ /* 0x000fe2000001ff00 */
[----:B------:R1:W3:Y:S01]  /*0af0*/  @!P3 LDG.E.128 R24, desc[UR4][R46.64] ;  /* 0x000000042e18b981 */ /* 0x0002e2000c1e1d00 */
[----:B0-----:R-:W-:-:S04]  /*0b00*/  CS2R R34, SRZ ;  /* 0x0000000000227805 */ /* 0x001fc8000001ff00 */
[----:B------:R0:W4:Y:S01]  /*0b10*/  @!P0 LDG.E.128 R36, desc[UR4][R48.64] ;  /* 0x0000000430248981 */ /* 0x000122000c1e1d00 */
[----:B-1----:R-:W1:Y:S03]  /*0b20*/  LDC.64 R46, c[0x0][0x400] ;  /* 0x00010000ff2e7b82 */ /* 0x002e660000000a00 */
[----:B------:R0:W4:Y:S01]  /*0b30*/  @!P0 LDG.E.128 R32, desc[UR4][R50.64] ;  /* 0x0000000432208981 */ /* 0x000122000c1e1d00 */
[----:B------:R-:W-:-:S04]  /*0b40*/  ISETP.GE.AND P0, PT, R4, R7, PT ;  /* 0x000000070400720c */ /* 0x000fc80003f06270 */
[----:B------:R-:W-:Y:S01]  /*0b50*/  ISETP.GT.U32.OR P0, PT, R4, 0x7f, P0 ;  /* 0x0000007f0400780c */ /* 0x000fe20000704470 */
[----:B0-----:R-:W0:-:S12]  /*0b60*/  LDC.64 R48, c[0x0][0x408] ;  /* 0x00010200ff307b82 */ /* 0x001e180000000a00 */
        /* <DEDUP_REMOVED lines=8> */
[----:B------:R-:W-:-:S04]  /*0bf0*/  @!P0 LEA R50, P1, R42, R50, 0x2 ;  /* 0x000000322a328211 */ /* 0x000fc800078210ff */
[----:B------:R-:W-:Y:S02]  /*0c00*/  @!P0 LEA.HI.X R51, R42, R51, R49, 0x2, P1 ;  /* 0x000000332a338211 */ /* 0x000fe400008f1431 */
[----:B------:R-:W-:-:S06]  /*0c10*/  MOV R49, 0x7f800000 ;  /* 0x7f80000000317802 */ /* 0x000fcc0000000f00 */
[----:B------:R0:W5:Y:S01]  /*0c20*/  @!P0 LDG.E R49, desc[UR4][R50.64] ;  /* 0x0000000432318981 */ /* 0x000162000c1e1900 */
[----:B------:R-:W-:Y:S01]  /*0c30*/  ISETP.NE.AND P1, PT, R44, RZ, PT ;  /* 0x000000ff2c00720c */ /* 0x000fe20003f25270 */
[----:B------:R-:W-:Y:S01]  /*0c40*/  BSSY.RECONVERGENT B0, `(.L_x_87) ;  /* 0x00000a4000007945 */ /* 0x000fe20003800200 */
[--C-:B------:R-:W-:Y:S02]  /*0c50*/  HADD2.F32 R47, -RZ, R8.reuse.H1_H1 ;  /* 0x30000008ff2f7230 */ /* 0x100fe40000004100 */
[----:B------:R-:W-:Y:S02]  /*0c60*/  HADD2.F32 R42, -RZ, R8.H0_H0 ;  /* 0x20000008ff2a7230 */ /* 0x000fe40000004100 */
[--C-:B------:R-:W-:Y:S02]  /*0c70*/  HADD2.F32 R48, -RZ, R12.reuse.H1_H1 ;  /* 0x3000000cff307230 */ /* 0x100fe40000004100 */
[----:B------:R-:W-:-:S03]  /*0c80*/  HADD2.F32 R55, -RZ, R12.H0_H0 ;  /* 0x2000000cff377230 */ /* 0x000fc60000004100 */
[----:B------:R-:W-:Y:S01]  /*0c90*/  FMUL.FTZ R59, R47, R48 ;  /* 0x000000302f3b7220 */ /* 0x000fe20000410000 */
[--C-:B------:R-:W-:Y:S02]  /*0ca0*/  HADD2.F32 R48, -RZ, R14.reuse.H0_H0 ;  /* 0x2000000eff307230 */ /* 0x100fe40000004100 */
[----:B------:R-:W-:Y:S02]  /*0cb0*/  HADD2.F32 R47, -RZ, R14.H1_H1 ;  /* 0x3000000eff2f7230 */ /* 0x000fe40000004100 */
[----:B------:R-:W-:Y:S02]  /*0cc0*/  HADD2.F32 R57, -RZ, R20.H1_H1 ;  /* 0x30000014ff397230 */ /* 0x000fe40000004100 */
[----:B------:R-:W-:Y:S01]  /*0cd0*/  FFMA.FTZ R55, R42, R55, R59 ;  /* 0x000000372a377223 */ /* 0x000fe2000001003b */
[----:B------:R-:W-:Y:S02]  /*0ce0*/  HADD2.F32 R8, -RZ, R9.H0_H0 ;  /* 0x20000009ff087230 */ /* 0x000fe40000004100 */
[----:B0-----:R-:W-:-:S02]  /*0cf0*/  HADD2.F32 R51, -RZ, R13.H0_H0 ;  /* 0x2000000dff337230 */ /* 0x001fc40000004100 */
[--C-:B------:R-:W-:Y:S02]  /*0d00*/  HADD2.F32 R14, -RZ, R16.reuse.H1_H1 ;  /* 0x30000010ff0e7230 */ /* 0x100fe40000004100 */
[----:B------:R-:W-:Y:S02]  /*0d10*/  HADD2.F32 R50, -RZ, R13.H1_H1 ;  /* 0x3000000dff327230 */ /* 0x000fe40000004100 */
[--C-:B------:R-:W-:Y:S02]  /*0d20*/  HADD2.F32 R13, -RZ, R15.reuse.H0_H0 ;  /* 0x2000000fff0d7230 */ /* 0x100fe40000004100 */
[----:B------:R-:W-:Y:S02]  /*0d30*/  HADD2.F32 R12, -RZ, R15.H1_H1 ;  /* 0x3000000fff0c7230 */ /* 0x000fe40000004100 */
[----:B------:R-:W-:Y:S01]  /*0d40*/  FMUL.FTZ R57, R14, R57 ;  /* 0x000000390e397220 */ /* 0x000fe20000410000 */
[----:B------:R-:W-:Y:S02]  /*0d50*/  HADD2.F32 R16, -RZ, R16.H0_H0 ;  /* 0x20000010ff107230 */ /* 0x000fe40000004100 */
[----:B------:R-:W-:-:S02]  /*0d60*/  HADD2.F32 R15, -RZ, R20.H0_H0 ;  /* 0x20000014ff0f7230 */ /* 0x000fc40000004100 */
[----:B------:R-:W-:Y:S01]  /*0d70*/  FFMA.FTZ R14, R8, R51, R55 ;  /* 0x00000033080e7223 */ /* 0x000fe20000010037 */
[----:B------:R-:W-:Y:S02]  /*0d80*/  HADD2.F32 R43, -RZ, R9.H1_H1 ;  /* 0x30000009ff2b7230 */ /* 0x000fe40000004100 */
[----:B------:R-:W-:Y:S02]  /*0d90*/  HADD2.F32 R8, -RZ, R17.H0_H0 ;  /* 0x20000011ff087230 */ /* 0x000fe40000004100 */
[----:B------:R-:W-:Y:S01]  /*0da0*/  FFMA.FTZ R15, R16, R15, R57 ;  /* 0x0000000f100f7223 */ /* 0x000fe20000010039 */
[----:B------:R-:W-:Y:S02]  /*0db0*/  HADD2.F32 R51, -RZ, R21.H0_H0 ;  /* 0x20000015ff337230 */ /* 0x000fe40000004100 */
[----:B------:R-:W-:Y:S01]  /*0dc0*/  FFMA.FTZ R50, R43, R50, R14 ;  /* 0x000000322b327223 */ /* 0x000fe2000001000e */
[----:B------:R-:W-:Y:S02]  /*0dd0*/  HADD2.F32 R9, -RZ, R10.H0_H0 ;  /* 0x2000000aff097230 */ /* 0x000fe40000004100 */
[----:B------:R-:W-:-:S02]  /*0de0*/  HADD2.F32 R17, -RZ, R17.H1_H1 ;  /* 0x30000011ff117230 */ /* 0x000fc40000004100 */
[----:B------:R-:W-:Y:S01]  /*0df0*/  FFMA.FTZ R16, R8, R51, R15 ;  /* 0x0000003308107223 */ /* 0x000fe2000001000f */
[----:B------:R-:W-:Y:S02]  /*0e00*/  HADD2.F32 R14, -RZ, R21.H1_H1 ;  /* 0x30000015ff0e7230 */ /* 0x000fe40000004100 */
[----:B------:R-:W-:Y:S01]  /*0e10*/  FFMA.FTZ R15, R9, R48, R50 ;  /* 0x00000030090f7223 */ /* 0x000fe20000010032 */
[----:B------:R-:W-:Y:S02]  /*0e20*/  HADD2.F32 R46, -RZ, R10.H1_H1 ;  /* 0x3000000aff2e7230 */ /* 0x000fe40000004100 */
[----:B------:R-:W-:Y:S02]  /*0e30*/  HADD2.F32 R8, -RZ, R18.H0_H0 ;  /* 0x20000012ff087230 */ /* 0x000fe40000004100 */
[----:B------:R-:W-:Y:S01]  /*0e40*/  FFMA.FTZ R17, R17, R14, R16 ;  /* 0x0000000e11117223 */ /* 0x000fe20000010010 */
[----:B------:R-:W-:Y:S02]  /*0e50*/  HADD2.F32 R9, -RZ, R22.H0_H0 ;  /* 0x20000016ff097230 */ /* 0x000fe40000004100 */
[----:B------:R-:W-:Y:S01]  /*0e60*/  FFMA.FTZ R47, R46, R47, R15 ;  /* 0x0000002f2e2f7223 */ /* 0x000fe2000001000f */
[----:B------:R-:W-:-:S02]  /*0e70*/  HADD2.F32 R10, -RZ, R11.H0_H0 ;  /* 0x2000000bff0a7230 */ /* 0x000fc40000004100 */
[----:B------:R-:W-:Y:S02]  /*0e80*/  HADD2.F32 R18, -RZ, R18.H1_H1 ;  /* 0x30000012ff127230 */ /* 0x000fe40000004100 */
[----:B------:R-:W-:Y:S01]  /*0e90*/  FFMA.FTZ R17, R8, R9, R17 ;  /* 0x0000000908117223 */ /* 0x000fe20000010011 */
[----:B------:R-:W-:Y:S02]  /*0ea0*/  HADD2.F32 R15, -RZ, R22.H1_H1 ;  /* 0x30000016ff0f7230 */ /* 0x000fe40000004100 */
[----:B------:R-:W-:Y:S01]  /*0eb0*/  FFMA.FTZ R8, R10, R13, R47 ;  /* 0x0000000d0a087223 */ /* 0x000fe2000001002f */
[----:B------:R-:W-:Y:S02]  /*0ec0*/  HADD2.F32 R11, -RZ, R11.H1_H1 ;  /* 0x3000000bff0b7230 */ /* 0x000fe40000004100 */
[----:B------:R-:W-:Y:S01]  /*0ed0*/  FFMA.FTZ R15, R18, R15, R17 ;  /* 0x0000000f120f7223 */ /* 0x000fe20000010011 */
[----:B------:R-:W-:Y:S02]  /*0ee0*/  HADD2.F32 R9, -RZ, R23.H0_H0 ;  /* 0x20000017ff097230 */ /* 0x000fe40000004100 */
[----:B------:R-:W-:Y:S01]  /*0ef0*/  FFMA.FTZ R11, R11, R12, R8 ;  /* 0x0000000c0b0b7223 */ /* 0x000fe20000010008 */
[----:B--2---:R-:W-:-:S02]  /*0f00*/  HADD2.F32 R21, -RZ, R28.H1_H1 ;  /* 0x3000001cff157230 */ /* 0x004fc40000004100 */
[----:B------:R-:W-:Y:S02]  /*0f10*/  HADD2.F32 R8, -RZ, R23.H1_H1 ;  /* 0x30000017ff087230 */ /* 0x000fe40000004100 */
[--C-:B---3--:R-:W-:Y:S02]  /*0f20*/  HADD2.F32 R17, -RZ, R24.reuse.H0_H0 ;  /* 0x20000018ff117230 */ /* 0x108fe40000004100 */
[----:B------:R-:W-:Y:S02]  /*0f30*/  HADD2.F32 R24, -RZ, R24.H1_H1 ;  /* 0x30000018ff187230 */ /* 0x000fe40000004100 */
[----:B------:R-:W-:Y:S02]  /*0f40*/  HADD2.F32 R22, -RZ, R28.H0_H0 ;  /* 0x2000001cff167230 */ /* 0x000fe40000004100 */
[----:B----4-:R-:W-:Y:S02]  /*0f50*/  HADD2.F32 R23, -RZ, R36.H1_H1 ;  /* 0x30000024ff177230 */ /* 0x010fe40000004100 */
[----:B------:R-:W-:Y:S01]  /*0f60*/  FMUL.FTZ R24, R24, R21 ;  /* 0x0000001518187220 */ /* 0x000fe20000410000 */
[----:B------:R-:W-:-:S02]  /*0f70*/  HADD2.F32 R18, -RZ, R32.H1_H1 ;  /* 0x30000020ff127230 */ /* 0x000fc40000004100 */
[--C-:B------:R-:W-:Y:S02]  /*0f80*/  HADD2.F32 R43, -RZ, R29.reuse.H0_H0 ;  /* 0x2000001dff2b7230 */ /* 0x100fe40000004100 */
        /* <DEDUP_REMOVED lines=10> */
[----:B------:R-:W-:Y:S02]  /*1030*/  HADD2.F32 R25, -RZ, R25.H1_H1 ;  /* 0x30000019ff197230 */ /* 0x000fe40000004100 */
[----:B------:R-:W-:Y:S02]  /*1040*/  HADD2.F32 R10, -RZ, R19.H0_H0 ;  /* 0x20000013ff0a7230 */ /* 0x000fe40000004100 */
        /* <DEDUP_REMOVED lines=23> */
[----:B------:R-:W-:Y:S02]  /*11c0*/  HADD2.F32 R19, -RZ, R19.H1_H1 ;  /* 0x30000013ff137230 */ /* 0x000fe40000004100 */
[----:B------:R-:W-:-:S02]  /*11d0*/  HADD2.F32 R27, -RZ, R27.H1_H1 ;  /* 0x3000001bff1b7230 */ /* 0x000fc40000004100 */
[----:B------:R-:W-:Y:S01]  /*11e0*/  FFMA.FTZ R16, R13, R16, R34 ;  /* 0x000000100d107223 */ /* 0x000fe20000010022 */
[----:B------:R-:W-:Y:S02]  /*11f0*/  HADD2.F32 R12, -RZ, R31.H1_H1 ;  /* 0x3000001fff0c7230 */ /* 0x000fe40000004100 */
[----:B------:R-:W-:Y:S02]  /*1200*/  HADD2.F32 R35, -RZ, R35.H1_H1 ;  /* 0x30000023ff237230 */ /* 0x000fe40000004100 */
[----:B------:R-:W-:Y:S02]  /*1210*/  HADD2.F32 R14, -RZ, R39.H1_H1 ;  /* 0x30000027ff0e7230 */ /* 0x000fe40000004100 */
[----:B------:R-:W-:Y:S01]  /*1220*/  FFMA.FTZ R10, R19, R8, R10 ;  /* 0x00000008130a7223 */ /* 0x000fe2000001000a */
[----:B------:R-:W-:Y:S01]  /*1230*/  FFMA.FTZ R12, R27, R12, R26 ;  /* 0x0000000c1b0c7223 */ /* 0x000fe2000001001a */
[----:B------:R-:W0:Y:S01]  /*1240*/  SHFL.BFLY PT, R8, R11, 0x4, 0x1f ;  /* 0x0c801f000b087f89 */ /* 0x000e2200000e0000 */
[----:B------:R-:W-:-:S03]  /*1250*/  FFMA.FTZ R35, R35, R14, R16 ;  /* 0x0000000e23237223 */ /* 0x000fc60000010010 */
[----:B------:R-:W1:Y:S04]  /*1260*/  SHFL.BFLY PT, R9, R10, 0x4, 0x1f ;  /* 0x0c801f000a097f89 */ /* 0x000e6800000e0000 */
[----:B------:R-:W2:Y:S04]  /*1270*/  SHFL.BFLY PT, R13, R12, 0x4, 0x1f ;  /* 0x0c801f000c0d7f89 */ /* 0x000ea800000e0000 */
[----:B------:R-:W3:Y:S01]  /*1280*/  SHFL.BFLY PT, R18, R35, 0x4, 0x1f ;  /* 0x0c801f0023127f89 */ /* 0x000ee200000e0000 */
[----:B0-----:R-:W-:Y:S01]  /*1290*/  FADD.FTZ R8, R11, R8 ;  /* 0x000000080b087221 */ /* 0x001fe20000010000 */
[----:B-1----:R-:W-:-:S04]  /*12a0*/  FADD.FTZ R14, R10, R9 ;  /* 0x000000090a0e7221 */ /* 0x002fc80000010000 */
[----:B------:R-:W0:Y:S01]  /*12b0*/  SHFL.BFLY PT, R9, R8, 0x2, 0x1f ;  /* 0x0c401f0008097f89 */ /* 0x000e2200000e0000 */
[----:B--2---:R-:W-:Y:S01]  /*12c0*/  FADD.FTZ R16, R12, R13 ;  /* 0x0000000d0c107221 */ /* 0x004fe20000010000 */
[----:B---3--:R-:W-:Y:S02]  /*12d0*/  FADD.FTZ R18, R35, R18 ;  /* 0x0000001223127221 */ /* 0x008fe40000010000 */
[----:B------:R-:W1:Y:S04]  /*12e0*/  SHFL.BFLY PT, R13, R14, 0x2, 0x1f ;  /* 0x0c401f000e0d7f89 */ /* 0x000e6800000e0000 */
[----:B------:R-:W2:Y:S04]  /*12f0*/  SHFL.BFLY PT, R17, R16, 0x2, 0x1f ;  /* 0x0c401f0010117f89 */ /* 0x000ea800000e0000 */
[----:B------:R-:W3:Y:S01]  /*1300*/  SHFL.BFLY PT, R11, R18, 0x2, 0x1f ;  /* 0x0c401f00120b7f89 */ /* 0x000ee200000e0000 */
[----:B------:R-:W-:Y:S01]  /*1310*/  IADD3 R20, PT, PT, R53, 0x7f, RZ ;  /* 0x0000007f35147810 */ /* 0x000fe20007ffe0ff */
[----:B0-----:R-:W-:-:S03]  /*1320*/  FADD.FTZ R12, R8, R9 ;  /* 0x00000009080c7221 */ /* 0x001fc60000010000 */
[----:B------:R-:W-:-:S04]  /*1330*/  SHF.R.S32.HI R9, RZ, 0x1f, R20 ;  /* 0x0000001fff097819 */ /* 0x000fc80000011414 */
[-C--:B------:R-:W-:Y:S01]  /*1340*/  LEA.HI R9, R9, R20.reuse, RZ, 0x7 ;  /* 0x0000001409097211 */ /* 0x080fe200078f38ff */
[----:B-1----:R-:W-:Y:S02]  /*1350*/  FADD.FTZ R15, R14, R13 ;  /* 0x0000000d0e0f7221 */ /* 0x002fe40000010000 */
[----:B------:R-:W0:Y:S01]  /*1360*/  SHFL.BFLY PT, R13, R12, 0x1, 0x1f ;  /* 0x0c201f000c0d7f89 */ /* 0x000e2200000e0000 */
[----:B--2---:R-:W-:Y:S01]  /*1370*/  FADD.FTZ R17, R16, R17 ;  /* 0x0000001110117221 */ /* 0x004fe20000010000 */
[----:B------:R-:W-:Y:S01]  /*1380*/  LOP3.LUT R9, R9, 0xffffff80, RZ, 0xc0, !PT ;  /* 0xffffff8009097812 */ /* 0x000fe200078ec0ff */
[----:B---3--:R-:W-:Y:S01]  /*1390*/  FADD.FTZ R19, R18, R11 ;  /* 0x0000000b12137221 */ /* 0x008fe20000010000 */
[----:B------:R-:W1:Y:S02]  /*13a0*/  SHFL.BFLY PT, R14, R15, 0x1, 0x1f ;  /* 0x0c201f000f0e7f89 */ /* 0x000e6400000e0000 */
[----:B------:R-:W-:Y:S01]  /*13b0*/  IADD3 R21, PT, PT, R5, R20, -R9 ;  /* 0x0000001405157210 */ /* 0x000fe20007ffe809 */
[----:B------:R-:W2:Y:S01]  /*13c0*/  LDC.64 R10, c[0x0][0x440] ;  /* 0x00011000ff0a7b82 */ /* 0x000ea20000000a00 */
[----:B------:R-:W3:Y:S04]  /*13d0*/  SHFL.BFLY PT, R16, R17, 0x1, 0x1f ;  /* 0x0c201f0011107f89 */ /* 0x000ee800000e0000 */
[----:B------:R-:W4:Y:S03]  /*13e0*/  SHFL.BFLY PT, R18, R19, 0x1, 0x1f ;  /* 0x0c201f0013127f89 */ /* 0x000f2600000e0000 */
[----:B------:R-:W2:Y:S01]  /*13f0*/  LDC.64 R8, c[0x0][0x448] ;  /* 0x00011200ff087b82 */ /* 0x000ea20000000a00 */
[----:B------:R-:W-:-:S02]  /*1400*/  IADD3 R21, PT, PT, R20, -R21, RZ ;  /* 0x8000001514157210 */ /* 0x000fc40007ffe0ff */
[----:B------:R-:W-:Y:S02]  /*1410*/  SHF.L.U32 R20, R0, 0xd, RZ ;  /* 0x0000000d00147819 */ /* 0x000fe400000006ff */
[----:B------:R-:W-:-:S04]  /*1420*/  SHF.L.U32 R23, R4, 0x2, RZ ;  /* 0x0000000204177819 */ /* 0x000fc800000006ff */
[----:B------:R-:W-:Y:S02]  /*1430*/  LOP3.LUT R23, R23, R20, RZ, 0xfc, !PT ;  /* 0x0000001417177212 */ /* 0x000fe400078efcff */
[----:B------:R-:W-:Y:S02]  /*1440*/  SHF.L.U32 R20, R3, 0x6, RZ ;  /* 0x0000000603147819 */ /* 0x000fe400000006ff */
[----:B------:R-:W-:Y:S01]  /*1450*/  ISETP.GE.AND P0, PT, R4, R21, PT ;  /* 0x000000150400720c */ /* 0x000fe20003f06270 */
[----:B0-----:R-:W-:Y:S01]  /*1460*/  FADD.FTZ R21, R12, R13 ;  /* 0x0000000d0c157221 */ /* 0x001fe20000010000 */
[----:B------:R-:W-:Y:S01]  /*1470*/  IADD3 R12, P2, PT, R20, R23, RZ ;  /* 0x00000017140c7210 */ /* 0x000fe20007f5e0ff */
[----:B-1----:R-:W-:Y:S01]  /*1480*/  FADD.FTZ R22, R15, R14 ;  /* 0x0000000e0f167221 */ /* 0x002fe20000010000 */
[----:B------:R-:W-:Y:S01]  /*1490*/  ISETP.GT.U32.OR P0, PT, R4, 0x7f, P0 ;  /* 0x0000007f0400780c */ /* 0x000fe20000704470 */
[----:B---3--:R-:W-:Y:S01]  /*14a0*/  FADD.FTZ R23, R17, R16 ;  /* 0x0000001011177221 */ /* 0x008fe20000010000 */
[----:B------:R-:W-:-:S02]  /*14b0*/  LEA.HI.X.SX32 R13, R20, RZ, 0x1, P2 ;  /* 0x000000ff140d7211 */ /* 0x000fc400010f0eff */
[----:B------:R-:W-:Y:S01]  /*14c0*/  SHF.R.S32.HI R20, RZ, 0x1f, R3 ;  /* 0x0000001fff147819 */ /* 0x000fe20000011403 */
[----:B----4-:R-:W-:Y:S01]  /*14d0*/  FADD.FTZ R18, R19, R18 ;  /* 0x0000001213127221 */ /* 0x010fe20000010000 */
[----:B------:R-:W-:Y:S07]  /*14e0*/  @P1 BRA `(.L_x_88) ;  /* 0x0000000000641947 */ /* 0x000fee0003800000 */
[----:B------:R-:W0:Y:S01]  /*14f0*/  LDC.64 R16, c[0x0][0x3e8] ;  /* 0x0000fa00ff107b82 */ /* 0x000e220000000a00 */
[----:B------:R-:W1:Y:S01]  /*1500*/  LDCU.64 UR8, c[0x0][0x3f0] ;  /* 0x00007e00ff0877ac */ /* 0x000e620008000a00 */
[----:B------:R-:W-:Y:S02]  /*1510*/  IADD3 R14, P1, PT, R5, R3, RZ ;  /* 0x00000003050e7210 */ /* 0x000fe40007f3e0ff */
[-C--:B------:R-:W-:Y:S01]  /*1520*/  ISETP.GE.AND P4, PT, R6, R7.reuse, PT ;  /* 0x000000070600720c */ /* 0x080fe20003f86270 */
[----:B------:R-:W3:Y:S01]  /*1530*/  LDCU.64 UR10, c[0x0][0x3d0] ;  /* 0x00007a00ff0a77ac */ /* 0x000ee20008000a00 */
[----:B------:R-:W-:Y:S02]  /*1540*/  IADD3.X R15, PT, PT, RZ, R20, RZ, P1, !PT ;  /* 0x00000014ff0f7210 */ /* 0x000fe40000ffe4ff */
[-C--:B------:R-:W-:Y:S02]  /*1550*/  ISETP.GE.AND P1, PT, R52, R7.reuse, PT ;  /* 0x000000073400720c */ /* 0x080fe40003f26270 */
[----:B------:R-:W-:Y:S01]  /*1560*/  ISETP.GE.AND P3, PT, R40, R7, PT ;  /* 0x000000072800720c */ /* 0x000fe20003f66270 */
[----:B0-----:R-:W-:-:S04]  /*1570*/  IMAD.WIDE.U32 R14, R16, UR6, R14 ;  /* 0x00000006100e7c25 */ /* 0x001fc8000f8e000e */
[----:B------:R-:W-:Y:S01]  /*1580*/  IMAD R15, R17, UR6, R15 ;  /* 0x00000006110f7c24 */ /* 0x000fe2000f8e020f */
[----:B------:R-:W-:Y:S01]  /*1590*/  FSEL R17, R22, RZ, !P3 ;  /* 0x000000ff16117208 */ /* 0x000fe20005800000 */
[----:B-1----:R-:W-:-:S04]  /*15a0*/  IMAD.WIDE.U32 R14, R41, UR8, R14 ;  /* 0x00000008290e7c25 */ /* 0x002fc8000f8e000e */
[----:B------:R-:W-:Y:S01]  /*15b0*/  IMAD R16, R41, UR9, R15 ;  /* 0x0000000929107c24 */ /* 0x000fe2000f8e020f */
[----:B------:R-:W-:-:S04]  /*15c0*/  IADD3 R15, P2, PT, R6, R14, RZ ;  /* 0x0000000e060f7210 */ /* 0x000fc80007f5e0ff */
[----:B------:R-:W-:Y:S02]  /*15d0*/  IADD3.X R16, PT, PT, RZ, R16, RZ, P2, !PT ;  /* 0x00000010ff107210 */ /* 0x000fe400017fe4ff */
[----:B---3--:R-:W-:Y:S02]  /*15e0*/  LEA R14, P5, R15, UR10, 0x2 ;  /* 0x0000000a0f0e7c11 */ /* 0x008fe4000f8a10ff */
[----:B------:R-:W-:Y:S02]  /*15f0*/  ISETP.GE.AND P2, PT, R45, R7, PT ;  /* 0x000000072d00720c */ /* 0x000fe40003f46270 */
[----:B------:R-:W-:Y:S02]  /*1600*/  FSEL R7, R21, RZ, !P4 ;  /* 0x000000ff15077208 */ /* 0x000fe40006000000 */
[----:B------:R-:W-:Y:S02]  /*1610*/  LEA.HI.X R15, R15, UR11, R16, 0x2, P5 ;  /* 0x0000000b0f0f7c11 */ /* 0x000fe4000a8f1410 */
[----:B------:R-:W-:-:S02]  /*1620*/  FSEL R19, R23, RZ, !P2 ;  /* 0x000000ff17137208 */ /* 0x000fc40005000000 */
[----:B------:R-:W-:Y:S01]  /*1630*/  FSEL R21, R18, RZ, !P1 ;  /* 0x000000ff12157208 */ /* 0x000fe20004800000 */
[----:B------:R0:W-:Y:S04]  /*1640*/  STG.E desc[UR4][R14.64], R7 ;  /* 0x000000070e007986 */ /* 0x0001e8000c101904 */
[----:B------:R0:W-:Y:S04]  /*1650*/  STG.E desc[UR4][R14.64+0x80], R17 ;  /* 0x000080110e007986 */ /* 0x0001e8000c101904 */
[----:B------:R0:W-:Y:S04]  /*1660*/  STG.E desc[UR4][R14.64+0x100], R19 ;  /* 0x000100130e007986 */ /* 0x0001e8000c101904 */
[----:B------:R0:W-:Y:S02]  /*1670*/  STG.E desc[UR4][R14.64+0x180], R21 ;  /* 0x000180150e007986 */ /* 0x0001e4000c101904 */
.L_x_88:
[----:B------:R-:W-:Y:S05]  /*1680*/  BSYNC.RECONVERGENT B0 ;  /* 0x0000000000007941 */ /* 0x000fea0003800200 */
.L_x_87:
[----:B------:R-:W-:Y:S04]  /*1690*/  BSSY.RECONVERGENT B0, `(.L_x_89) ;  /* 0x0000012000007945 */ /* 0x000fe80003800200 */
[----:B------:R-:W-:Y:S05]  /*16a0*/  @P0 BRA `(.L_x_90) ;  /* 0x0000000000400947 */ /* 0x000fea0003800000 */
[----:B0-----:R-:W0:Y:S01]  /*16b0*/  LDC.64 R14, c[0x0][0x418] ;  /* 0x00010600ff0e7b82 */ /* 0x001e220000000a00 */
[----:B------:R-:W-:Y:S01]  /*16c0*/  IADD3 R6, PT, PT, R5, R4, RZ ;  /* 0x0000000405067210 */ /* 0x000fe20007ffe0ff */
[----:B------:R-:W1:Y:S03]  /*16d0*/  LDCU.64 UR8, c[0x0][0x420] ;  /* 0x00008400ff0877ac */ /* 0x000e660008000a00 */
[----:B------:R-:W-:Y:S01]  /*16e0*/  IADD3 R6, P0, PT, R6, R3, RZ ;  /* 0x0000000306067210 */ /* 0x000fe20007f1e0ff */
[C---:B-----5:R-:W-:Y:S02]  /*16f0*/  FMUL.FTZ R3, R49.reuse, 1.4426950216293334961 ;  /* 0x3fb8aa3b31037820 */ /* 0x060fe40000410000 */
[----:B------:R-:W3:Y:S01]  /*1700*/  LDC.64 R16, c[0x0][0x410] ;  /* 0x00010400ff107b82 */ /* 0x000ee20000000a00 */
[----:B------:R-:W-:Y:S02]  /*1710*/  IADD3.X R7, PT, PT, RZ, R20, RZ, P0, !PT ;  /* 0x00000014ff077210 */ /* 0x000fe400007fe4ff */
[----:B------:R-:W-:-:S04]  /*1720*/  FSETP.NEU.FTZ.AND P0, PT, R49, -INF , PT ;  /* 0xff8000003100780b */ /* 0x000fc80003f1d000 */
[----:B------:R-:W-:Y:S01]  /*1730*/  FSEL R3, R3, RZ, P0 ;  /* 0x000000ff03037208 */ /* 0x000fe20000000000 */
[----:B0-----:R-:W-:-:S04]  /*1740*/  IMAD.WIDE.U32 R6, R14, UR6, R6 ;  /* 0x000000060e067c25 */ /* 0x001fc8000f8e0006 */
[----:B------:R-:W-:Y:S02]  /*1750*/  IMAD R7, R15, UR6, R7 ;  /* 0x000000060f077c24 */ /* 0x000fe4000f8e0207 */
[----:B-1----:R-:W-:-:S04]  /*1760*/  IMAD.WIDE.U32 R6, R41, UR8, R6 ;  /* 0x0000000829067c25 */ /* 0x002fc8000f8e0006 */
[----:B------:R-:W-:Y:S01]  /*1770*/  IMAD R5, R41, UR9, R7 ;  /* 0x0000000929057c24 */ /* 0x000fe2000f8e0207 */
[----:B---3--:R-:W-:-:S04]  /*1780*/  LEA R14, P1, R6, R16, 0x2 ;  /* 0x00000010060e7211 */ /* 0x008fc800078210ff */
[----:B------:R-:W-:-:S05]  /*1790*/  LEA.HI.X R15, R6, R17, R5, 0x2, P1 ;  /* 0x00000011060f7211 */ /* 0x000fca00008f1405 */
[----:B------:R1:W-:Y:S04]  /*17a0*/  STG.E desc[UR4][R14.64], R3 ;  /* 0x000000030e007986 */ /* 0x0003e8000c101904 */
.L_x_90:
[----:B------:R-:W-:Y:S05]  /*17b0*/  BSYNC.RECONVERGENT B0 ;  /* 0x0000000000007941 */ /* 0x000fea0003800200 */
.L_x_89:
[----:B------:R-:W3:Y:S01]  /*17c0*/  LDCU.64 UR10, c[0x0][0x458] ;  /* 0x00008b00ff0a77ac */ /* 0x000ee20008000a00 */
[----:B--2---:R-:W-:Y:S01]  /*17d0*/  IMAD.WIDE.U32 R12, R10, UR6, R12 ;  /* 0x000000060a0c7c25 */ /* 0x004fe2000f8e000c */
[----:B------:R-:W2:Y:S03]  /*17e0*/  LDCU.64 UR8, c[0x0][0x428] ;  /* 0x00008500ff0877ac */ /* 0x000ea60008000a00 */
[----:B------:R-:W-:Y:S02]  /*17f0*/  IMAD R13, R11, UR6, R13 ;  /* 0x000000060b0d7c24 */ /* 0x000fe4000f8e020d */
[----:B0-----:R-:W-:-:S04]  /*1800*/  IMAD.WIDE.U32 R6, R41, R8, R12 ;  /* 0x0000000829067225 */ /* 0x001fc800078e000c */
[----:B------:R-:W-:Y:S01]  /*1810*/  IMAD R9, R41, R9, R7 ;  /* 0x0000000929097224 */ /* 0x000fe200078e0207 */
[----:B---3--:R-:W-:-:S04]  /*1820*/  ISETP.NE.U32.AND P0, PT, RZ, UR10, PT ;  /* 0x0000000aff007c0c */ /* 0x008fc8000bf05070 */
[----:B------:R-:W-:Y:S02]  /*1830*/  ISETP.NE.AND.EX P0, PT, RZ, UR11, PT, P0 ;  /* 0x0000000bff007c0c */ /* 0x000fe4000bf05300 */
[----:B--2---:R-:W-:Y:S02]  /*1840*/  LEA R8, P1, R6, UR8, 0x2 ;  /* 0x0000000806087c11 */ /* 0x004fe4000f8210ff */
[----:B------:R-:W-:Y:S02]  /*1850*/  ISETP.NE.OR P0, PT, R4, RZ, !P0 ;  /* 0x000000ff0400720c */ /* 0x000fe40004705670 */
        /* <DEDUP_REMOVED lines=10> */
[----:B-1----:R-:W1:Y:S01]  /*1900*/  LDC R3, c[0x0][0x390] ;  /* 0x0000e400ff037b82 */ /* 0x002e620000000800 */
[----:B------:R-:W2:Y:S07]  /*1910*/  LDCU UR7, c[0x0][0x450] ;  /* 0x00008a00ff0777ac */ /* 0x000eae0008000800 */
[----:B------:R-:W3:Y:S01]  /*1920*/  LDC.64 R4, c[0x0][0x458] ;  /* 0x00011600ff047b82 */ /* 0x000ee20000000a00 */
[----:B--2---:R-:W-:-:S04]  /*1930*/  IMAD R0, R0, UR7, R2 ;  /* 0x0000000700007c24 */ /* 0x004fc8000f8e0202 */
[----:B-1----:R-:W-:-:S04]  /*1940*/  IMAD R3, R0, R3, UR6 ;  /* 0x0000000600037e24 */ /* 0x002fc8000f8e0203 */
[----:B---3--:R-:W-:-:S05]  /*1950*/  IMAD.WIDE R2, R3, 0x4, R4 ;  /* 0x0000000403027825 */ /* 0x008fca00078e0204 */
[----:B------:R-:W-:Y:S01]  /*1960*/  STG.E desc[UR4][R2.64], RZ ;  /* 0x000000ff02007986 */ /* 0x000fe2000c101904 */
[----:B------:R-:W-:Y:S05]  /*1970*/  EXIT ;  /* 0x000000000000794d */ /* 0x000fea0003800000 */
.L_x_91:
        /* <DEDUP_REMOVED lines=16> */
.L_x_145:


//--------------------- .nv.shared._ZN7cutlass13device_kernelIN5flash19enable_sm80_to_sm89INS1_16FlashAttnBwdSm80INS1_25CollectiveMainloopBwdSm80ILi2ELi2EN4cute5tupleIJNS5_1CILi64EEENS7_ILi128EEES8_EEENS_6half_tEfNS_4arch4Sm80ELb0ELb0ELb0ELb0ELb0ELb0ELb0ELb0ELi2ELi2ELi4ELi2ELb1EEENS1_21CollectiveEpilogueBwdISA_SB_SD_Li256ELb0ELb0ELi2EEENS1_19SingleTileSchedulerILb0ELb0ELb0ELi128EEEEEEEEEvNT_6ParamsE --------------------------
	.section	.nv.shared._ZN7cutlass13device_kernelIN5flash19enable_sm80_to_sm89INS1_16FlashAttnBwdSm80INS1_25CollectiveMainloopBwdSm80ILi2ELi2EN4cute5tupleIJNS5_1CILi64EEENS7_ILi128EEES8_EEENS_6half_tEfNS_4arch4Sm80ELb0ELb0ELb0ELb0ELb0ELb0ELb0ELb0ELi2ELi2ELi4ELi2ELb1EEENS1_21CollectiveEpilogueBwdISA_SB_SD_Li256ELb0ELb0ELi2EEENS1_19SingleTileSchedulerILb0ELb0ELb0ELi128EEEEEEEEEvNT_6ParamsE,"aw",@nobits
	.sectionflags	@""
	.align	16
	.zero		1024


//--------------------- .nv.shared.reserved.0     --------------------------
	.section	.nv.shared.reserved.0,"aw",@nobits
	.weak		__nv_reservedSMEM_offset_0_alias
	.size		__nv_reservedSMEM_offset_0_alias, 0, 64
	.other		__nv_reservedSMEM_offset_0_alias,@"STO_CUDA_RESERVED_SHARED STV_DEFAULT"
__nv_reservedSMEM_offset_0_alias:
	.zero		0
	.zero		64


//--------------------- .nv.global                --------------------------
	.section	.nv.global,"aw",@nobits
.nv.global:
	.type		_ZN65_INTERNAL_aefb61c1_29_flash_bwd_hdim64_fp16_sm80_cu_744032ad_28414cute1_E,@object
	.size		_ZN65_INTERNAL_aefb61c1_29_flash_bwd_hdim64_fp16_sm80_cu_744032ad_28414cute1_E,(_ZN65_INTERNAL_aefb61c1_29_flash_bwd_hdim64_fp16_sm80_cu_744032ad_28414cuda3std3__45__cpo6cbeginE - _ZN65_INTERNAL_aefb61c1_29_flash_bwd_hdim64_fp16_sm80_cu_744032ad_28414cute1_E)
_ZN65_INTERNAL_aefb61c1_29_flash_bwd_hdim64_fp16_sm80_cu_744032ad_28414cute1_E:
	.zero		1
	.type		_ZN65_INTERNAL_aefb61c1_29_flash_bwd_hdim64_fp16_sm80_cu_744032ad_28414cuda3std3__45__cpo6cbeginE,@object
	.size		_ZN65_INTERNAL_aefb61c1_29_flash_bwd_hdim64_fp16_sm80_cu_744032ad_28414cuda3std3__45__cpo6cbeginE,(_ZN65_INTERNAL_aefb61c1_29_flash_bwd_hdim64_fp16_sm80_cu_744032ad_28414cuda3std3__48in_placeE - _ZN65_INTERNAL_aefb61c1_29_flash_bwd_hdim64_fp16_sm80_cu_744032ad_28414cuda3std3__45__cpo6cbeginE)
_ZN65_INTERNAL_aefb61c1_29_flash_bwd_hdim64_fp16_sm80_cu_744032ad_28414cuda3std3__45__cpo6cbeginE:
	.zero		1
	.type		_ZN65_INTERNAL_aefb61c1_29_flash_bwd_hdim64_fp16_sm80_cu_744032ad_28414cuda3std3__48in_placeE,@object
	.size		_ZN65_INTERNAL_aefb61c1_29_flash_bwd_hdim64_fp16_sm80_cu_744032ad_28414cuda3std3__48in_placeE,(_ZN65_INTERNAL_aefb61c1_29_flash_bwd_hdim64_fp16_sm80_cu_744032ad_28414cuda3std6ranges3__45__cpo9iter_moveE - _ZN65_INTERNAL_aefb61c1_29_flash_bwd_hdim64_fp16_sm80_cu_744032ad_28414cuda3std3__48in_placeE)
_ZN65_INTERNAL_aefb61c1_29_flash_bwd_hdim64_fp16_sm80_cu_744032ad_28414cuda3std3__48in_placeE:
	.zero		1
	.type		_ZN65_INTERNAL_aefb61c1_29_flash_bwd_hdim64_fp16_sm80_cu_744032ad_28414cuda3std6ranges3__45__cpo9iter_moveE,@object
	.size		_ZN65_INTERNAL_aefb61c1_29_flash_bwd_hdim64_fp16_sm80_cu_744032ad_28414cuda3std6ranges3__45__cpo9iter_moveE,(_ZN65_INTERNAL_aefb61c1_29_flash_bwd_hdim64_fp16_sm80_cu_744032ad_28414cuda3std3__45__cpo5beginE - _ZN65_INTERNAL_aefb61c1_29_flash_bwd_hdim64_fp16_sm80_cu_744032ad_28414cuda3std6ranges3__45__cpo9iter_moveE)
_ZN65_INTERNAL_aefb61c1_29_flash_bwd_hdim64_fp16_sm80_cu_744032ad_28414cuda3std6ranges3__45__cpo9iter_moveE:
	.zero		1
	.type		_ZN65_INTERNAL_aefb61c1_29_flash_bwd_hdim64_fp16_sm80_cu_744032ad_28414cuda3std3__45__cpo5beginE,@object
	.size		_ZN65_INTERNAL_aefb61c1_29_flash_bwd_hdim64_fp16_sm80_cu_744032ad_28414cuda3std3__45__cpo5beginE,(_ZN65_INTERNAL_aefb61c1_29_flash_bwd_hdim64_fp16_sm80_cu_744032ad_28414cuda3std3__467_GLOBAL__N__aefb61c1_29_flash_bwd_hdim64_fp16_sm80_cu_744032ad_28416ignoreE - _ZN65_INTERNAL_aefb61c1_29_flash_bwd_hdim64_fp16_sm80_cu_744032ad_28414cuda3std3__45__cpo5beginE)
_ZN65_INTERNAL_aefb61c1_29_flash_bwd_hdim64_fp16_sm80_cu_744032ad_28414cuda3std3__45__cpo5beginE:
	.zero		1
	.type		_ZN65_INTERNAL_aefb61c1_29_flash_bwd_hdim64_fp16_sm80_cu_744032ad_28414cuda3std3__467_GLOBAL__N__aefb61c1_29_flash_bwd_hdim64_fp16_sm80_cu_744032ad_28416ignoreE,@object
	.size		_ZN65_INTERNAL_aefb61c1_29_flash_bwd_hdim64_fp16_sm80_cu_744032ad_28414cuda3std3__467_GLOBAL__N__aefb61c1_29_flash_bwd_hdim64_fp16_sm80_cu_744032ad_28416ignoreE,(_ZN65_INTERNAL_aefb61c1_29_flash_bwd_hdim64_fp16_sm80_cu_744032ad_28414cute7productE - _ZN65_INTERNAL_aefb61c1_29_flash_bwd_hdim64_fp16_sm80_cu_744032ad_28414cuda3std3__467_GLOBAL__N__aefb61c1_29_flash_bwd_hdim64_fp16_sm80_cu_744032ad_28416ignoreE)
_ZN65_INTERNAL_aefb61c1_29_flash_bwd_hdim64_fp16_sm80_cu_744032ad_28414cuda3std3__467_GLOBAL__N__aefb61c1_29_flash_bwd_hdim64_fp16_sm80_cu_744032ad_28416ignoreE:
	.zero		1
	.type		_ZN65_INTERNAL_aefb61c1_29_flash_bwd_hdim64_fp16_sm80_cu_744032ad_28414cute7productE,@object
	.size		_ZN65_INTERNAL_aefb61c1_29_flash_bwd_hdim64_fp16_sm80_cu_744032ad_28414cute7productE,(_ZN65_INTERNAL_aefb61c1_29_flash_bwd_hdim64_fp16_sm80_cu_744032ad_28414cuda3std3__45__cpo3endE - _ZN65_INTERNAL_aefb61c1_29_flash_bwd_hdim64_fp16_sm80_cu_744032ad_28414cute7productE)
_ZN65_INTERNAL_aefb61c1_29_flash_bwd_hdim64_fp16_sm80_cu_744032ad_28414cute7productE:
	.zero		1
	.type		_ZN65_INTERNAL_aefb61c1_29_flash_bwd_hdim64_fp16_sm80_cu_744032ad_28414cuda3std3__45__cpo3endE,@object
	.size		_ZN65_INTERNAL_aefb61c1_29_flash_bwd_hdim64_fp16_sm80_cu_744032ad_28414cuda3std3__45__cpo3endE,(_ZN65_INTERNAL_aefb61c1_29_flash_bwd_hdim64_fp16_sm80_cu_744032ad_28414cuda3std3__419piecewise_constructE - _ZN65_INTERNAL_aefb61c1_29_flash_bwd_hdim64_fp16_sm80_cu_744032ad_28414cuda3std3__45__cpo3endE)
_ZN65_INTERNAL_aefb61c1_29_flash_bwd_hdim64_fp16_sm80_cu_744032ad_28414cuda3std3__45__cpo3endE:
	.zero		1
	.type		_ZN65_INTERNAL_aefb61c1_29_flash_bwd_hdim64_fp16_sm80_cu_744032ad_28414cuda3std3__419piecewise_constructE,@object
	.size		_ZN65_INTERNAL_aefb61c1_29_flash_bwd_hdim64_fp16_sm80_cu_744032ad_28414cuda3std3__419piecewise_constructE,(_ZN65_INTERNAL_aefb61c1_29_flash_bwd_hdim64_fp16_sm80_cu_744032ad_28414cuda3std3__45__cpo4cendE - _ZN65_INTERNAL_aefb61c1_29_flash_bwd_hdim64_fp16_sm80_cu_744032ad_28414cuda3std3__419piecewise_constructE)
_ZN65_INTERNAL_aefb61c1_29_flash_bwd_hdim64_fp16_sm80_cu_744032ad_28414cuda3std3__419piecewise_constructE:
	.zero		1
	.type		_ZN65_INTERNAL_aefb61c1_29_flash_bwd_hdim64_fp16_sm80_cu_744032ad_28414cuda3std3__45__cpo4cendE,@object
	.size		_ZN65_INTERNAL_aefb61c1_29_flash_bwd_hdim64_fp16_sm80_cu_744032ad_28414cuda3std3__45__cpo4cendE,(_ZN65_INTERNAL_aefb61c1_29_flash_bwd_hdim64_fp16_sm80_cu_744032ad_28414cuda3std6ranges3__45__cpo4swapE - _ZN65_INTERNAL_aefb61c1_29_flash_bwd_hdim64_fp16_sm80_cu_744032ad_28414cuda3std3__45__cpo4cendE)
_ZN65_INTERNAL_aefb61c1_29_flash_bwd_hdim64_fp16_sm80_cu_744032ad_28414cuda3std3__45__cpo4cendE:
	.zero		1
	.type		_ZN65_INTERNAL_aefb61c1_29_flash_bwd_hdim64_fp16_sm80_cu_744032ad_28414cuda3std6ranges3__45__cpo4swapE,@object
	.size		_ZN65_INTERNAL_aefb61c1_29_flash_bwd_hdim64_fp16_sm80_cu_744032ad_28414cuda3std6ranges3__45__cpo4swapE,(.L_7 - _ZN65_INTERNAL_aefb61c1_29_flash_bwd_hdim64_fp16_sm80_cu_744032ad_28414cuda3std6ranges3__45__cpo4swapE)
_ZN65_INTERNAL_aefb61c1_29_flash_bwd_hdim64_fp16_sm80_cu_744032ad_28414cuda3std6ranges3__45__cpo4swapE:
	.zero		1
.L_7:


//--------------------- .nv.shared._ZN7cutlass13device_kernelIN5flash19enable_sm80_to_sm89INS1_16FlashAttnBwdSm80INS1_25CollectiveMainloopBwdSm80ILi2ELi2EN4cute5tupleIJNS5_1CILi64EEENS7_ILi128EEES8_EEENS_6half_tEfNS_4arch4Sm80ELb0ELb0ELb0ELb0ELb1ELb0ELb0ELb0ELi2ELi2ELi4ELi2ELb1EEENS1_21CollectiveEpilogueBwdISA_SB_SD_Li256ELb0ELb0ELi2EEENS1_19SingleTileSchedulerILb0ELb0ELb0ELi128EEEEEEEEEvNT_6ParamsE --------------------------
	.section	.nv.shared._ZN7cutlass13device_kernelIN5flash19enable_sm80_to_sm89INS1_16FlashAttnBwdSm80INS1_25CollectiveMainloopBwdSm80ILi2ELi2EN4cute5tupleIJNS5_1CILi64EEENS7_ILi128EEES8_EEENS_6half_tEfNS_4arch4Sm80ELb0ELb0ELb0ELb0ELb1ELb0ELb0ELb0ELi2ELi2ELi4ELi2ELb1EEENS1_21CollectiveEpilogueBwdISA_SB_SD_Li256ELb0ELb0ELi2EEENS1_19SingleTileSchedulerILb0ELb0ELb0ELi128EEEEEEEEEvNT_6ParamsE,"aw",@nobits
	.sectionflags	@""
	.align	16
	.zero		1024


//--------------------- .nv.shared._ZN7cutlass13device_kernelIN5flash19enable_sm80_to_sm89INS1_16FlashAttnBwdSm80INS1_25CollectiveMainloopBwdSm80ILi2ELi2EN4cute5tupleIJNS5_1CILi64EEENS7_ILi128EEES8_EEENS_6half_tEfNS_4arch4Sm80ELb0ELb0ELb0ELb0ELb0ELb0ELb0ELb0ELi2ELi2ELi4ELi2ELb1EEENS1_24CollectiveEpilogueBwdGQAISA_fSD_Li256ELb0ELb0EEENS1_19SingleTileSchedulerILb0ELb0ELb0ELi128EEEEEEEEEvNT_6ParamsE --------------------------
	.section	.nv.shared._ZN7cutlass13device_kernelIN5flash19enable_sm80_to_sm89INS1_16FlashAttnBwdSm80INS1_25CollectiveMainloopBwdSm80ILi2ELi2EN4cute5tupleIJNS5_1CILi64EEENS7_ILi128EEES8_EEENS_6half_tEfNS_4arch4Sm80ELb0ELb0ELb0ELb0ELb0ELb0ELb0ELb0ELi2ELi2ELi4ELi2ELb1EEENS1_24CollectiveEpilogueBwdGQAISA_fSD_Li256ELb0ELb0EEENS1_19SingleTileSchedulerILb0ELb0ELb0ELi128EEEEEEEEEvNT_6ParamsE,"aw",@nobits
	.sectionflags	@""
	.align	16
	.zero		1024


//--------------------- .nv.shared._ZN7cutlass13device_kernelIN5flash19enable_sm80_to_sm89INS1_16FlashAttnBwdSm80INS1_25CollectiveMainloopBwdSm80ILi2ELi2EN4cute5tupleIJNS5_1CILi64EEENS7_ILi128EEES8_EEENS_6half_tEfNS_4arch4Sm80ELb0ELb0ELb0ELb0ELb1ELb0ELb0ELb0ELi2ELi2ELi4ELi2ELb1EEENS1_24CollectiveEpilogueBwdGQAISA_fSD_Li256ELb0ELb1EEENS1_19SingleTileSchedulerILb0ELb0ELb0ELi128EEEEEEEEEvNT_6ParamsE --------------------------
	.section	.nv.shared._ZN7cutlass13device_kernelIN5flash19enable_sm80_to_sm89INS1_16FlashAttnBwdSm80INS1_25CollectiveMainloopBwdSm80ILi2ELi2EN4cute5tupleIJNS5_1CILi64EEENS7_ILi128EEES8_EEENS_6half_tEfNS_4arch4Sm80ELb0ELb0ELb0ELb0ELb1ELb0ELb0ELb0ELi2ELi2ELi4ELi2ELb1EEENS1_24CollectiveEpilogueBwdGQAISA_fSD_Li256ELb0ELb1EEENS1_19SingleTileSchedulerILb0ELb0ELb0ELi128EEEEEEEEEvNT_6ParamsE,"aw",@nobits
	.sectionflags	@""
	.align	16
	.zero		1024


//--------------------- .nv.shared._ZN7cutlass13device_kernelIN5flash19enable_sm80_to_sm89INS1_16FlashAttnBwdSm80INS1_25CollectiveMainloopBwdSm80ILi2ELi2EN4cute5tupleIJNS5_1CILi64EEENS7_ILi128EEES8_EEENS_6half_tEfNS_4arch4Sm80ELb0ELb0ELb0ELb1ELb0ELb0ELb0ELb0ELi2ELi2ELi4ELi2ELb1EEENS1_21CollectiveEpilogueBwdISA_SB_SD_Li256ELb1ELb0ELi2EEENS1_19SingleTileSchedulerILb1ELb0ELb0ELi128EEEEEEEEEvNT_6ParamsE --------------------------
	.section	.nv.shared._ZN7cutlass13device_kernelIN5flash19enable_sm80_to_sm89INS1_16FlashAttnBwdSm80INS1_25CollectiveMainloopBwdSm80ILi2ELi2EN4cute5tupleIJNS5_1CILi64EEENS7_ILi128EEES8_EEENS_6half_tEfNS_4arch4Sm80ELb0ELb0ELb0ELb1ELb0ELb0ELb0ELb0ELi2ELi2ELi4ELi2ELb1EEENS1_21CollectiveEpilogueBwdISA_SB_SD_Li256ELb1ELb0ELi2EEENS1_19SingleTileSchedulerILb1ELb0ELb0ELi128EEEEEEEEEvNT_6ParamsE,"aw",@nobits
	.sectionflags	@""
	.align	16
	.zero		1024


//--------------------- .nv.shared._ZN7cutlass13device_kernelIN5flash19enable_sm80_to_sm89INS1_16FlashAttnBwdSm80INS1_25CollectiveMainloopBwdSm80ILi2ELi2EN4cute5tupleIJNS5_1CILi64EEENS7_ILi128EEES8_EEENS_6half_tEfNS_4arch4Sm80ELb0ELb0ELb0ELb1ELb1ELb0ELb0ELb0ELi2ELi2ELi4ELi2ELb1EEENS1_21CollectiveEpilogueBwdISA_SB_SD_Li256ELb1ELb0ELi2EEENS1_19SingleTileSchedulerILb1ELb0ELb0ELi128EEEEEEEEEvNT_6ParamsE --------------------------
	.section	.nv.shared._ZN7cutlass13device_kernelIN5flash19enable_sm80_to_sm89INS1_16FlashAttnBwdSm80INS1_25CollectiveMainloopBwdSm80ILi2ELi2EN4cute5tupleIJNS5_1CILi64EEENS7_ILi128EEES8_EEENS_6half_tEfNS_4arch4Sm80ELb0ELb0ELb0ELb1ELb1ELb0ELb0ELb0ELi2ELi2ELi4ELi2ELb1EEENS1_21CollectiveEpilogueBwdISA_SB_SD_Li256ELb1ELb0ELi2EEENS1_19SingleTileSchedulerILb1ELb0ELb0ELi128EEEEEEEEEvNT_6ParamsE,"aw",@nobits
	.sectionflags	@""
	.align	16
	.zero		1024


//--------------------- .nv.shared._ZN7cutlass13device_kernelIN5flash19enable_sm80_to_sm89INS1_16FlashAttnBwdSm80INS1_25CollectiveMainloopBwdSm80ILi2ELi2EN4cute5tupleIJNS5_1CILi64EEENS7_ILi128EEES8_EEENS_6half_tEfNS_4arch4Sm80ELb0ELb0ELb0ELb1ELb0ELb0ELb0ELb0ELi2ELi2ELi4ELi2ELb1EEENS1_24CollectiveEpilogueBwdGQAISA_fSD_Li256ELb1ELb0EEENS1_19SingleTileSchedulerILb1ELb0ELb0ELi128EEEEEEEEEvNT_6ParamsE --------------------------
	.section	.nv.shared._ZN7cutlass13device_kernelIN5flash19enable_sm80_to_sm89INS1_16FlashAttnBwdSm80INS1_25CollectiveMainloopBwdSm80ILi2ELi2EN4cute5tupleIJNS5_1CILi64EEENS7_ILi128EEES8_EEENS_6half_tEfNS_4arch4Sm80ELb0ELb0ELb0ELb1ELb0ELb0ELb0ELb0ELi2ELi2ELi4ELi2ELb1EEENS1_24CollectiveEpilogueBwdGQAISA_fSD_Li256ELb1ELb0EEENS1_19SingleTileSchedulerILb1ELb0ELb0ELi128EEEEEEEEEvNT_6ParamsE,"aw",@nobits
	.sectionflags	@""
	.align	16
	.zero		1024


//--------------------- .nv.shared._ZN7cutlass13device_kernelIN5flash19enable_sm80_to_sm89INS1_16FlashAttnBwdSm80INS1_25CollectiveMainloopBwdSm80ILi2ELi2EN4cute5tupleIJNS5_1CILi64EEENS7_ILi128EEES8_EEENS_6half_tEfNS_4arch4Sm80ELb0ELb0ELb0ELb1ELb1ELb0ELb0ELb0ELi2ELi2ELi4ELi2ELb1EEENS1_24CollectiveEpilogueBwdGQAISA_fSD_Li256ELb1ELb1EEENS1_19SingleTileSchedulerILb1ELb0ELb0ELi128EEEEEEEEEvNT_6ParamsE --------------------------
	.section	.nv.shared._ZN7cutlass13device_kernelIN5flash19enable_sm80_to_sm89INS1_16FlashAttnBwdSm80INS1_25CollectiveMainloopBwdSm80ILi2ELi2EN4cute5tupleIJNS5_1CILi64EEENS7_ILi128EEES8_EEENS_6half_tEfNS_4arch4Sm80ELb0ELb0ELb0ELb1ELb1ELb0ELb0ELb0ELi2ELi2ELi4ELi2ELb1EEENS1_24CollectiveEpilogueBwdGQAISA_fSD_Li256ELb1ELb1EEENS1_19SingleTileSchedulerILb1ELb0ELb0ELi128EEEEEEEEEvNT_6ParamsE,"aw",@nobits
	.sectionflags	@""
	.align	16
	.zero		1024


//--------------------- .nv.shared._ZN7cutlass13device_kernelIN5flash19enable_sm80_to_sm89INS1_16FlashAttnBwdSm80INS1_25CollectiveMainloopBwdSm80ILi2ELi2EN4cute5tupleIJNS5_1CILi64EEENS7_ILi128EEES8_EEENS_6half_tEfNS_4arch4Sm80ELb0ELb1ELb0ELb0ELb0ELb0ELb0ELb0ELi2ELi2ELi4ELi2ELb1EEENS1_21CollectiveEpilogueBwdISA_SB_SD_Li256ELb0ELb0ELi2EEENS1_19SingleTileSchedulerILb0ELb0ELb0ELi128EEEEEEEEEvNT_6ParamsE --------------------------
	.section	.nv.shared._ZN7cutlass13device_kernelIN5flash19enable_sm80_to_sm89INS1_16FlashAttnBwdSm80INS1_25CollectiveMainloopBwdSm80ILi2ELi2EN4cute5tupleIJNS5_1CILi64EEENS7_ILi128EEES8_EEENS_6half_tEfNS_4arch4Sm80ELb0ELb1ELb0ELb0ELb0ELb0ELb0ELb0ELi2ELi2ELi4ELi2ELb1EEENS1_21CollectiveEpilogueBwdISA_SB_SD_Li256ELb0ELb0ELi2EEENS1_19SingleTileSchedulerILb0ELb0ELb0ELi128EEEEEEEEEvNT_6ParamsE,"aw",@nobits
	.sectionflags	@""
	.align	16
	.zero		1024


//--------------------- .nv.shared._ZN7cutlass13device_kernelIN5flash19enable_sm80_to_sm89INS1_16FlashAttnBwdSm80INS1_25CollectiveMainloopBwdSm80ILi2ELi2EN4cute5tupleIJNS5_1CILi64EEENS7_ILi128EEES8_EEENS_6half_tEfNS_4arch4Sm80ELb0ELb1ELb0ELb0ELb1ELb0ELb0ELb0ELi2ELi2ELi4ELi2ELb1EEENS1_21CollectiveEpilogueBwdISA_SB_SD_Li256ELb0ELb0ELi2EEENS1_19SingleTileSchedulerILb0ELb0ELb0ELi128EEEEEEEEEvNT_6ParamsE --------------------------
	.section	.nv.shared._ZN7cutlass13device_kernelIN5flash19enable_sm80_to_sm89INS1_16FlashAttnBwdSm80INS1_25CollectiveMainloopBwdSm80ILi2ELi2EN4cute5tupleIJNS5_1CILi64EEENS7_ILi128EEES8_EEENS_6half_tEfNS_4arch4Sm80ELb0ELb1ELb0ELb0ELb1ELb0ELb0ELb0ELi2ELi2ELi4ELi2ELb1EEENS1_21CollectiveEpilogueBwdISA_SB_SD_Li256ELb0ELb0ELi2EEENS1_19SingleTileSchedulerILb0ELb0ELb0ELi128EEEEEEEEEvNT_6ParamsE,"aw",@nobits
	.sectionflags	@""
	.align	16
	.zero		1024


//--------------------- .nv.shared._ZN7cutlass13device_kernelIN5flash19enable_sm80_to_sm89INS1_16FlashAttnBwdSm80INS1_25CollectiveMainloopBwdSm80ILi2ELi2EN4cute5tupleIJNS5_1CILi64EEENS7_ILi128EEES8_EEENS_6half_tEfNS_4arch4Sm80ELb0ELb1ELb0ELb0ELb0ELb0ELb0ELb0ELi2ELi2ELi4ELi2ELb1EEENS1_24CollectiveEpilogueBwdGQAISA_fSD_Li256ELb0ELb0EEENS1_19SingleTileSchedulerILb0ELb0ELb0ELi128EEEEEEEEEvNT_6ParamsE --------------------------
	.section	.nv.shared._ZN7cutlass13device_kernelIN5flash19enable_sm80_to_sm89INS1_16FlashAttnBwdSm80INS1_25CollectiveMainloopBwdSm80ILi2ELi2EN4cute5tupleIJNS5_1CILi64EEENS7_ILi128EEES8_EEENS_6half_tEfNS_4arch4Sm80ELb0ELb1ELb0ELb0ELb0ELb0ELb0ELb0ELi2ELi2ELi4ELi2ELb1EEENS1_24CollectiveEpilogueBwdGQAISA_fSD_Li256ELb0ELb0EEENS1_19SingleTileSchedulerILb0ELb0ELb0ELi128EEEEEEEEEvNT_6ParamsE,"aw",@nobits
	.sectionflags	@""
	.align	16
	.zero		1024


//--------------------- .nv.shared._ZN7cutlass13device_kernelIN5flash19enable_sm80_to_sm89INS1_16FlashAttnBwdSm80INS1_25CollectiveMainloopBwdSm80ILi2ELi2EN4cute5tupleIJNS5_1CILi64EEENS7_ILi128EEES8_EEENS_6half_tEfNS_4arch4Sm80ELb0ELb1ELb0ELb0ELb1ELb0ELb0ELb0ELi2ELi2ELi4ELi2ELb1EEENS1_24CollectiveEpilogueBwdGQAISA_fSD_Li256ELb0ELb1EEENS1_19SingleTileSchedulerILb0ELb0ELb0ELi128EEEEEEEEEvNT_6ParamsE --------------------------
	.section	.nv.shared._ZN7cutlass13device_kernelIN5flash19enable_sm80_to_sm89INS1_16FlashAttnBwdSm80INS1_25CollectiveMainloopBwdSm80ILi2ELi2EN4cute5tupleIJNS5_1CILi64EEENS7_ILi128EEES8_EEENS_6half_tEfNS_4arch4Sm80ELb0ELb1ELb0ELb0ELb1ELb0ELb0ELb0ELi2ELi2ELi4ELi2ELb1EEENS1_24CollectiveEpilogueBwdGQAISA_fSD_Li256ELb0ELb1EEENS1_19SingleTileSchedulerILb0ELb0ELb0ELi128EEEEEEEEEvNT_6ParamsE,"aw",@nobits
	.sectionflags	@""
	.align	16
	.zero		1024


//--------------------- .nv.shared._ZN7cutlass13device_kernelIN5flash19enable_sm80_to_sm89INS1_16FlashAttnBwdSm80INS1_25CollectiveMainloopBwdSm80ILi2ELi2EN4cute5tupleIJNS5_1CILi64EEENS7_ILi128EEES8_EEENS_6half_tEfNS_4arch4Sm80ELb0ELb1ELb0ELb1ELb0ELb0ELb0ELb0ELi2ELi2ELi4ELi2ELb1EEENS1_21CollectiveEpilogueBwdISA_SB_SD_Li256ELb1ELb0ELi2EEENS1_19SingleTileSchedulerILb1ELb0ELb0ELi128EEEEEEEEEvNT_6ParamsE --------------------------
	.section	.nv.shared._ZN7cutlass13device_kernelIN5flash19enable_sm80_to_sm89INS1_16FlashAttnBwdSm80INS1_25CollectiveMainloopBwdSm80ILi2ELi2EN4cute5tupleIJNS5_1CILi64EEENS7_ILi128EEES8_EEENS_6half_tEfNS_4arch4Sm80ELb0ELb1ELb0ELb1ELb0ELb0ELb0ELb0ELi2ELi2ELi4ELi2ELb1EEENS1_21CollectiveEpilogueBwdISA_SB_SD_Li256ELb1ELb0ELi2EEENS1_19SingleTileSchedulerILb1ELb0ELb0ELi128EEEEEEEEEvNT_6ParamsE,"aw",@nobits
	.sectionflags	@""
	.align	16
	.zero		1024


//--------------------- .nv.shared._ZN7cutlass13device_kernelIN5flash19enable_sm80_to_sm89INS1_16FlashAttnBwdSm80INS1_25CollectiveMainloopBwdSm80ILi2ELi2EN4cute5tupleIJNS5_1CILi64EEENS7_ILi128EEES8_EEENS_6half_tEfNS_4arch4Sm80ELb0ELb1ELb0ELb1ELb1ELb0ELb0ELb0ELi2ELi2ELi4ELi2ELb1EEENS1_21CollectiveEpilogueBwdISA_SB_SD_Li256ELb1ELb0ELi2EEENS1_19SingleTileSchedulerILb1ELb0ELb0ELi128EEEEEEEEEvNT_6ParamsE --------------------------
	.section	.nv.shared._ZN7cutlass13device_kernelIN5flash19enable_sm80_to_sm89INS1_16FlashAttnBwdSm80INS1_25CollectiveMainloopBwdSm80ILi2ELi2EN4cute5tupleIJNS5_1CILi64EEENS7_ILi128EEES8_EEENS_6half_tEfNS_4arch4Sm80ELb0ELb1ELb0ELb1ELb1ELb0ELb0ELb0ELi2ELi2ELi4ELi2ELb1EEENS1_21CollectiveEpilogueBwdISA_SB_SD_Li256ELb1ELb0ELi2EEENS1_19SingleTileSchedulerILb1ELb0ELb0ELi128EEEEEEEEEvNT_6ParamsE,"aw",@nobits
	.sectionflags	@""
	.align	16
	.zero		1024


//--------------------- .nv.shared._ZN7cutlass13device_kernelIN5flash19enable_sm80_to_sm89INS1_16FlashAttnBwdSm80INS1_25CollectiveMainloopBwdSm80ILi2ELi2EN4cute5tupleIJNS5_1CILi64EEENS7_ILi128EEES8_EEENS_6half_tEfNS_4arch4Sm80ELb0ELb1ELb0ELb1ELb0ELb0ELb0ELb0ELi2ELi2ELi4ELi2ELb1EEENS1_24CollectiveEpilogueBwdGQAISA_fSD_Li256ELb1ELb0EEENS1_19SingleTileSchedulerILb1ELb0ELb0ELi128EEEEEEEEEvNT_6ParamsE --------------------------
	.section	.nv.shared._ZN7cutlass13device_kernelIN5flash19enable_sm80_to_sm89INS1_16FlashAttnBwdSm80INS1_25CollectiveMainloopBwdSm80ILi2ELi2EN4cute5tupleIJNS5_1CILi64EEENS7_ILi128EEES8_EEENS_6half_tEfNS_4arch4Sm80ELb0ELb1ELb0ELb1ELb0ELb0ELb0ELb0ELi2ELi2ELi4ELi2ELb1EEENS1_24CollectiveEpilogueBwdGQAISA_fSD_Li256ELb1ELb0EEENS1_19SingleTileSchedulerILb1ELb0ELb0ELi128EEEEEEEEEvNT_6ParamsE,"aw",@nobits
	.sectionflags	@""
	.align	16
	.zero		1024


//--------------------- .nv.shared._ZN7cutlass13device_kernelIN5flash19enable_sm80_to_sm89INS1_16FlashAttnBwdSm80INS1_25CollectiveMainloopBwdSm80ILi2ELi2EN4cute5tupleIJNS5_1CILi64EEENS7_ILi128EEES8_EEENS_6half_tEfNS_4arch4Sm80ELb0ELb1ELb0ELb1ELb1ELb0ELb0ELb0ELi2ELi2ELi4ELi2ELb1EEENS1_24CollectiveEpilogueBwdGQAISA_fSD_Li256ELb1ELb1EEENS1_19SingleTileSchedulerILb1ELb0ELb0ELi128EEEEEEEEEvNT_6ParamsE --------------------------
	.section	.nv.shared._ZN7cutlass13device_kernelIN5flash19enable_sm80_to_sm89INS1_16FlashAttnBwdSm80INS1_25CollectiveMainloopBwdSm80ILi2ELi2EN4cute5tupleIJNS5_1CILi64EEENS7_ILi128EEES8_EEENS_6half_tEfNS_4arch4Sm80ELb0ELb1ELb0ELb1ELb1ELb0ELb0ELb0ELi2ELi2ELi4ELi2ELb1EEENS1_24CollectiveEpilogueBwdGQAISA_fSD_Li256ELb1ELb1EEENS1_19SingleTileSchedulerILb1ELb0ELb0ELi128EEEEEEEEEvNT_6ParamsE,"aw",@nobits
	.sectionflags	@""
	.align	16
	.zero		1024


//--------------------- .nv.shared._ZN7cutlass13device_kernelIN5flash19enable_sm80_to_sm89INS1_16FlashAttnBwdSm80INS1_25CollectiveMainloopBwdSm80ILi2ELi2EN4cute5tupleIJNS5_1CILi64EEENS7_ILi128EEES8_EEENS_6half_tEfNS_4arch4Sm80ELb1ELb0ELb0ELb0ELb0ELb0ELb0ELb0ELi2ELi2ELi4ELi2ELb1EEENS1_21CollectiveEpilogueBwdISA_SB_SD_Li256ELb0ELb0ELi2EEENS1_25SingleTileBwdLPTSchedulerILb0ELi128ELb0EEEEEEEEEvNT_6ParamsE --------------------------
	.section	.nv.shared._ZN7cutlass13device_kernelIN5flash19enable_sm80_to_sm89INS1_16FlashAttnBwdSm80INS1_25CollectiveMainloopBwdSm80ILi2ELi2EN4cute5tupleIJNS5_1CILi64EEENS7_ILi128EEES8_EEENS_6half_tEfNS_4arch4Sm80ELb1ELb0ELb0ELb0ELb0ELb0ELb0ELb0ELi2ELi2ELi4ELi2ELb1EEENS1_21CollectiveEpilogueBwdISA_SB_SD_Li256ELb0ELb0ELi2EEENS1_25SingleTileBwdLPTSchedulerILb0ELi128ELb0EEEEEEEEEvNT_6ParamsE,"aw",@nobits
	.sectionflags	@""
	.align	16
	.zero		1024


//--------------------- .nv.shared._ZN7cutlass13device_kernelIN5flash19enable_sm80_to_sm89INS1_16FlashAttnBwdSm80INS1_25CollectiveMainloopBwdSm80ILi2ELi2EN4cute5tupleIJNS5_1CILi64EEENS7_ILi128EEES8_EEENS_6half_tEfNS_4arch4Sm80ELb1ELb0ELb0ELb0ELb1ELb0ELb0ELb0ELi2ELi2ELi4ELi2ELb1EEENS1_21CollectiveEpilogueBwdISA_SB_SD_Li256ELb0ELb0ELi2EEENS1_25SingleTileBwdLPTSchedulerILb0ELi128ELb1EEEEEEEEEvNT_6ParamsE --------------------------
	.section	.nv.shared._ZN7cutlass13device_kernelIN5flash19enable_sm80_to_sm89INS1_16FlashAttnBwdSm80INS1_25CollectiveMainloopBwdSm80ILi2ELi2EN4cute5tupleIJNS5_1CILi64EEENS7_ILi128EEES8_EEENS_6half_tEfNS_4arch4Sm80ELb1ELb0ELb0ELb0ELb1ELb0ELb0ELb0ELi2ELi2ELi4ELi2ELb1EEENS1_21CollectiveEpilogueBwdISA_SB_SD_Li256ELb0ELb0ELi2EEENS1_25SingleTileBwdLPTSchedulerILb0ELi128ELb1EEEEEEEEEvNT_6ParamsE,"aw",@nobits
	.sectionflags	@""
	.align	16
	.zero		1024


//--------------------- .nv.shared._ZN7cutlass13device_kernelIN5flash19enable_sm80_to_sm89INS1_16FlashAttnBwdSm80INS1_25CollectiveMainloopBwdSm80ILi2ELi2EN4cute5tupleIJNS5_1CILi64EEENS7_ILi128EEES8_EEENS_6half_tEfNS_4arch4Sm80ELb1ELb0ELb0ELb0ELb0ELb0ELb0ELb0ELi2ELi2ELi4ELi2ELb1EEENS1_24CollectiveEpilogueBwdGQAISA_fSD_Li256ELb0ELb0EEENS1_25SingleTileBwdLPTSchedulerILb0ELi128ELb0EEEEEEEEEvNT_6ParamsE --------------------------
	.section	.nv.shared._ZN7cutlass13device_kernelIN5flash19enable_sm80_to_sm89INS1_16FlashAttnBwdSm80INS1_25CollectiveMainloopBwdSm80ILi2ELi2EN4cute5tupleIJNS5_1CILi64EEENS7_ILi128EEES8_EEENS_6half_tEfNS_4arch4Sm80ELb1ELb0ELb0ELb0ELb0ELb0ELb0ELb0ELi2ELi2ELi4ELi2ELb1EEENS1_24CollectiveEpilogueBwdGQAISA_fSD_Li256ELb0ELb0EEENS1_25SingleTileBwdLPTSchedulerILb0ELi128ELb0EEEEEEEEEvNT_6ParamsE,"aw",@nobits
	.sectionflags	@""
	.align	16
	.zero		1024


//--------------------- .nv.shared._ZN7cutlass13device_kernelIN5flash19enable_sm80_to_sm89INS1_16FlashAttnBwdSm80INS1_25CollectiveMainloopBwdSm80ILi2ELi2EN4cute5tupleIJNS5_1CILi64EEENS7_ILi128EEES8_EEENS_6half_tEfNS_4arch4Sm80ELb1ELb0ELb0ELb0ELb1ELb0ELb0ELb0ELi2ELi2ELi4ELi2ELb1EEENS1_24CollectiveEpilogueBwdGQAISA_fSD_Li256ELb0ELb1EEENS1_25SingleTileBwdLPTSchedulerILb0ELi128ELb1EEEEEEEEEvNT_6ParamsE --------------------------
	.section	.nv.shared._ZN7cutlass13device_kernelIN5flash19enable_sm80_to_sm89INS1_16FlashAttnBwdSm80INS1_25CollectiveMainloopBwdSm80ILi2ELi2EN4cute5tupleIJNS5_1CILi64EEENS7_ILi128EEES8_EEENS_6half_tEfNS_4arch4Sm80ELb1ELb0ELb0ELb0ELb1ELb0ELb0ELb0ELi2ELi2ELi4ELi2ELb1EEENS1_24CollectiveEpilogueBwdGQAISA_fSD_Li256ELb0ELb1EEENS1_25SingleTileBwdLPTSchedulerILb0ELi128ELb1EEEEEEEEEvNT_6ParamsE,"aw",@nobits
	.sectionflags	@""
	.align	16
	.zero		1024


//--------------------- .nv.shared._ZN7cutlass13device_kernelIN5flash22FlashAttnBwdPreprocessIN4cute5tupleIJNS3_1CILi64EEES6_EEENS_6half_tEfNS_4arch4Sm80ELb1ELb0EEEEEvNT_6ParamsE --------------------------
	.section	.nv.shared._ZN7cutlass13device_kernelIN5flash22FlashAttnBwdPreprocessIN4cute5tupleIJNS3_1CILi64EEES6_EEENS_6half_tEfNS_4arch4Sm80ELb1ELb0EEEEEvNT_6ParamsE,"aw",@nobits
	.sectionflags	@""
	.align	16
	.zero		1024


//--------------------- .nv.shared._ZN7cutlass13device_kernelIN5flash19enable_sm80_to_sm89INS1_16FlashAttnBwdSm80INS1_25CollectiveMainloopBwdSm80ILi2ELi2EN4cute5tupleIJNS5_1CILi64EEENS7_ILi128EEES8_EEENS_6half_tEfNS_4arch4Sm80ELb1ELb0ELb0ELb1ELb0ELb0ELb0ELb0ELi2ELi2ELi4ELi2ELb1EEENS1_21CollectiveEpilogueBwdISA_SB_SD_Li256ELb1ELb0ELi2EEENS1_25SingleTileBwdLPTSchedulerILb1ELi128ELb0EEEEEEEEEvNT_6ParamsE --------------------------
	.section	.nv.shared._ZN7cutlass13device_kernelIN5flash19enable_sm80_to_sm89INS1_16FlashAttnBwdSm80INS1_25CollectiveMainloopBwdSm80ILi2ELi2EN4cute5tupleIJNS5_1CILi64EEENS7_ILi128EEES8_EEENS_6half_tEfNS_4arch4Sm80ELb1ELb0ELb0ELb1ELb0ELb0ELb0ELb0ELi2ELi2ELi4ELi2ELb1EEENS1_21CollectiveEpilogueBwdISA_SB_SD_Li256ELb1ELb0ELi2EEENS1_25SingleTileBwdLPTSchedulerILb1ELi128ELb0EEEEEEEEEvNT_6ParamsE,"aw",@nobits
	.sectionflags	@""
	.align	16
	.zero		1024


//--------------------- .nv.shared._ZN7cutlass13device_kernelIN5flash19enable_sm80_to_sm89INS1_16FlashAttnBwdSm80INS1_25CollectiveMainloopBwdSm80ILi2ELi2EN4cute5tupleIJNS5_1CILi64EEENS7_ILi128EEES8_EEENS_6half_tEfNS_4arch4Sm80ELb1ELb0ELb0ELb1ELb1ELb0ELb0ELb0ELi2ELi2ELi4ELi2ELb1EEENS1_21CollectiveEpilogueBwdISA_SB_SD_Li256ELb1ELb0ELi2EEENS1_25SingleTileBwdLPTSchedulerILb1ELi128ELb1EEEEEEEEEvNT_6ParamsE --------------------------
	.section	.nv.shared._ZN7cutlass13device_kernelIN5flash19enable_sm80_to_sm89INS1_16FlashAttnBwdSm80INS1_25CollectiveMainloopBwdSm80ILi2ELi2EN4cute5tupleIJNS5_1CILi64EEENS7_ILi128EEES8_EEENS_6half_tEfNS_4arch4Sm80ELb1ELb0ELb0ELb1ELb1ELb0ELb0ELb0ELi2ELi2ELi4ELi2ELb1EEENS1_21CollectiveEpilogueBwdISA_SB_SD_Li256ELb1ELb0ELi2EEENS1_25SingleTileBwdLPTSchedulerILb1ELi128ELb1EEEEEEEEEvNT_6ParamsE,"aw",@nobits
	.sectionflags	@""
	.align	16
	.zero		1024


//--------------------- .nv.shared._ZN7cutlass13device_kernelIN5flash19enable_sm80_to_sm89INS1_16FlashAttnBwdSm80INS1_25CollectiveMainloopBwdSm80ILi2ELi2EN4cute5tupleIJNS5_1CILi64EEENS7_ILi128EEES8_EEENS_6half_tEfNS_4arch4Sm80ELb1ELb0ELb0ELb1ELb0ELb0ELb0ELb0ELi2ELi2ELi4ELi2ELb1EEENS1_24CollectiveEpilogueBwdGQAISA_fSD_Li256ELb1ELb0EEENS1_25SingleTileBwdLPTSchedulerILb1ELi128ELb0EEEEEEEEEvNT_6ParamsE --------------------------
	.section	.nv.shared._ZN7cutlass13device_kernelIN5flash19enable_sm80_to_sm89INS1_16FlashAttnBwdSm80INS1_25CollectiveMainloopBwdSm80ILi2ELi2EN4cute5tupleIJNS5_1CILi64EEENS7_ILi128EEES8_EEENS_6half_tEfNS_4arch4Sm80ELb1ELb0ELb0ELb1ELb0ELb0ELb0ELb0ELi2ELi2ELi4ELi2ELb1EEENS1_24CollectiveEpilogueBwdGQAISA_fSD_Li256ELb1ELb0EEENS1_25SingleTileBwdLPTSchedulerILb1ELi128ELb0EEEEEEEEEvNT_6ParamsE,"aw",@nobits
	.sectionflags	@""
	.align	16
	.zero		1024


//--------------------- .nv.shared._ZN7cutlass13device_kernelIN5flash32FlashAttnBwdPostprocessConvertdQIN4cute5tupleIJNS3_1CILi64EEES6_EEENS_6half_tEfNS_4arch4Sm80ELi256ENS3_8TiledMMAINS3_8MMA_AtomIJNS3_28SM80_16x8x16_F32F16F16F32_TNEEEENS3_6LayoutINS4_IJNS5_ILi2EEENS5_ILi4EEENS5_ILi1EEEEEENS4_IJSI_SG_NS5_ILi0EEEEEEEENS4_IJNS5_ILi32EEES6_NS5_ILi16EEEEEEEELb0EEEEEvNT_6ParamsE --------------------------
	.section	.nv.shared._ZN7cutlass13device_kernelIN5flash32FlashAttnBwdPostprocessConvertdQIN4cute5tupleIJNS3_1CILi64EEES6_EEENS_6half_tEfNS_4arch4Sm80ELi256ENS3_8TiledMMAINS3_8MMA_AtomIJNS3_28SM80_16x8x16_F32F16F16F32_TNEEEENS3_6LayoutINS4_IJNS5_ILi2EEENS5_ILi4EEENS5_ILi1EEEEEENS4_IJSI_SG_NS5_ILi0EEEEEEEENS4_IJNS5_ILi32EEES6_NS5_ILi16EEEEEEEELb0EEEEEvNT_6ParamsE,"aw",@nobits
	.sectionflags	@""
	.align	16
	.zero		1024


//--------------------- .nv.shared._ZN7cutlass13device_kernelIN5flash19enable_sm80_to_sm89INS1_16FlashAttnBwdSm80INS1_25CollectiveMainloopBwdSm80ILi2ELi2EN4cute5tupleIJNS5_1CILi64EEENS7_ILi128EEES8_EEENS_6half_tEfNS_4arch4Sm80ELb1ELb0ELb0ELb1ELb1ELb0ELb0ELb0ELi2ELi2ELi4ELi2ELb1EEENS1_24CollectiveEpilogueBwdGQAISA_fSD_Li256ELb1ELb1EEENS1_25SingleTileBwdLPTSchedulerILb1ELi128ELb1EEEEEEEEEvNT_6ParamsE --------------------------
	.section	.nv.shared._ZN7cutlass13device_kernelIN5flash19enable_sm80_to_sm89INS1_16FlashAttnBwdSm80INS1_25CollectiveMainloopBwdSm80ILi2ELi2EN4cute5tupleIJNS5_1CILi64EEENS7_ILi128EEES8_EEENS_6half_tEfNS_4arch4Sm80ELb1ELb0ELb0ELb1ELb1ELb0ELb0ELb0ELi2ELi2ELi4ELi2ELb1EEENS1_24CollectiveEpilogueBwdGQAISA_fSD_Li256ELb1ELb1EEENS1_25SingleTileBwdLPTSchedulerILb1ELi128ELb1EEEEEEEEEvNT_6ParamsE,"aw",@nobits
	.sectionflags	@""
	.align	16
	.zero		1024


//--------------------- .nv.shared._ZN7cutlass13device_kernelIN5flash22FlashAttnBwdPreprocessIN4cute5tupleIJNS3_1CILi64EEES6_EEENS_6half_tEfNS_4arch4Sm80ELb1ELb1EEEEEvNT_6ParamsE --------------------------
	.section	.nv.shared._ZN7cutlass13device_kernelIN5flash22FlashAttnBwdPreprocessIN4cute5tupleIJNS3_1CILi64EEES6_EEENS_6half_tEfNS_4arch4Sm80ELb1ELb1EEEEEvNT_6ParamsE,"aw",@nobits
	.sectionflags	@""
	.align	16
	.zero		1024


//--------------------- .nv.shared._ZN7cutlass13device_kernelIN5flash19enable_sm80_to_sm89INS1_16FlashAttnBwdSm80INS1_25CollectiveMainloopBwdSm80ILi2ELi2EN4cute5tupleIJNS5_1CILi128EEES8_NS7_ILi64EEEEEENS_6half_tEfNS_4arch4Sm80ELb0ELb0ELb0ELb0ELb0ELb0ELb0ELb0ELi2ELi4ELi4ELi4ELb0EEENS1_21CollectiveEpilogueBwdISA_SB_SD_Li256ELb0ELb0ELi2EEENS1_19SingleTileSchedulerILb0ELb0ELb0ELi128EEEEEEEEEvNT_6ParamsE --------------------------
	.section	.nv.shared._ZN7cutlass13device_kernelIN5flash19enable_sm80_to_sm89INS1_16FlashAttnBwdSm80INS1_25CollectiveMainloopBwdSm80ILi2ELi2EN4cute5tupleIJNS5_1CILi128EEES8_NS7_ILi64EEEEEENS_6half_tEfNS_4arch4Sm80ELb0ELb0ELb0ELb0ELb0ELb0ELb0ELb0ELi2ELi4ELi4ELi4ELb0EEENS1_21CollectiveEpilogueBwdISA_SB_SD_Li256ELb0ELb0ELi2EEENS1_19SingleTileSchedulerILb0ELb0ELb0ELi128EEEEEEEEEvNT_6ParamsE,"aw",@nobits
	.sectionflags	@""
	.align	16
	.zero		1024


//--------------------- .nv.shared._ZN7cutlass13device_kernelIN5flash19enable_sm80_to_sm89INS1_16FlashAttnBwdSm80INS1_25CollectiveMainloopBwdSm80ILi2ELi2EN4cute5tupleIJNS5_1CILi128EEES8_NS7_ILi64EEEEEENS_6half_tEfNS_4arch4Sm80ELb0ELb0ELb0ELb0ELb1ELb0ELb0ELb0ELi2ELi4ELi4ELi4ELb0EEENS1_21CollectiveEpilogueBwdISA_SB_SD_Li256ELb0ELb0ELi2EEENS1_19SingleTileSchedulerILb0ELb0ELb0ELi128EEEEEEEEEvNT_6ParamsE --------------------------
	.section	.nv.shared._ZN7cutlass13device_kernelIN5flash19enable_sm80_to_sm89INS1_16FlashAttnBwdSm80INS1_25CollectiveMainloopBwdSm80ILi2ELi2EN4cute5tupleIJNS5_1CILi128EEES8_NS7_ILi64EEEEEENS_6half_tEfNS_4arch4Sm80ELb0ELb0ELb0ELb0ELb1ELb0ELb0ELb0ELi2ELi4ELi4ELi4ELb0EEENS1_21CollectiveEpilogueBwdISA_SB_SD_Li256ELb0ELb0ELi2EEENS1_19SingleTileSchedulerILb0ELb0ELb0ELi128EEEEEEEEEvNT_6ParamsE,"aw",@nobits
	.sectionflags	@""
	.align	16
	.zero		1024


//--------------------- .nv.shared._ZN7cutlass13device_kernelIN5flash19enable_sm80_to_sm89INS1_16FlashAttnBwdSm80INS1_25CollectiveMainloopBwdSm80ILi2ELi2EN4cute5tupleIJNS5_1CILi128EEES8_NS7_ILi64EEEEEENS_6half_tEfNS_4arch4Sm80ELb0ELb0ELb0ELb0ELb0ELb0ELb0ELb0ELi2ELi4ELi4ELi4ELb0EEENS1_24CollectiveEpilogueBwdGQAISA_fSD_Li256ELb0ELb0EEENS1_19SingleTileSchedulerILb0ELb0ELb0ELi128EEEEEEEEEvNT_6ParamsE --------------------------
	.section	.nv.shared._ZN7cutlass13device_kernelIN5flash19enable_sm80_to_sm89INS1_16FlashAttnBwdSm80INS1_25CollectiveMainloopBwdSm80ILi2ELi2EN4cute5tupleIJNS5_1CILi128EEES8_NS7_ILi64EEEEEENS_6half_tEfNS_4arch4Sm80ELb0ELb0ELb0ELb0ELb0ELb0ELb0ELb0ELi2ELi4ELi4ELi4ELb0EEENS1_24CollectiveEpilogueBwdGQAISA_fSD_Li256ELb0ELb0EEENS1_19SingleTileSchedulerILb0ELb0ELb0ELi128EEEEEEEEEvNT_6ParamsE,"aw",@nobits
	.sectionflags	@""
	.align	16
	.zero		1024


//--------------------- .nv.shared._ZN7cutlass13device_kernelIN5flash19enable_sm80_to_sm89INS1_16FlashAttnBwdSm80INS1_25CollectiveMainloopBwdSm80ILi2ELi2EN4cute5tupleIJNS5_1CILi128EEES8_NS7_ILi64EEEEEENS_6half_tEfNS_4arch4Sm80ELb0ELb0ELb0ELb0ELb1ELb0ELb0ELb0ELi2ELi4ELi4ELi4ELb0EEENS1_24CollectiveEpilogueBwdGQAISA_fSD_Li256ELb0ELb1EEENS1_19SingleTileSchedulerILb0ELb0ELb0ELi128EEEEEEEEEvNT_6ParamsE --------------------------
	.section	.nv.shared._ZN7cutlass13device_kernelIN5flash19enable_sm80_to_sm89INS1_16FlashAttnBwdSm80INS1_25CollectiveMainloopBwdSm80ILi2ELi2EN4cute5tupleIJNS5_1CILi128EEES8_NS7_ILi64EEEEEENS_6half_tEfNS_4arch4Sm80ELb0ELb0ELb0ELb0ELb1ELb0ELb0ELb0ELi2ELi4ELi4ELi4ELb0EEENS1_24CollectiveEpilogueBwdGQAISA_fSD_Li256ELb0ELb1EEENS1_19SingleTileSchedulerILb0ELb0ELb0ELi128EEEEEEEEEvNT_6ParamsE,"aw",@nobits
	.sectionflags	@""
	.align	16
	.zero		1024


//--------------------- .nv.shared._ZN7cutlass13device_kernelIN5flash19enable_sm80_to_sm89INS1_16FlashAttnBwdSm80INS1_25CollectiveMainloopBwdSm80ILi2ELi2EN4cute5tupleIJNS5_1CILi128EEES8_NS7_ILi64EEEEEENS_6half_tEfNS_4arch4Sm80ELb0ELb0ELb0ELb1ELb0ELb0ELb0ELb0ELi2ELi4ELi4ELi4ELb0EEENS1_21CollectiveEpilogueBwdISA_SB_SD_Li256ELb1ELb0ELi2EEENS1_19SingleTileSchedulerILb1ELb0ELb0ELi128EEEEEEEEEvNT_6ParamsE --------------------------
	.section	.nv.shared._ZN7cutlass13device_kernelIN5flash19enable_sm80_to_sm89INS1_16FlashAttnBwdSm80INS1_25CollectiveMainloopBwdSm80ILi2ELi2EN4cute5tupleIJNS5_1CILi128EEES8_NS7_ILi64EEEEEENS_6half_tEfNS_4arch4Sm80ELb0ELb0ELb0ELb1ELb0ELb0ELb0ELb0ELi2ELi4ELi4ELi4ELb0EEENS1_21CollectiveEpilogueBwdISA_SB_SD_Li256ELb1ELb0ELi2EEENS1_19SingleTileSchedulerILb1ELb0ELb0ELi128EEEEEEEEEvNT_6ParamsE,"aw",@nobits
	.sectionflags	@""
	.align	16
	.zero		1024


//--------------------- .nv.shared._ZN7cutlass13device_kernelIN5flash19enable_sm80_to_sm89INS1_16FlashAttnBwdSm80INS1_25CollectiveMainloopBwdSm80ILi2ELi2EN4cute5tupleIJNS5_1CILi128EEES8_NS7_ILi64EEEEEENS_6half_tEfNS_4arch4Sm80ELb0ELb0ELb0ELb1ELb1ELb0ELb0ELb0ELi2ELi4ELi4ELi4ELb0EEENS1_21CollectiveEpilogueBwdISA_SB_SD_Li256ELb1ELb0ELi2EEENS1_19SingleTileSchedulerILb1ELb0ELb0ELi128EEEEEEEEEvNT_6ParamsE --------------------------
	.section	.nv.shared._ZN7cutlass13device_kernelIN5flash19enable_sm80_to_sm89INS1_16FlashAttnBwdSm80INS1_25CollectiveMainloopBwdSm80ILi2ELi2EN4cute5tupleIJNS5_1CILi128EEES8_NS7_ILi64EEEEEENS_6half_tEfNS_4arch4Sm80ELb0ELb0ELb0ELb1ELb1ELb0ELb0ELb0ELi2ELi4ELi4ELi4ELb0EEENS1_21CollectiveEpilogueBwdISA_SB_SD_Li256ELb1ELb0ELi2EEENS1_19SingleTileSchedulerILb1ELb0ELb0ELi128EEEEEEEEEvNT_6ParamsE,"aw",@nobits
	.sectionflags	@""
	.align	16
	.zero		1024


//--------------------- .nv.shared._ZN7cutlass13device_kernelIN5flash19enable_sm80_to_sm89INS1_16FlashAttnBwdSm80INS1_25CollectiveMainloopBwdSm80ILi2ELi2EN4cute5tupleIJNS5_1CILi128EEES8_NS7_ILi64EEEEEENS_6half_tEfNS_4arch4Sm80ELb0ELb0ELb0ELb1ELb0ELb0ELb0ELb0ELi2ELi4ELi4ELi4ELb0EEENS1_24CollectiveEpilogueBwdGQAISA_fSD_Li256ELb1ELb0EEENS1_19SingleTileSchedulerILb1ELb0ELb0ELi128EEEEEEEEEvNT_6ParamsE --------------------------
	.section	.nv.shared._ZN7cutlass13device_kernelIN5flash19enable_sm80_to_sm89INS1_16FlashAttnBwdSm80INS1_25CollectiveMainloopBwdSm80ILi2ELi2EN4cute5tupleIJNS5_1CILi128EEES8_NS7_ILi64EEEEEENS_6half_tEfNS_4arch4Sm80ELb0ELb0ELb0ELb1ELb0ELb0ELb0ELb0ELi2ELi4ELi4ELi4ELb0EEENS1_24CollectiveEpilogueBwdGQAISA_fSD_Li256ELb1ELb0EEENS1_19SingleTileSchedulerILb1ELb0ELb0ELi128EEEEEEEEEvNT_6ParamsE,"aw",@nobits
	.sectionflags	@""
	.align	16
	.zero		1024


//--------------------- .nv.shared._ZN7cutlass13device_kernelIN5flash19enable_sm80_to_sm89INS1_16FlashAttnBwdSm80INS1_25CollectiveMainloopBwdSm80ILi2ELi2EN4cute5tupleIJNS5_1CILi128EEES8_NS7_ILi64EEEEEENS_6half_tEfNS_4arch4Sm80ELb0ELb0ELb0ELb1ELb1ELb0ELb0ELb0ELi2ELi4ELi4ELi4ELb0EEENS1_24CollectiveEpilogueBwdGQAISA_fSD_Li256ELb1ELb1EEENS1_19SingleTileSchedulerILb1ELb0ELb0ELi128EEEEEEEEEvNT_6ParamsE --------------------------
	.section	.nv.shared._ZN7cutlass13device_kernelIN5flash19enable_sm80_to_sm89INS1_16FlashAttnBwdSm80INS1_25CollectiveMainloopBwdSm80ILi2ELi2EN4cute5tupleIJNS5_1CILi128EEES8_NS7_ILi64EEEEEENS_6half_tEfNS_4arch4Sm80ELb0ELb0ELb0ELb1ELb1ELb0ELb0ELb0ELi2ELi4ELi4ELi4ELb0EEENS1_24CollectiveEpilogueBwdGQAISA_fSD_Li256ELb1ELb1EEENS1_19SingleTileSchedulerILb1ELb0ELb0ELi128EEEEEEEEEvNT_6ParamsE,"aw",@nobits
	.sectionflags	@""
	.align	16
	.zero		1024


//--------------------- .nv.shared._ZN7cutlass13device_kernelIN5flash19enable_sm80_to_sm89INS1_16FlashAttnBwdSm80INS1_25CollectiveMainloopBwdSm80ILi2ELi2EN4cute5tupleIJNS5_1CILi128EEES8_NS7_ILi64EEEEEENS_6half_tEfNS_4arch4Sm80ELb0ELb1ELb0ELb0ELb0ELb0ELb0ELb0ELi2ELi4ELi4ELi4ELb0EEENS1_21CollectiveEpilogueBwdISA_SB_SD_Li256ELb0ELb0ELi2EEENS1_19SingleTileSchedulerILb0ELb0ELb0ELi128EEEEEEEEEvNT_6ParamsE --------------------------
	.section	.nv.shared._ZN7cutlass13device_kernelIN5flash19enable_sm80_to_sm89INS1_16FlashAttnBwdSm80INS1_25CollectiveMainloopBwdSm80ILi2ELi2EN4cute5tupleIJNS5_1CILi128EEES8_NS7_ILi64EEEEEENS_6half_tEfNS_4arch4Sm80ELb0ELb1ELb0ELb0ELb0ELb0ELb0ELb0ELi2ELi4ELi4ELi4ELb0EEENS1_21CollectiveEpilogueBwdISA_SB_SD_Li256ELb0ELb0ELi2EEENS1_19SingleTileSchedulerILb0ELb0ELb0ELi128EEEEEEEEEvNT_6ParamsE,"aw",@nobits
	.sectionflags	@""
	.align	16
	.zero		1024


//--------------------- .nv.shared._ZN7cutlass13device_kernelIN5flash19enable_sm80_to_sm89INS1_16FlashAttnBwdSm80INS1_25CollectiveMainloopBwdSm80ILi2ELi2EN4cute5tupleIJNS5_1CILi128EEES8_NS7_ILi64EEEEEENS_6half_tEfNS_4arch4Sm80ELb0ELb1ELb0ELb0ELb1ELb0ELb0ELb0ELi2ELi4ELi4ELi4ELb0EEENS1_21CollectiveEpilogueBwdISA_SB_SD_Li256ELb0ELb0ELi2EEENS1_19SingleTileSchedulerILb0ELb0ELb0ELi128EEEEEEEEEvNT_6ParamsE --------------------------
	.section	.nv.shared._ZN7cutlass13device_kernelIN5flash19enable_sm80_to_sm89INS1_16FlashAttnBwdSm80INS1_25CollectiveMainloopBwdSm80ILi2ELi2EN4cute5tupleIJNS5_1CILi128EEES8_NS7_ILi64EEEEEENS_6half_tEfNS_4arch4Sm80ELb0ELb1ELb0ELb0ELb1ELb0ELb0ELb0ELi2ELi4ELi4ELi4ELb0EEENS1_21CollectiveEpilogueBwdISA_SB_SD_Li256ELb0ELb0ELi2EEENS1_19SingleTileSchedulerILb0ELb0ELb0ELi128EEEEEEEEEvNT_6ParamsE,"aw",@nobits
	.sectionflags	@""
	.align	16
	.zero		1024


//--------------------- .nv.shared._ZN7cutlass13device_kernelIN5flash19enable_sm80_to_sm89INS1_16FlashAttnBwdSm80INS1_25CollectiveMainloopBwdSm80ILi2ELi2EN4cute5tupleIJNS5_1CILi128EEES8_NS7_ILi64EEEEEENS_6half_tEfNS_4arch4Sm80ELb0ELb1ELb0ELb0ELb0ELb0ELb0ELb0ELi2ELi4ELi4ELi4ELb0EEENS1_24CollectiveEpilogueBwdGQAISA_fSD_Li256ELb0ELb0EEENS1_19SingleTileSchedulerILb0ELb0ELb0ELi128EEEEEEEEEvNT_6ParamsE --------------------------
	.section	.nv.shared._ZN7cutlass13device_kernelIN5flash19enable_sm80_to_sm89INS1_16FlashAttnBwdSm80INS1_25CollectiveMainloopBwdSm80ILi2ELi2EN4cute5tupleIJNS5_1CILi128EEES8_NS7_ILi64EEEEEENS_6half_tEfNS_4arch4Sm80ELb0ELb1ELb0ELb0ELb0ELb0ELb0ELb0ELi2ELi4ELi4ELi4ELb0EEENS1_24CollectiveEpilogueBwdGQAISA_fSD_Li256ELb0ELb0EEENS1_19SingleTileSchedulerILb0ELb0ELb0ELi128EEEEEEEEEvNT_6ParamsE,"aw",@nobits
	.sectionflags	@""
	.align	16
	.zero		1024


//--------------------- .nv.shared._ZN7cutlass13device_kernelIN5flash19enable_sm80_to_sm89INS1_16FlashAttnBwdSm80INS1_25CollectiveMainloopBwdSm80ILi2ELi2EN4cute5tupleIJNS5_1CILi128EEES8_NS7_ILi64EEEEEENS_6half_tEfNS_4arch4Sm80ELb0ELb1ELb0ELb0ELb1ELb0ELb0ELb0ELi2ELi4ELi4ELi4ELb0EEENS1_24CollectiveEpilogueBwdGQAISA_fSD_Li256ELb0ELb1EEENS1_19SingleTileSchedulerILb0ELb0ELb0ELi128EEEEEEEEEvNT_6ParamsE --------------------------
	.section	.nv.shared._ZN7cutlass13device_kernelIN5flash19enable_sm80_to_sm89INS1_16FlashAttnBwdSm80INS1_25CollectiveMainloopBwdSm80ILi2ELi2EN4cute5tupleIJNS5_1CILi128EEES8_NS7_ILi64EEEEEENS_6half_tEfNS_4arch4Sm80ELb0ELb1ELb0ELb0ELb1ELb0ELb0ELb0ELi2ELi4ELi4ELi4ELb0EEENS1_24CollectiveEpilogueBwdGQAISA_fSD_Li256ELb0ELb1EEENS1_19SingleTileSchedulerILb0ELb0ELb0ELi128EEEEEEEEEvNT_6ParamsE,"aw",@nobits
	.sectionflags	@""
	.align	16
	.zero		1024


//--------------------- .nv.shared._ZN7cutlass13device_kernelIN5flash19enable_sm80_to_sm89INS1_16FlashAttnBwdSm80INS1_25CollectiveMainloopBwdSm80ILi2ELi2EN4cute5tupleIJNS5_1CILi128EEES8_NS7_ILi64EEEEEENS_6half_tEfNS_4arch4Sm80ELb0ELb1ELb0ELb1ELb0ELb0ELb0ELb0ELi2ELi4ELi4ELi4ELb0EEENS1_21CollectiveEpilogueBwdISA_SB_SD_Li256ELb1ELb0ELi2EEENS1_19SingleTileSchedulerILb1ELb0ELb0ELi128EEEEEEEEEvNT_6ParamsE --------------------------
	.section	.nv.shared._ZN7cutlass13device_kernelIN5flash19enable_sm80_to_sm89INS1_16FlashAttnBwdSm80INS1_25CollectiveMainloopBwdSm80ILi2ELi2EN4cute5tupleIJNS5_1CILi128EEES8_NS7_ILi64EEEEEENS_6half_tEfNS_4arch4Sm80ELb0ELb1ELb0ELb1ELb0ELb0ELb0ELb0ELi2ELi4ELi4ELi4ELb0EEENS1_21CollectiveEpilogueBwdISA_SB_SD_Li256ELb1ELb0ELi2EEENS1_19SingleTileSchedulerILb1ELb0ELb0ELi128EEEEEEEEEvNT_6ParamsE,"aw",@nobits
	.sectionflags	@""
	.align	16
	.zero		1024


//--------------------- .nv.shared._ZN7cutlass13device_kernelIN5flash19enable_sm80_to_sm89INS1_16FlashAttnBwdSm80INS1_25CollectiveMainloopBwdSm80ILi2ELi2EN4cute5tupleIJNS5_1CILi128EEES8_NS7_ILi64EEEEEENS_6half_tEfNS_4arch4Sm80ELb0ELb1ELb0ELb1ELb1ELb0ELb0ELb0ELi2ELi4ELi4ELi4ELb0EEENS1_21CollectiveEpilogueBwdISA_SB_SD_Li256ELb1ELb0ELi2EEENS1_19SingleTileSchedulerILb1ELb0ELb0ELi128EEEEEEEEEvNT_6ParamsE --------------------------
	.section	.nv.shared._ZN7cutlass13device_kernelIN5flash19enable_sm80_to_sm89INS1_16FlashAttnBwdSm80INS1_25CollectiveMainloopBwdSm80ILi2ELi2EN4cute5tupleIJNS5_1CILi128EEES8_NS7_ILi64EEEEEENS_6half_tEfNS_4arch4Sm80ELb0ELb1ELb0ELb1ELb1ELb0ELb0ELb0ELi2ELi4ELi4ELi4ELb0EEENS1_21CollectiveEpilogueBwdISA_SB_SD_Li256ELb1ELb0ELi2EEENS1_19SingleTileSchedulerILb1ELb0ELb0ELi128EEEEEEEEEvNT_6ParamsE,"aw",@nobits
	.sectionflags	@""
	.align	16
	.zero		1024


//--------------------- .nv.shared._ZN7cutlass13device_kernelIN5flash19enable_sm80_to_sm89INS1_16FlashAttnBwdSm80INS1_25CollectiveMainloopBwdSm80ILi2ELi2EN4cute5tupleIJNS5_1CILi128EEES8_NS7_ILi64EEEEEENS_6half_tEfNS_4arch4Sm80ELb0ELb1ELb0ELb1ELb0ELb0ELb0ELb0ELi2ELi4ELi4ELi4ELb0EEENS1_24CollectiveEpilogueBwdGQAISA_fSD_Li256ELb1ELb0EEENS1_19SingleTileSchedulerILb1ELb0ELb0ELi128EEEEEEEEEvNT_6ParamsE --------------------------
	.section	.nv.shared._ZN7cutlass13device_kernelIN5flash19enable_sm80_to_sm89INS1_16FlashAttnBwdSm80INS1_25CollectiveMainloopBwdSm80ILi2ELi2EN4cute5tupleIJNS5_1CILi128EEES8_NS7_ILi64EEEEEENS_6half_tEfNS_4arch4Sm80ELb0ELb1ELb0ELb1ELb0ELb0ELb0ELb0ELi2ELi4ELi4ELi4ELb0EEENS1_24CollectiveEpilogueBwdGQAISA_fSD_Li256ELb1ELb0EEENS1_19SingleTileSchedulerILb1ELb0ELb0ELi128EEEEEEEEEvNT_6ParamsE,"aw",@nobits
	.sectionflags	@""
	.align	16
	.zero		1024


//--------------------- .nv.shared._ZN7cutlass13device_kernelIN5flash19enable_sm80_to_sm89INS1_16FlashAttnBwdSm80INS1_25CollectiveMainloopBwdSm80ILi2ELi2EN4cute5tupleIJNS5_1CILi128EEES8_NS7_ILi64EEEEEENS_6half_tEfNS_4arch4Sm80ELb0ELb1ELb0ELb1ELb1ELb0ELb0ELb0ELi2ELi4ELi4ELi4ELb0EEENS1_24CollectiveEpilogueBwdGQAISA_fSD_Li256ELb1ELb1EEENS1_19SingleTileSchedulerILb1ELb0ELb0ELi128EEEEEEEEEvNT_6ParamsE --------------------------
	.section	.nv.shared._ZN7cutlass13device_kernelIN5flash19enable_sm80_to_sm89INS1_16FlashAttnBwdSm80INS1_25CollectiveMainloopBwdSm80ILi2ELi2EN4cute5tupleIJNS5_1CILi128EEES8_NS7_ILi64EEEEEENS_6half_tEfNS_4arch4Sm80ELb0ELb1ELb0ELb1ELb1ELb0ELb0ELb0ELi2ELi4ELi4ELi4ELb0EEENS1_24CollectiveEpilogueBwdGQAISA_fSD_Li256ELb1ELb1EEENS1_19SingleTileSchedulerILb1ELb0ELb0ELi128EEEEEEEEEvNT_6ParamsE,"aw",@nobits
	.sectionflags	@""
	.align	16
	.zero		1024


//--------------------- .nv.shared._ZN7cutlass13device_kernelIN5flash19enable_sm80_to_sm89INS1_16FlashAttnBwdSm80INS1_25CollectiveMainloopBwdSm80ILi2ELi2EN4cute5tupleIJNS5_1CILi128EEES8_NS7_ILi64EEEEEENS_6half_tEfNS_4arch4Sm80ELb1ELb0ELb0ELb0ELb0ELb0ELb0ELb0ELi2ELi4ELi4ELi4ELb0EEENS1_21CollectiveEpilogueBwdISA_SB_SD_Li256ELb0ELb0ELi2EEENS1_25SingleTileBwdLPTSchedulerILb0ELi128ELb0EEEEEEEEEvNT_6ParamsE --------------------------
	.section	.nv.shared._ZN7cutlass13device_kernelIN5flash19enable_sm80_to_sm89INS1_16FlashAttnBwdSm80INS1_25CollectiveMainloopBwdSm80ILi2ELi2EN4cute5tupleIJNS5_1CILi128EEES8_NS7_ILi64EEEEEENS_6half_tEfNS_4arch4Sm80ELb1ELb0ELb0ELb0ELb0ELb0ELb0ELb0ELi2ELi4ELi4ELi4ELb0EEENS1_21CollectiveEpilogueBwdISA_SB_SD_Li256ELb0ELb0ELi2EEENS1_25SingleTileBwdLPTSchedulerILb0ELi128ELb0EEEEEEEEEvNT_6ParamsE,"aw",@nobits
	.sectionflags	@""
	.align	16
	.zero		1024


//--------------------- .nv.shared._ZN7cutlass13device_kernelIN5flash19enable_sm80_to_sm89INS1_16FlashAttnBwdSm80INS1_25CollectiveMainloopBwdSm80ILi2ELi2EN4cute5tupleIJNS5_1CILi128EEES8_NS7_ILi64EEEEEENS_6half_tEfNS_4arch4Sm80ELb1ELb0ELb0ELb0ELb1ELb0ELb0ELb0ELi2ELi4ELi4ELi4ELb0EEENS1_21CollectiveEpilogueBwdISA_SB_SD_Li256ELb0ELb0ELi2EEENS1_25SingleTileBwdLPTSchedulerILb0ELi128ELb1EEEEEEEEEvNT_6ParamsE --------------------------
	.section	.nv.shared._ZN7cutlass13device_kernelIN5flash19enable_sm80_to_sm89INS1_16FlashAttnBwdSm80INS1_25CollectiveMainloopBwdSm80ILi2ELi2EN4cute5tupleIJNS5_1CILi128EEES8_NS7_ILi64EEEEEENS_6half_tEfNS_4arch4Sm80ELb1ELb0ELb0ELb0ELb1ELb0ELb0ELb0ELi2ELi4ELi4ELi4ELb0EEENS1_21CollectiveEpilogueBwdISA_SB_SD_Li256ELb0ELb0ELi2EEENS1_25SingleTileBwdLPTSchedulerILb0ELi128ELb1EEEEEEEEEvNT_6ParamsE,"aw",@nobits
	.sectionflags	@""
	.align	16
	.zero		1024


//--------------------- .nv.shared._ZN7cutlass13device_kernelIN5flash19enable_sm80_to_sm89INS1_16FlashAttnBwdSm80INS1_25CollectiveMainloopBwdSm80ILi2ELi2EN4cute5tupleIJNS5_1CILi128EEES8_NS7_ILi64EEEEEENS_6half_tEfNS_4arch4Sm80ELb1ELb0ELb0ELb0ELb0ELb0ELb0ELb0ELi2ELi4ELi4ELi4ELb0EEENS1_24CollectiveEpilogueBwdGQAISA_fSD_Li256ELb0ELb0EEENS1_25SingleTileBwdLPTSchedulerILb0ELi128ELb0EEEEEEEEEvNT_6ParamsE --------------------------
	.section	.nv.shared._ZN7cutlass13device_kernelIN5flash19enable_sm80_to_sm89INS1_16FlashAttnBwdSm80INS1_25CollectiveMainloopBwdSm80ILi2ELi2EN4cute5tupleIJNS5_1CILi128EEES8_NS7_ILi64EEEEEENS_6half_tEfNS_4arch4Sm80ELb1ELb0ELb0ELb0ELb0ELb0ELb0ELb0ELi2ELi4ELi4ELi4ELb0EEENS1_24CollectiveEpilogueBwdGQAISA_fSD_Li256ELb0ELb0EEENS1_25SingleTileBwdLPTSchedulerILb0ELi128ELb0EEEEEEEEEvNT_6ParamsE,"aw",@nobits
	.sectionflags	@""
	.align	16
	.zero		1024


//--------------------- .nv.shared._ZN7cutlass13device_kernelIN5flash19enable_sm80_to_sm89INS1_16FlashAttnBwdSm80INS1_25CollectiveMainloopBwdSm80ILi2ELi2EN4cute5tupleIJNS5_1CILi128EEES8_NS7_ILi64EEEEEENS_6half_tEfNS_4arch4Sm80ELb1ELb0ELb0ELb0ELb1ELb0ELb0ELb0ELi2ELi4ELi4ELi4ELb0EEENS1_24CollectiveEpilogueBwdGQAISA_fSD_Li256ELb0ELb1EEENS1_25SingleTileBwdLPTSchedulerILb0ELi128ELb1EEEEEEEEEvNT_6ParamsE --------------------------
	.section	.nv.shared._ZN7cutlass13device_kernelIN5flash19enable_sm80_to_sm89INS1_16FlashAttnBwdSm80INS1_25CollectiveMainloopBwdSm80ILi2ELi2EN4cute5tupleIJNS5_1CILi128EEES8_NS7_ILi64EEEEEENS_6half_tEfNS_4arch4Sm80ELb1ELb0ELb0ELb0ELb1ELb0ELb0ELb0ELi2ELi4ELi4ELi4ELb0EEENS1_24CollectiveEpilogueBwdGQAISA_fSD_Li256ELb0ELb1EEENS1_25SingleTileBwdLPTSchedulerILb0ELi128ELb1EEEEEEEEEvNT_6ParamsE,"aw",@nobits
	.sectionflags	@""
	.align	16
	.zero		1024


//--------------------- .nv.shared._ZN7cutlass13device_kernelIN5flash22FlashAttnBwdPreprocessIN4cute5tupleIJNS3_1CILi128EEENS5_ILi64EEEEEENS_6half_tEfNS_4arch4Sm80ELb1ELb0EEEEEvNT_6ParamsE --------------------------
	.section	.nv.shared._ZN7cutlass13device_kernelIN5flash22FlashAttnBwdPreprocessIN4cute5tupleIJNS3_1CILi128EEENS5_ILi64EEEEEENS_6half_tEfNS_4arch4Sm80ELb1ELb0EEEEEvNT_6ParamsE,"aw",@nobits
	.sectionflags	@""
	.align	16
	.zero		1024


//--------------------- .nv.shared._ZN7cutlass13device_kernelIN5flash19enable_sm80_to_sm89INS1_16FlashAttnBwdSm80INS1_25CollectiveMainloopBwdSm80ILi2ELi2EN4cute5tupleIJNS5_1CILi128EEES8_NS7_ILi64EEEEEENS_6half_tEfNS_4arch4Sm80ELb1ELb0ELb0ELb1ELb0ELb0ELb0ELb0ELi2ELi4ELi4ELi4ELb0EEENS1_21CollectiveEpilogueBwdISA_SB_SD_Li256ELb1ELb0ELi2EEENS1_25SingleTileBwdLPTSchedulerILb1ELi128ELb0EEEEEEEEEvNT_6ParamsE --------------------------
	.section	.nv.shared._ZN7cutlass13device_kernelIN5flash19enable_sm80_to_sm89INS1_16FlashAttnBwdSm80INS1_25CollectiveMainloopBwdSm80ILi2ELi2EN4cute5tupleIJNS5_1CILi128EEES8_NS7_ILi64EEEEEENS_6half_tEfNS_4arch4Sm80ELb1ELb0ELb0ELb1ELb0ELb0ELb0ELb0ELi2ELi4ELi4ELi4ELb0EEENS1_21CollectiveEpilogueBwdISA_SB_SD_Li256ELb1ELb0ELi2EEENS1_25SingleTileBwdLPTSchedulerILb1ELi128ELb0EEEEEEEEEvNT_6ParamsE,"aw",@nobits
	.sectionflags	@""
	.align	16
	.zero		1024


//--------------------- .nv.shared._ZN7cutlass13device_kernelIN5flash19enable_sm80_to_sm89INS1_16FlashAttnBwdSm80INS1_25CollectiveMainloopBwdSm80ILi2ELi2EN4cute5tupleIJNS5_1CILi128EEES8_NS7_ILi64EEEEEENS_6half_tEfNS_4arch4Sm80ELb1ELb0ELb0ELb1ELb1ELb0ELb0ELb0ELi2ELi4ELi4ELi4ELb0EEENS1_21CollectiveEpilogueBwdISA_SB_SD_Li256ELb1ELb0ELi2EEENS1_25SingleTileBwdLPTSchedulerILb1ELi128ELb1EEEEEEEEEvNT_6ParamsE --------------------------
	.section	.nv.shared._ZN7cutlass13device_kernelIN5flash19enable_sm80_to_sm89INS1_16FlashAttnBwdSm80INS1_25CollectiveMainloopBwdSm80ILi2ELi2EN4cute5tupleIJNS5_1CILi128EEES8_NS7_ILi64EEEEEENS_6half_tEfNS_4arch4Sm80ELb1ELb0ELb0ELb1ELb1ELb0ELb0ELb0ELi2ELi4ELi4ELi4ELb0EEENS1_21CollectiveEpilogueBwdISA_SB_SD_Li256ELb1ELb0ELi2EEENS1_25SingleTileBwdLPTSchedulerILb1ELi128ELb1EEEEEEEEEvNT_6ParamsE,"aw",@nobits
	.sectionflags	@""
	.align	16
	.zero		1024


//--------------------- .nv.shared._ZN7cutlass13device_kernelIN5flash19enable_sm80_to_sm89INS1_16FlashAttnBwdSm80INS1_25CollectiveMainloopBwdSm80ILi2ELi2EN4cute5tupleIJNS5_1CILi128EEES8_NS7_ILi64EEEEEENS_6half_tEfNS_4arch4Sm80ELb1ELb0ELb0ELb1ELb0ELb0ELb0ELb0ELi2ELi4ELi4ELi4ELb0EEENS1_24CollectiveEpilogueBwdGQAISA_fSD_Li256ELb1ELb0EEENS1_25SingleTileBwdLPTSchedulerILb1ELi128ELb0EEEEEEEEEvNT_6ParamsE --------------------------
	.section	.nv.shared._ZN7cutlass13device_kernelIN5flash19enable_sm80_to_sm89INS1_16FlashAttnBwdSm80INS1_25CollectiveMainloopBwdSm80ILi2ELi2EN4cute5tupleIJNS5_1CILi128EEES8_NS7_ILi64EEEEEENS_6half_tEfNS_4arch4Sm80ELb1ELb0ELb0ELb1ELb0ELb0ELb0ELb0ELi2ELi4ELi4ELi4ELb0EEENS1_24CollectiveEpilogueBwdGQAISA_fSD_Li256ELb1ELb0EEENS1_25SingleTileBwdLPTSchedulerILb1ELi128ELb0EEEEEEEEEvNT_6ParamsE,"aw",@nobits
	.sectionflags	@""
	.align	16
	.zero		1024


//--------------------- .nv.shared._ZN7cutlass13device_kernelIN5flash32FlashAttnBwdPostprocessConvertdQIN4cute5tupleIJNS3_1CILi128EEENS5_ILi64EEEEEENS_6half_tEfNS_4arch4Sm80ELi256ENS3_8TiledMMAINS3_8MMA_AtomIJNS3_28SM80_16x8x16_F32F16F16F32_TNEEEENS3_6LayoutINS4_IJNS5_ILi4EEENS5_ILi2EEENS5_ILi1EEEEEENS4_IJSJ_SH_NS5_ILi0EEEEEEEENS4_IJS7_NS5_ILi32EEENS5_ILi16EEEEEEEELb0EEEEEvNT_6ParamsE --------------------------
	.section	.nv.shared._ZN7cutlass13device_kernelIN5flash32FlashAttnBwdPostprocessConvertdQIN4cute5tupleIJNS3_1CILi128EEENS5_ILi64EEEEEENS_6half_tEfNS_4arch4Sm80ELi256ENS3_8TiledMMAINS3_8MMA_AtomIJNS3_28SM80_16x8x16_F32F16F16F32_TNEEEENS3_6LayoutINS4_IJNS5_ILi4EEENS5_ILi2EEENS5_ILi1EEEEEENS4_IJSJ_SH_NS5_ILi0EEEEEEEENS4_IJS7_NS5_ILi32EEENS5_ILi16EEEEEEEELb0EEEEEvNT_6ParamsE,"aw",@nobits
	.sectionflags	@""
	.align	16
	.zero		1024


//--------------------- .nv.shared._ZN7cutlass13device_kernelIN5flash19enable_sm80_to_sm89INS1_16FlashAttnBwdSm80INS1_25CollectiveMainloopBwdSm80ILi2ELi2EN4cute5tupleIJNS5_1CILi128EEES8_NS7_ILi64EEEEEENS_6half_tEfNS_4arch4Sm80ELb1ELb0ELb0ELb1ELb1ELb0ELb0ELb0ELi2ELi4ELi4ELi4ELb0EEENS1_24CollectiveEpilogueBwdGQAISA_fSD_Li256ELb1ELb1EEENS1_25SingleTileBwdLPTSchedulerILb1ELi128ELb1EEEEEEEEEvNT_6ParamsE --------------------------
	.section	.nv.shared._ZN7cutlass13device_kernelIN5flash19enable_sm80_to_sm89INS1_16FlashAttnBwdSm80INS1_25CollectiveMainloopBwdSm80ILi2ELi2EN4cute5tupleIJNS5_1CILi128EEES8_NS7_ILi64EEEEEENS_6half_tEfNS_4arch4Sm80ELb1ELb0ELb0ELb1ELb1ELb0ELb0ELb0ELi2ELi4ELi4ELi4ELb0EEENS1_24CollectiveEpilogueBwdGQAISA_fSD_Li256ELb1ELb1EEENS1_25SingleTileBwdLPTSchedulerILb1ELi128ELb1EEEEEEEEEvNT_6ParamsE,"aw",@nobits
	.sectionflags	@""
	.align	16
	.zero		1024


//--------------------- .nv.shared._ZN7cutlass13device_kernelIN5flash22FlashAttnBwdPreprocessIN4cute5tupleIJNS3_1CILi128EEENS5_ILi64EEEEEENS_6half_tEfNS_4arch4Sm80ELb1ELb1EEEEEvNT_6ParamsE --------------------------
	.section	.nv.shared._ZN7cutlass13device_kernelIN5flash22FlashAttnBwdPreprocessIN4cute5tupleIJNS3_1CILi128EEENS5_ILi64EEEEEENS_6half_tEfNS_4arch4Sm80ELb1ELb1EEEEEvNT_6ParamsE,"aw",@nobits
	.sectionflags	@""
	.align	16
	.zero		1024


//--------------------- .nv.constant0._ZN7cutlass13device_kernelIN5flash19enable_sm80_to_sm89INS1_16FlashAttnBwdSm80INS1_25CollectiveMainloopBwdSm80ILi2ELi2EN4cute5tupleIJNS5_1CILi64EEENS7_ILi128EEES8_EEENS_6half_tEfNS_4arch4Sm80ELb0ELb0ELb0ELb0ELb0ELb0ELb0ELb0ELi2ELi2ELi4ELi2ELb1EEENS1_21CollectiveEpilogueBwdISA_SB_SD_Li256ELb0ELb0ELi2EEENS1_19SingleTileSchedulerILb0ELb0ELb0ELi128EEEEEEEEEvNT_6ParamsE --------------------------
	.section	.nv.constant0._ZN7cutlass13device_kernelIN5flash19enable_sm80_to_sm89INS1_16FlashAttnBwdSm80INS1_25CollectiveMainloopBwdSm80ILi2ELi2EN4cute5tupleIJNS5_1CILi64EEENS7_ILi128EEES8_EEENS_6half_tEfNS_4arch4Sm80ELb0ELb0ELb0ELb0ELb0ELb0ELb0ELb0ELi2ELi2ELi4ELi2ELb1EEENS1_21CollectiveEpilogueBwdISA_SB_SD_Li256ELb0ELb0ELi2EEENS1_19SingleTileSchedulerILb0ELb0ELb0ELi128EEEEEEEEEvNT_6ParamsE,"a",@progbits
	.sectionflags	@""
	.align	4
.nv.constant0._ZN7cutlass13device_kernelIN5flash19enable_sm80_to_sm89INS1_16FlashAttnBwdSm80INS1_25CollectiveMainloopBwdSm80ILi2ELi2EN4cute5tupleIJNS5_1CILi64EEENS7_ILi128EEES8_EEENS_6half_tEfNS_4arch4Sm80ELb0ELb0ELb0ELb0ELb0ELb0ELb0ELb0ELi2ELi2ELi4ELi2ELb1EEENS1_21CollectiveEpilogueBwdISA_SB_SD_Li256ELb0ELb0ELi2EEENS1_19SingleTileSchedulerILb0ELb0ELb0ELi128EEEEEEEEEvNT_6ParamsE:
	.zero		1520


//--------------------- .nv.constant0._ZN7cutlass13device_kernelIN5flash19enable_sm80_to_sm89INS1_16FlashAttnBwdSm80INS1_25CollectiveMainloopBwdSm80ILi2ELi2EN4cute5tupleIJNS5_1CILi64EEENS7_ILi128EEES8_EEENS_6half_tEfNS_4arch4Sm80ELb0ELb0ELb0ELb0ELb1ELb0ELb0ELb0ELi2ELi2ELi4ELi2ELb1EEENS1_21CollectiveEpilogueBwdISA_SB_SD_Li256ELb0ELb0ELi2EEENS1_19SingleTileSchedulerILb0ELb0ELb0ELi128EEEEEEEEEvNT_6ParamsE --------------------------
	.section	.nv.constant0._ZN7cutlass13device_kernelIN5flash19enable_sm80_to_sm89INS1_16FlashAttnBwdSm80INS1_25CollectiveMainloopBwdSm80ILi2ELi2EN4cute5tupleIJNS5_1CILi64EEENS7_ILi128EEES8_EEENS_6half_tEfNS_4arch4Sm80ELb0ELb0ELb0ELb0ELb1ELb0ELb0ELb0ELi2ELi2ELi4ELi2ELb1EEENS1_21CollectiveEpilogueBwdISA_SB_SD_Li256ELb0ELb0ELi2EEENS1_19SingleTileSchedulerILb0ELb0ELb0ELi128EEEEEEEEEvNT_6ParamsE,"a",@progbits
	.sectionflags	@""
	.align	4
.nv.constant0._ZN7cutlass13device_kernelIN5flash19enable_sm80_to_sm89INS1_16FlashAttnBwdSm80INS1_25CollectiveMainloopBwdSm80ILi2ELi2EN4cute5tupleIJNS5_1CILi64EEENS7_ILi128EEES8_EEENS_6half_tEfNS_4arch4Sm80ELb0ELb0ELb0ELb0ELb1ELb0ELb0ELb0ELi2ELi2ELi4ELi2ELb1EEENS1_21CollectiveEpilogueBwdISA_SB_SD_Li256ELb0ELb0ELi2EEENS1_19SingleTileSchedulerILb0ELb0ELb0ELi128EEEEEEEEEvNT_6ParamsE:
	.zero		1520


//--------------------- .nv.constant0._ZN7cutlass13device_kernelIN5flash19enable_sm80_to_sm89INS1_16FlashAttnBwdSm80INS1_25CollectiveMainloopBwdSm80ILi2ELi2EN4cute5tupleIJNS5_1CILi64EEENS7_ILi128EEES8_EEENS_6half_tEfNS_4arch4Sm80ELb0ELb0ELb0ELb0ELb0ELb0ELb0ELb0ELi2ELi2ELi4ELi2ELb1EEENS1_24CollectiveEpilogueBwdGQAISA_fSD_Li256ELb0ELb0EEENS1_19SingleTileSchedulerILb0ELb0ELb0ELi128EEEEEEEEEvNT_6ParamsE --------------------------
	.section	.nv.constant0._ZN7cutlass13device_kernelIN5flash19enable_sm80_to_sm89INS1_16FlashAttnBwdSm80INS1_25CollectiveMainloopBwdSm80ILi2ELi2EN4cute5tupleIJNS5_1CILi64EEENS7_ILi128EEES8_EEENS_6half_tEfNS_4arch4Sm80ELb0ELb0ELb0ELb0ELb0ELb0ELb0ELb0ELi2ELi2ELi4ELi2ELb1EEENS1_24CollectiveEpilogueBwdGQAISA_fSD_Li256ELb0ELb0EEENS1_19SingleTileSchedulerILb0ELb0ELb0ELi128EEEEEEEEEvNT_6ParamsE,"a",@progbits
	.sectionflags	@""
	.align	4
.nv.constant0._ZN7cutlass13device_kernelIN5flash19enable_sm80_to_sm89INS1_16FlashAttnBwdSm80INS1_25CollectiveMainloopBwdSm80ILi2ELi2EN4cute5tupleIJNS5_1CILi64EEENS7_ILi128EEES8_EEENS_6half_tEfNS_4arch4Sm80ELb0ELb0ELb0ELb0ELb0ELb0ELb0ELb0ELi2ELi2ELi4ELi2ELb1EEENS1_24CollectiveEpilogueBwdGQAISA_fSD_Li256ELb0ELb0EEENS1_19SingleTileSchedulerILb0ELb0ELb0ELi128EEEEEEEEEvNT_6ParamsE:
	.zero		1528


//--------------------- .nv.constant0._ZN7cutlass13device_kernelIN5flash19enable_sm80_to_sm89INS1_16FlashAttnBwdSm80INS1_25CollectiveMainloopBwdSm80ILi2ELi2EN4cute5tupleIJNS5_1CILi64EEENS7_ILi128EEES8_EEENS_6half_tEfNS_4arch4Sm80ELb0ELb0ELb0ELb0ELb1ELb0ELb0ELb0ELi2ELi2ELi4ELi2ELb1EEENS1_24CollectiveEpilogueBwdGQAISA_fSD_Li256ELb0ELb1EEENS1_19SingleTileSchedulerILb0ELb0ELb0ELi128EEEEEEEEEvNT_6ParamsE --------------------------
	.section	.nv.constant0._ZN7cutlass13device_kernelIN5flash19enable_sm80_to_sm89INS1_16FlashAttnBwdSm80INS1_25CollectiveMainloopBwdSm80ILi2ELi2EN4cute5tupleIJNS5_1CILi64EEENS7_ILi128EEES8_EEENS_6half_tEfNS_4arch4Sm80ELb0ELb0ELb0ELb0ELb1ELb0ELb0ELb0ELi2ELi2ELi4ELi2ELb1EEENS1_24CollectiveEpilogueBwdGQAISA_fSD_Li256ELb0ELb1EEENS1_19SingleTileSchedulerILb0ELb0ELb0ELi128EEEEEEEEEvNT_6ParamsE,"a",@progbits
	.sectionflags	@""
	.align	4
.nv.constant0._ZN7cutlass13device_kernelIN5flash19enable_sm80_to_sm89INS1_16FlashAttnBwdSm80INS1_25CollectiveMainloopBwdSm80ILi2ELi2EN4cute5tupleIJNS5_1CILi64EEENS7_ILi128EEES8_EEENS_6half_tEfNS_4arch4Sm80ELb0ELb0ELb0ELb0ELb1ELb0ELb0ELb0ELi2ELi2ELi4ELi2ELb1EEENS1_24CollectiveEpilogueBwdGQAISA_fSD_Li256ELb0ELb1EEENS1_19SingleTileSchedulerILb0ELb0ELb0ELi128EEEEEEEEEvNT_6ParamsE:
	.zero		1528


//--------------------- .nv.constant0._ZN7cutlass13device_kernelIN5flash19enable_sm80_to_sm89INS1_16FlashAttnBwdSm80INS1_25CollectiveMainloopBwdSm80ILi2ELi2EN4cute5tupleIJNS5_1CILi64EEENS7_ILi128EEES8_EEENS_6half_tEfNS_4arch4Sm80ELb0ELb0ELb0ELb1ELb0ELb0ELb0ELb0ELi2ELi2ELi4ELi2ELb1EEENS1_21CollectiveEpilogueBwdISA_SB_SD_Li256ELb1ELb0ELi2EEENS1_19SingleTileSchedulerILb1ELb0ELb0ELi128EEEEEEEEEvNT_6ParamsE --------------------------
	.section	.nv.constant0._ZN7cutlass13device_kernelIN5flash19enable_sm80_to_sm89INS1_16FlashAttnBwdSm80INS1_25CollectiveMainloopBwdSm80ILi2ELi2EN4cute5tupleIJNS5_1CILi64EEENS7_ILi128EEES8_EEENS_6half_tEfNS_4arch4Sm80ELb0ELb0ELb0ELb1ELb0ELb0ELb0ELb0ELi2ELi2ELi4ELi2ELb1EEENS1_21CollectiveEpilogueBwdISA_SB_SD_Li256ELb1ELb0ELi2EEENS1_19SingleTileSchedulerILb1ELb0ELb0ELi128EEEEEEEEEvNT_6ParamsE,"a",@progbits
	.sectionflags	@""
	.align	4
.nv.constant0._ZN7cutlass13device_kernelIN5flash19enable_sm80_to_sm89INS1_16FlashAttnBwdSm80INS1_25CollectiveMainloopBwdSm80ILi2ELi2EN4cute5tupleIJNS5_1CILi64EEENS7_ILi128EEES8_EEENS_6half_tEfNS_4arch4Sm80ELb0ELb0ELb0ELb1ELb0ELb0ELb0ELb0ELi2ELi2ELi4ELi2ELb1EEENS1_21CollectiveEpilogueBwdISA_SB_SD_Li256ELb1ELb0ELi2EEENS1_19SingleTileSchedulerILb1ELb0ELb0ELi128EEEEEEEEEvNT_6ParamsE:
	.zero		1520


//--------------------- .nv.constant0._ZN7cutlass13device_kernelIN5flash19enable_sm80_to_sm89INS1_16FlashAttnBwdSm80INS1_25CollectiveMainloopBwdSm80ILi2ELi2EN4cute5tupleIJNS5_1CILi64EEENS7_ILi128EEES8_EEENS_6half_tEfNS_4arch4Sm80ELb0ELb0ELb0ELb1ELb1ELb0ELb0ELb0ELi2ELi2ELi4ELi2ELb1EEENS1_21CollectiveEpilogueBwdISA_SB_SD_Li256ELb1ELb0ELi2EEENS1_19SingleTileSchedulerILb1ELb0ELb0ELi128EEEEEEEEEvNT_6ParamsE --------------------------
	.section	.nv.constant0._ZN7cutlass13device_kernelIN5flash19enable_sm80_to_sm89INS1_16FlashAttnBwdSm80INS1_25CollectiveMainloopBwdSm80ILi2ELi2EN4cute5tupleIJNS5_1CILi64EEENS7_ILi128EEES8_EEENS_6half_tEfNS_4arch4Sm80ELb0ELb0ELb0ELb1ELb1ELb0ELb0ELb0ELi2ELi2ELi4ELi2ELb1EEENS1_21CollectiveEpilogueBwdISA_SB_SD_Li256ELb1ELb0ELi2EEENS1_19SingleTileSchedulerILb1ELb0ELb0ELi128EEEEEEEEEvNT_6ParamsE,"a",@progbits
	.sectionflags	@""
	.align	4
.nv.constant0._ZN7cutlass13device_kernelIN5flash19enable_sm80_to_sm89INS1_16FlashAttnBwdSm80INS1_25CollectiveMainloopBwdSm80ILi2ELi2EN4cute5tupleIJNS5_1CILi64EEENS7_ILi128EEES8_EEENS_6half_tEfNS_4arch4Sm80ELb0ELb0ELb0ELb1ELb1ELb0ELb0ELb0ELi2ELi2ELi4ELi2ELb1EEENS1_21CollectiveEpilogueBwdISA_SB_SD_Li256ELb1ELb0ELi2EEENS1_19SingleTileSchedulerILb1ELb0ELb0ELi128EEEEEEEEEvNT_6ParamsE:
	.zero		1520


//--------------------- .nv.constant0._ZN7cutlass13device_kernelIN5flash19enable_sm80_to_sm89INS1_16FlashAttnBwdSm80INS1_25CollectiveMainloopBwdSm80ILi2ELi2EN4cute5tupleIJNS5_1CILi64EEENS7_ILi128EEES8_EEENS_6half_tEfNS_4arch4Sm80ELb0ELb0ELb0ELb1ELb0ELb0ELb0ELb0ELi2ELi2ELi4ELi2ELb1EEENS1_24CollectiveEpilogueBwdGQAISA_fSD_Li256ELb1ELb0EEENS1_19SingleTileSchedulerILb1ELb0ELb0ELi128EEEEEEEEEvNT_6ParamsE --------------------------
	.section	.nv.constant0._ZN7cutlass13device_kernelIN5flash19enable_sm80_to_sm89INS1_16FlashAttnBwdSm80INS1_25CollectiveMainloopBwdSm80ILi2ELi2EN4cute5tupleIJNS5_1CILi64EEENS7_ILi128EEES8_EEENS_6half_tEfNS_4arch4Sm80ELb0ELb0ELb0ELb1ELb0ELb0ELb0ELb0ELi2ELi2ELi4ELi2ELb1EEENS1_24CollectiveEpilogueBwdGQAISA_fSD_Li256ELb1ELb0EEENS1_19SingleTileSchedulerILb1ELb0ELb0ELi128EEEEEEEEEvNT_6ParamsE,"a",@progbits
	.sectionflags	@""
	.align	4
.nv.constant0._ZN7cutlass13device_kernelIN5flash19enable_sm80_to_sm89INS1_16FlashAttnBwdSm80INS1_25CollectiveMainloopBwdSm80ILi2ELi2EN4cute5tupleIJNS5_1CILi64EEENS7_ILi128EEES8_EEENS_6half_tEfNS_4arch4Sm80ELb0ELb0ELb0ELb1ELb0ELb0ELb0ELb0ELi2ELi2ELi4ELi2ELb1EEENS1_24CollectiveEpilogueBwdGQAISA_fSD_Li256ELb1ELb0EEENS1_19SingleTileSchedulerILb1ELb0ELb0ELi128EEEEEEEEEvNT_6ParamsE:
	.zero		1528


//--------------------- .nv.constant0._ZN7cutlass13device_kernelIN5flash19enable_sm80_to_sm89INS1_16FlashAttnBwdSm80INS1_25CollectiveMainloopBwdSm80ILi2ELi2EN4cute5tupleIJNS5_1CILi64EEENS7_ILi128EEES8_EEENS_6half_tEfNS_4arch4Sm80ELb0ELb0ELb0ELb1ELb1ELb0ELb0ELb0ELi2ELi2ELi4ELi2ELb1EEENS1_24CollectiveEpilogueBwdGQAISA_fSD_Li256ELb1ELb1EEENS1_19SingleTileSchedulerILb1ELb0ELb0ELi128EEEEEEEEEvNT_6ParamsE --------------------------
	.section	.nv.constant0._ZN7cutlass13device_kernelIN5flash19enable_sm80_to_sm89INS1_16FlashAttnBwdSm80INS1_25CollectiveMainloopBwdSm80ILi2ELi2EN4cute5tupleIJNS5_1CILi64EEENS7_ILi128EEES8_EEENS_6half_tEfNS_4arch4Sm80ELb0ELb0ELb0ELb1ELb1ELb0ELb0ELb0ELi2ELi2ELi4ELi2ELb1EEENS1_24CollectiveEpilogueBwdGQAISA_fSD_Li256ELb1ELb1EEENS1_19SingleTileSchedulerILb1ELb0ELb0ELi128EEEEEEEEEvNT_6ParamsE,"a",@progbits
	.sectionflags	@""
	.align	4
.nv.constant0._ZN7cutlass13device_kernelIN5flash19enable_sm80_to_sm89INS1_16FlashAttnBwdSm80INS1_25CollectiveMainloopBwdSm80ILi2ELi2EN4cute5tupleIJNS5_1CILi64EEENS7_ILi128EEES8_EEENS_6half_tEfNS_4arch4Sm80ELb0ELb0ELb0ELb1ELb1ELb0ELb0ELb0ELi2ELi2ELi4ELi2ELb1EEENS1_24CollectiveEpilogueBwdGQAISA_fSD_Li256ELb1ELb1EEENS1_19SingleTileSchedulerILb1ELb0ELb0ELi128EEEEEEEEEvNT_6ParamsE:
	.zero		1528


//--------------------- .nv.constant0._ZN7cutlass13device_kernelIN5flash19enable_sm80_to_sm89INS1_16FlashAttnBwdSm80INS1_25CollectiveMainloopBwdSm80ILi2ELi2EN4cute5tupleIJNS5_1CILi64EEENS7_ILi128EEES8_EEENS_6half_tEfNS_4arch4Sm80ELb0ELb1ELb0ELb0ELb0ELb0ELb0ELb0ELi2ELi2ELi4ELi2ELb1EEENS1_21CollectiveEpilogueBwdISA_SB_SD_Li256ELb0ELb0ELi2EEENS1_19SingleTileSchedulerILb0ELb0ELb0ELi128EEEEEEEEEvNT_6ParamsE --------------------------
	.section	.nv.constant0._ZN7cutlass13device_kernelIN5flash19enable_sm80_to_sm89INS1_16FlashAttnBwdSm80INS1_25CollectiveMainloopBwdSm80ILi2ELi2EN4cute5tupleIJNS5_1CILi64EEENS7_ILi128EEES8_EEENS_6half_tEfNS_4arch4Sm80ELb0ELb1ELb0ELb0ELb0ELb0ELb0ELb0ELi2ELi2ELi4ELi2ELb1EEENS1_21CollectiveEpilogueBwdISA_SB_SD_Li256ELb0ELb0ELi2EEENS1_19SingleTileSchedulerILb0ELb0ELb0ELi128EEEEEEEEEvNT_6ParamsE,"a",@progbits
	.sectionflags	@""
	.align	4
.nv.constant0._ZN7cutlass13device_kernelIN5flash19enable_sm80_to_sm89INS1_16FlashAttnBwdSm80INS1_25CollectiveMainloopBwdSm80ILi2ELi2EN4cute5tupleIJNS5_1CILi64EEENS7_ILi128EEES8_EEENS_6half_tEfNS_4arch4Sm80ELb0ELb1ELb0ELb0ELb0ELb0ELb0ELb0ELi2ELi2ELi4ELi2ELb1EEENS1_21CollectiveEpilogueBwdISA_SB_SD_Li256ELb0ELb0ELi2EEENS1_19SingleTileSchedulerILb0ELb0ELb0ELi128EEEEEEEEEvNT_6ParamsE:
	.zero		1520


//--------------------- .nv.constant0._ZN7cutlass13device_kernelIN5flash19enable_sm80_to_sm89INS1_16FlashAttnBwdSm80INS1_25CollectiveMainloopBwdSm80ILi2ELi2EN4cute5tupleIJNS5_1CILi64EEENS7_ILi128EEES8_EEENS_6half_tEfNS_4arch4Sm80ELb0ELb1ELb0ELb0ELb1ELb0ELb0ELb0ELi2ELi2ELi4ELi2ELb1EEENS1_21CollectiveEpilogueBwdISA_SB_SD_Li256ELb0ELb0ELi2EEENS1_19SingleTileSchedulerILb0ELb0ELb0ELi128EEEEEEEEEvNT_6ParamsE --------------------------
	.section	.nv.constant0._ZN7cutlass13device_kernelIN5flash19enable_sm80_to_sm89INS1_16FlashAttnBwdSm80INS1_25CollectiveMainloopBwdSm80ILi2ELi2EN4cute5tupleIJNS5_1CILi64EEENS7_ILi128EEES8_EEENS_6half_tEfNS_4arch4Sm80ELb0ELb1ELb0ELb0ELb1ELb0ELb0ELb0ELi2ELi2ELi4ELi2ELb1EEENS1_21CollectiveEpilogueBwdISA_SB_SD_Li256ELb0ELb0ELi2EEENS1_19SingleTileSchedulerILb0ELb0ELb0ELi128EEEEEEEEEvNT_6ParamsE,"a",@progbits
	.sectionflags	@""
	.align	4
.nv.constant0._ZN7cutlass13device_kernelIN5flash19enable_sm80_to_sm89INS1_16FlashAttnBwdSm80INS1_25CollectiveMainloopBwdSm80ILi2ELi2EN4cute5tupleIJNS5_1CILi64EEENS7_ILi128EEES8_EEENS_6half_tEfNS_4arch4Sm80ELb0ELb1ELb0ELb0ELb1ELb0ELb0ELb0ELi2ELi2ELi4ELi2ELb1EEENS1_21CollectiveEpilogueBwdISA_SB_SD_Li256ELb0ELb0ELi2EEENS1_19SingleTileSchedulerILb0ELb0ELb0ELi128EEEEEEEEEvNT_6ParamsE:
	.zero		1520


//--------------------- .nv.constant0._ZN7cutlass13device_kernelIN5flash19enable_sm80_to_sm89INS1_16FlashAttnBwdSm80INS1_25CollectiveMainloopBwdSm80ILi2ELi2EN4cute5tupleIJNS5_1CILi64EEENS7_ILi128EEES8_EEENS_6half_tEfNS_4arch4Sm80ELb0ELb1ELb0ELb0ELb0ELb0ELb0ELb0ELi2ELi2ELi4ELi2ELb1EEENS1_24CollectiveEpilogueBwdGQAISA_fSD_Li256ELb0ELb0EEENS1_19SingleTileSchedulerILb0ELb0ELb0ELi128EEEEEEEEEvNT_6ParamsE --------------------------
	.section	.nv.constant0._ZN7cutlass13device_kernelIN5flash19enable_sm80_to_sm89INS1_16FlashAttnBwdSm80INS1_25CollectiveMainloopBwdSm80ILi2ELi2EN4cute5tupleIJNS5_1CILi64EEENS7_ILi128EEES8_EEENS_6half_tEfNS_4arch4Sm80ELb0ELb1ELb0ELb0ELb0ELb0ELb0ELb0ELi2ELi2ELi4ELi2ELb1EEENS1_24CollectiveEpilogueBwdGQAISA_fSD_Li256ELb0ELb0EEENS1_19SingleTileSchedulerILb0ELb0ELb0ELi128EEEEEEEEEvNT_6ParamsE,"a",@progbits
	.sectionflags	@""
	.align	4
.nv.constant0._ZN7cutlass13device_kernelIN5flash19enable_sm80_to_sm89INS1_16FlashAttnBwdSm80INS1_25CollectiveMainloopBwdSm80ILi2ELi2EN4cute5tupleIJNS5_1CILi64EEENS7_ILi128EEES8_EEENS_6half_tEfNS_4arch4Sm80ELb0ELb1ELb0ELb0ELb0ELb0ELb0ELb0ELi2ELi2ELi4ELi2ELb1EEENS1_24CollectiveEpilogueBwdGQAISA_fSD_Li256ELb0ELb0EEENS1_19SingleTileSchedulerILb0ELb0ELb0ELi128EEEEEEEEEvNT_6ParamsE:
	.zero		1528


//--------------------- .nv.constant0._ZN7cutlass13device_kernelIN5flash19enable_sm80_to_sm89INS1_16FlashAttnBwdSm80INS1_25CollectiveMainloopBwdSm80ILi2ELi2EN4cute5tupleIJNS5_1CILi64EEENS7_ILi128EEES8_EEENS_6half_tEfNS_4arch4Sm80ELb0ELb1ELb0ELb0ELb1ELb0ELb0ELb0ELi2ELi2ELi4ELi2ELb1EEENS1_24CollectiveEpilogueBwdGQAISA_fSD_Li256ELb0ELb1EEENS1_19SingleTileSchedulerILb0ELb0ELb0ELi128EEEEEEEEEvNT_6ParamsE --------------------------
	.section	.nv.constant0._ZN7cutlass13device_kernelIN5flash19enable_sm80_to_sm89INS1_16FlashAttnBwdSm80INS1_25CollectiveMainloopBwdSm80ILi2ELi2EN4cute5tupleIJNS5_1CILi64EEENS7_ILi128EEES8_EEENS_6half_tEfNS_4arch4Sm80ELb0ELb1ELb0ELb0ELb1ELb0ELb0ELb0ELi2ELi2ELi4ELi2ELb1EEENS1_24CollectiveEpilogueBwdGQAISA_fSD_Li256ELb0ELb1EEENS1_19SingleTileSchedulerILb0ELb0ELb0ELi128EEEEEEEEEvNT_6ParamsE,"a",@progbits
	.sectionflags	@""
	.align	4
.nv.constant0._ZN7cutlass13device_kernelIN5flash19enable_sm80_to_sm89INS1_16FlashAttnBwdSm80INS1_25CollectiveMainloopBwdSm80ILi2ELi2EN4cute5tupleIJNS5_1CILi64EEENS7_ILi128EEES8_EEENS_6half_tEfNS_4arch4Sm80ELb0ELb1ELb0ELb0ELb1ELb0ELb0ELb0ELi2ELi2ELi4ELi2ELb1EEENS1_24CollectiveEpilogueBwdGQAISA_fSD_Li256ELb0ELb1EEENS1_19SingleTileSchedulerILb0ELb0ELb0ELi128EEEEEEEEEvNT_6ParamsE:
	.zero		1528


//--------------------- .nv.constant0._ZN7cutlass13device_kernelIN5flash19enable_sm80_to_sm89INS1_16FlashAttnBwdSm80INS1_25CollectiveMainloopBwdSm80ILi2ELi2EN4cute5tupleIJNS5_1CILi64EEENS7_ILi128EEES8_EEENS_6half_tEfNS_4arch4Sm80ELb0ELb1ELb0ELb1ELb0ELb0ELb0ELb0ELi2ELi2ELi4ELi2ELb1EEENS1_21CollectiveEpilogueBwdISA_SB_SD_Li256ELb1ELb0ELi2EEENS1_19SingleTileSchedulerILb1ELb0ELb0ELi128EEEEEEEEEvNT_6ParamsE --------------------------
	.section	.nv.constant0._ZN7cutlass13device_kernelIN5flash19enable_sm80_to_sm89INS1_16FlashAttnBwdSm80INS1_25CollectiveMainloopBwdSm80ILi2ELi2EN4cute5tupleIJNS5_1CILi64EEENS7_ILi128EEES8_EEENS_6half_tEfNS_4arch4Sm80ELb0ELb1ELb0ELb1ELb0ELb0ELb0ELb0ELi2ELi2ELi4ELi2ELb1EEENS1_21CollectiveEpilogueBwdISA_SB_SD_Li256ELb1ELb0ELi2EEENS1_19SingleTileSchedulerILb1ELb0ELb0ELi128EEEEEEEEEvNT_6ParamsE,"a",@progbits
	.sectionflags	@""
	.align	4
.nv.constant0._ZN7cutlass13device_kernelIN5flash19enable_sm80_to_sm89INS1_16FlashAttnBwdSm80INS1_25CollectiveMainloopBwdSm80ILi2ELi2EN4cute5tupleIJNS5_1CILi64EEENS7_ILi128EEES8_EEENS_6half_tEfNS_4arch4Sm80ELb0ELb1ELb0ELb1ELb0ELb0ELb0ELb0ELi2ELi2ELi4ELi2ELb1EEENS1_21CollectiveEpilogueBwdISA_SB_SD_Li256ELb1ELb0ELi2EEENS1_19SingleTileSchedulerILb1ELb0ELb0ELi128EEEEEEEEEvNT_6ParamsE:
	.zero		1520


//--------------------- .nv.constant0._ZN7cutlass13device_kernelIN5flash19enable_sm80_to_sm89INS1_16FlashAttnBwdSm80INS1_25CollectiveMainloopBwdSm80ILi2ELi2EN4cute5tupleIJNS5_1CILi64EEENS7_ILi128EEES8_EEENS_6half_tEfNS_4arch4Sm80ELb0ELb1ELb0ELb1ELb1ELb0ELb0ELb0ELi2ELi2ELi4ELi2ELb1EEENS1_21CollectiveEpilogueBwdISA_SB_SD_Li256ELb1ELb0ELi2EEENS1_19SingleTileSchedulerILb1ELb0ELb0ELi128EEEEEEEEEvNT_6ParamsE --------------------------
	.section	.nv.constant0._ZN7cutlass13device_kernelIN5flash19enable_sm80_to_sm89INS1_16FlashAttnBwdSm80INS1_25CollectiveMainloopBwdSm80ILi2ELi2EN4cute5tupleIJNS5_1CILi64EEENS7_ILi128EEES8_EEENS_6half_tEfNS_4arch4Sm80ELb0ELb1ELb0ELb1ELb1ELb0ELb0ELb0ELi2ELi2ELi4ELi2ELb1EEENS1_21CollectiveEpilogueBwdISA_SB_SD_Li256ELb1ELb0ELi2EEENS1_19SingleTileSchedulerILb1ELb0ELb0ELi128EEEEEEEEEvNT_6ParamsE,"a",@progbits
	.sectionflags	@""
	.align	4
.nv.constant0._ZN7cutlass13device_kernelIN5flash19enable_sm80_to_sm89INS1_16FlashAttnBwdSm80INS1_25CollectiveMainloopBwdSm80ILi2ELi2EN4cute5tupleIJNS5_1CILi64EEENS7_ILi128EEES8_EEENS_6half_tEfNS_4arch4Sm80ELb0ELb1ELb0ELb1ELb1ELb0ELb0ELb0ELi2ELi2ELi4ELi2ELb1EEENS1_21CollectiveEpilogueBwdISA_SB_SD_Li256ELb1ELb0ELi2EEENS1_19SingleTileSchedulerILb1ELb0ELb0ELi128EEEEEEEEEvNT_6ParamsE:
	.zero		1520


//--------------------- .nv.constant0._ZN7cutlass13device_kernelIN5flash19enable_sm80_to_sm89INS1_16FlashAttnBwdSm80INS1_25CollectiveMainloopBwdSm80ILi2ELi2EN4cute5tupleIJNS5_1CILi64EEENS7_ILi128EEES8_EEENS_6half_tEfNS_4arch4Sm80ELb0ELb1ELb0ELb1ELb0ELb0ELb0ELb0ELi2ELi2ELi4ELi2ELb1EEENS1_24CollectiveEpilogueBwdGQAISA_fSD_Li256ELb1ELb0EEENS1_19SingleTileSchedulerILb1ELb0ELb0ELi128EEEEEEEEEvNT_6ParamsE --------------------------
	.section	.nv.constant0._ZN7cutlass13device_kernelIN5flash19enable_sm80_to_sm89INS1_16FlashAttnBwdSm80INS1_25CollectiveMainloopBwdSm80ILi2ELi2EN4cute5tupleIJNS5_1CILi64EEENS7_ILi128EEES8_EEENS_6half_tEfNS_4arch4Sm80ELb0ELb1ELb0ELb1ELb0ELb0ELb0ELb0ELi2ELi2ELi4ELi2ELb1EEENS1_24CollectiveEpilogueBwdGQAISA_fSD_Li256ELb1ELb0EEENS1_19SingleTileSchedulerILb1ELb0ELb0ELi128EEEEEEEEEvNT_6ParamsE,"a",@progbits
	.sectionflags	@""
	.align	4
.nv.constant0._ZN7cutlass13device_kernelIN5flash19enable_sm80_to_sm89INS1_16FlashAttnBwdSm80INS1_25CollectiveMainloopBwdSm80ILi2ELi2EN4cute5tupleIJNS5_1CILi64EEENS7_ILi128EEES8_EEENS_6half_tEfNS_4arch4Sm80ELb0ELb1ELb0ELb1ELb0ELb0ELb0ELb0ELi2ELi2ELi4ELi2ELb1EEENS1_24CollectiveEpilogueBwdGQAISA_fSD_Li256ELb1ELb0EEENS1_19SingleTileSchedulerILb1ELb0ELb0ELi128EEEEEEEEEvNT_6ParamsE:
	.zero		1528


//--------------------- .nv.constant0._ZN7cutlass13device_kernelIN5flash19enable_sm80_to_sm89INS1_16FlashAttnBwdSm80INS1_25CollectiveMainloopBwdSm80ILi2ELi2EN4cute5tupleIJNS5_1CILi64EEENS7_ILi128EEES8_EEENS_6half_tEfNS_4arch4Sm80ELb0ELb1ELb0ELb1ELb1ELb0ELb0ELb0ELi2ELi2ELi4ELi2ELb1EEENS1_24CollectiveEpilogueBwdGQAISA_fSD_Li256ELb1ELb1EEENS1_19SingleTileSchedulerILb1ELb0ELb0ELi128EEEEEEEEEvNT_6ParamsE --------------------------
	.section	.nv.constant0._ZN7cutlass13device_kernelIN5flash19enable_sm80_to_sm89INS1_16FlashAttnBwdSm80INS1_25CollectiveMainloopBwdSm80ILi2ELi2EN4cute5tupleIJNS5_1CILi64EEENS7_ILi128EEES8_EEENS_6half_tEfNS_4arch4Sm80ELb0ELb1ELb0ELb1ELb1ELb0ELb0ELb0ELi2ELi2ELi4ELi2ELb1EEENS1_24CollectiveEpilogueBwdGQAISA_fSD_Li256ELb1ELb1EEENS1_19SingleTileSchedulerILb1ELb0ELb0ELi128EEEEEEEEEvNT_6ParamsE,"a",@progbits
	.sectionflags	@""
	.align	4
.nv.constant0._ZN7cutlass13device_kernelIN5flash19enable_sm80_to_sm89INS1_16FlashAttnBwdSm80INS1_25CollectiveMainloopBwdSm80ILi2ELi2EN4cute5tupleIJNS5_1CILi64EEENS7_ILi128EEES8_EEENS_6half_tEfNS_4arch4Sm80ELb0ELb1ELb0ELb1ELb1ELb0ELb0ELb0ELi2ELi2ELi4ELi2ELb1EEENS1_24CollectiveEpilogueBwdGQAISA_fSD_Li256ELb1ELb1EEENS1_19SingleTileSchedulerILb1ELb0ELb0ELi128EEEEEEEEEvNT_6ParamsE:
	.zero		1528


//--------------------- .nv.constant0._ZN7cutlass13device_kernelIN5flash19enable_sm80_to_sm89INS1_16FlashAttnBwdSm80INS1_25CollectiveMainloopBwdSm80ILi2ELi2EN4cute5tupleIJNS5_1CILi64EEENS7_ILi128EEES8_EEENS_6half_tEfNS_4arch4Sm80ELb1ELb0ELb0ELb0ELb0ELb0ELb0ELb0ELi2ELi2ELi4ELi2ELb1EEENS1_21CollectiveEpilogueBwdISA_SB_SD_Li256ELb0ELb0ELi2EEENS1_25SingleTileBwdLPTSchedulerILb0ELi128ELb0EEEEEEEEEvNT_6ParamsE --------------------------
	.section	.nv.constant0._ZN7cutlass13device_kernelIN5flash19enable_sm80_to_sm89INS1_16FlashAttnBwdSm80INS1_25CollectiveMainloopBwdSm80ILi2ELi2EN4cute5tupleIJNS5_1CILi64EEENS7_ILi128EEES8_EEENS_6half_tEfNS_4arch4Sm80ELb1ELb0ELb0ELb0ELb0ELb0ELb0ELb0ELi2ELi2ELi4ELi2ELb1EEENS1_21CollectiveEpilogueBwdISA_SB_SD_Li256ELb0ELb0ELi2EEENS1_25SingleTileBwdLPTSchedulerILb0ELi128ELb0EEEEEEEEEvNT_6ParamsE,"a",@progbits
	.sectionflags	@""
	.align	4
.nv.constant0._ZN7cutlass13device_kernelIN5flash19enable_sm80_to_sm89INS1_16FlashAttnBwdSm80INS1_25CollectiveMainloopBwdSm80ILi2ELi2EN4cute5tupleIJNS5_1CILi64EEENS7_ILi128EEES8_EEENS_6half_tEfNS_4arch4Sm80ELb1ELb0ELb0ELb0ELb0ELb0ELb0ELb0ELi2ELi2ELi4ELi2ELb1EEENS1_21CollectiveEpilogueBwdISA_SB_SD_Li256ELb0ELb0ELi2EEENS1_25SingleTileBwdLPTSchedulerILb0ELi128ELb0EEEEEEEEEvNT_6ParamsE:
	.zero		1544


//--------------------- .nv.constant0._ZN7cutlass13device_kernelIN5flash19enable_sm80_to_sm89INS1_16FlashAttnBwdSm80INS1_25CollectiveMainloopBwdSm80ILi2ELi2EN4cute5tupleIJNS5_1CILi64EEENS7_ILi128EEES8_EEENS_6half_tEfNS_4arch4Sm80ELb1ELb0ELb0ELb0ELb1ELb0ELb0ELb0ELi2ELi2ELi4ELi2ELb1EEENS1_21CollectiveEpilogueBwdISA_SB_SD_Li256ELb0ELb0ELi2EEENS1_25SingleTileBwdLPTSchedulerILb0ELi128ELb1EEEEEEEEEvNT_6ParamsE --------------------------
	.section	.nv.constant0._ZN7cutlass13device_kernelIN5flash19enable_sm80_to_sm89INS1_16FlashAttnBwdSm80INS1_25CollectiveMainloopBwdSm80ILi2ELi2EN4cute5tupleIJNS5_1CILi64EEENS7_ILi128EEES8_EEENS_6half_tEfNS_4arch4Sm80ELb1ELb0ELb0ELb0ELb1ELb0ELb0ELb0ELi2ELi2ELi4ELi2ELb1EEENS1_21CollectiveEpilogueBwdISA_SB_SD_Li256ELb0ELb0ELi2EEENS1_25SingleTileBwdLPTSchedulerILb0ELi128ELb1EEEEEEEEEvNT_6ParamsE,"a",@progbits
	.sectionflags	@""
	.align	4
.nv.constant0._ZN7cutlass13device_kernelIN5flash19enable_sm80_to_sm89INS1_16FlashAttnBwdSm80INS1_25CollectiveMainloopBwdSm80ILi2ELi2EN4cute5tupleIJNS5_1CILi64EEENS7_ILi128EEES8_EEENS_6half_tEfNS_4arch4Sm80ELb1ELb0ELb0ELb0ELb1ELb0ELb0ELb0ELi2ELi2ELi4ELi2ELb1EEENS1_21CollectiveEpilogueBwdISA_SB_SD_Li256ELb0ELb0ELi2EEENS1_25SingleTileBwdLPTSchedulerILb0ELi128ELb1EEEEEEEEEvNT_6ParamsE:
	.zero		1544


//--------------------- .nv.constant0._ZN7cutlass13device_kernelIN5flash19enable_sm80_to_sm89INS1_16FlashAttnBwdSm80INS1_25CollectiveMainloopBwdSm80ILi2ELi2EN4cute5tupleIJNS5_1CILi64EEENS7_ILi128EEES8_EEENS_6half_tEfNS_4arch4Sm80ELb1ELb0ELb0ELb0ELb0ELb0ELb0ELb0ELi2ELi2ELi4ELi2ELb1EEENS1_24CollectiveEpilogueBwdGQAISA_fSD_Li256ELb0ELb0EEENS1_25SingleTileBwdLPTSchedulerILb0ELi128ELb0EEEEEEEEEvNT_6ParamsE --------------------------
	.section	.nv.constant0._ZN7cutlass13device_kernelIN5flash19enable_sm80_to_sm89INS1_16FlashAttnBwdSm80INS1_25CollectiveMainloopBwdSm80ILi2ELi2EN4cute5tupleIJNS5_1CILi64EEENS7_ILi128EEES8_EEENS_6half_tEfNS_4arch4Sm80ELb1ELb0ELb0ELb0ELb0ELb0ELb0ELb0ELi2ELi2ELi4ELi2ELb1EEENS1_24CollectiveEpilogueBwdGQAISA_fSD_Li256ELb0ELb0EEENS1_25SingleTileBwdLPTSchedulerILb0ELi128ELb0EEEEEEEEEvNT_6ParamsE,"a",@progbits
	.sectionflags	@""
	.align	4
.nv.constant0._ZN7cutlass13device_kernelIN5flash19enable_sm80_to_sm89INS1_16FlashAttnBwdSm80INS1_25CollectiveMainloopBwdSm80ILi2ELi2EN4cute5tupleIJNS5_1CILi64EEENS7_ILi128EEES8_EEENS_6half_tEfNS_4arch4Sm80ELb1ELb0ELb0ELb0ELb0ELb0ELb0ELb0ELi2ELi2ELi4ELi2ELb1EEENS1_24CollectiveEpilogueBwdGQAISA_fSD_Li256ELb0ELb0EEENS1_25SingleTileBwdLPTSchedulerILb0ELi128ELb0EEEEEEEEEvNT_6ParamsE:
	.zero		1552


//--------------------- .nv.constant0._ZN7cutlass13device_kernelIN5flash19enable_sm80_to_sm89INS1_16FlashAttnBwdSm80INS1_25CollectiveMainloopBwdSm80ILi2ELi2EN4cute5tupleIJNS5_1CILi64EEENS7_ILi128EEES8_EEENS_6half_tEfNS_4arch4Sm80ELb1ELb0ELb0ELb0ELb1ELb0ELb0ELb0ELi2ELi2ELi4ELi2ELb1EEENS1_24CollectiveEpilogueBwdGQAISA_fSD_Li256ELb0ELb1EEENS1_25SingleTileBwdLPTSchedulerILb0ELi128ELb1EEEEEEEEEvNT_6ParamsE --------------------------
	.section	.nv.constant0._ZN7cutlass13device_kernelIN5flash19enable_sm80_to_sm89INS1_16FlashAttnBwdSm80INS1_25CollectiveMainloopBwdSm80ILi2ELi2EN4cute5tupleIJNS5_1CILi64EEENS7_ILi128EEES8_EEENS_6half_tEfNS_4arch4Sm80ELb1ELb0ELb0ELb0ELb1ELb0ELb0ELb0ELi2ELi2ELi4ELi2ELb1EEENS1_24CollectiveEpilogueBwdGQAISA_fSD_Li256ELb0ELb1EEENS1_25SingleTileBwdLPTSchedulerILb0ELi128ELb1EEEEEEEEEvNT_6ParamsE,"a",@progbits
	.sectionflags	@""
	.align	4
.nv.constant0._ZN7cutlass13device_kernelIN5flash19enable_sm80_to_sm89INS1_16FlashAttnBwdSm80INS1_25CollectiveMainloopBwdSm80ILi2ELi2EN4cute5tupleIJNS5_1CILi64EEENS7_ILi128EEES8_EEENS_6half_tEfNS_4arch4Sm80ELb1ELb0ELb0ELb0ELb1ELb0ELb0ELb0ELi2ELi2ELi4ELi2ELb1EEENS1_24CollectiveEpilogueBwdGQAISA_fSD_Li256ELb0ELb1EEENS1_25SingleTileBwdLPTSchedulerILb0ELi128ELb1EEEEEEEEEvNT_6ParamsE:
	.zero		1552


//--------------------- .nv.constant0._ZN7cutlass13device_kernelIN5flash22FlashAttnBwdPreprocessIN4cute5tupleIJNS3_1CILi64EEES6_EEENS_6half_tEfNS_4arch4Sm80ELb1ELb0EEEEEvNT_6ParamsE --------------------------
	.section	.nv.constant0._ZN7cutlass13device_kernelIN5flash22FlashAttnBwdPreprocessIN4cute5tupleIJNS3_1CILi64EEES6_EEENS_6half_tEfNS_4arch4Sm80ELb1ELb0EEEEEvNT_6ParamsE,"a",@progbits
	.sectionflags	@""
	.align	4
.nv.constant0._ZN7cutlass13device_kernelIN5flash22FlashAttnBwdPreprocessIN4cute5tupleIJNS3_1CILi64EEES6_EEENS_6half_tEfNS_4arch4Sm80ELb1ELb0EEEEEvNT_6ParamsE:
	.zero		1136


//--------------------- .nv.constant0._ZN7cutlass13device_kernelIN5flash19enable_sm80_to_sm89INS1_16FlashAttnBwdSm80INS1_25CollectiveMainloopBwdSm80ILi2ELi2EN4cute5tupleIJNS5_1CILi64EEENS7_ILi128EEES8_EEENS_6half_tEfNS_4arch4Sm80ELb1ELb0ELb0ELb1ELb0ELb0ELb0ELb0ELi2ELi2ELi4ELi2ELb1EEENS1_21CollectiveEpilogueBwdISA_SB_SD_Li256ELb1ELb0ELi2EEENS1_25SingleTileBwdLPTSchedulerILb1ELi128ELb0EEEEEEEEEvNT_6ParamsE --------------------------
	.section	.nv.constant0._ZN7cutlass13device_kernelIN5flash19enable_sm80_to_sm89INS1_16FlashAttnBwdSm80INS1_25CollectiveMainloopBwdSm80ILi2ELi2EN4cute5tupleIJNS5_1CILi64EEENS7_ILi128EEES8_EEENS_6half_tEfNS_4arch4Sm80ELb1ELb0ELb0ELb1ELb0ELb0ELb0ELb0ELi2ELi2ELi4ELi2ELb1EEENS1_21CollectiveEpilogueBwdISA_SB_SD_Li256ELb1ELb0ELi2EEENS1_25SingleTileBwdLPTSchedulerILb1ELi128ELb0EEEEEEEEEvNT_6ParamsE,"a",@progbits
	.sectionflags	@""
	.align	4
.nv.constant0._ZN7cutlass13device_kernelIN5flash19enable_sm80_to_sm89INS1_16FlashAttnBwdSm80INS1_25CollectiveMainloopBwdSm80ILi2ELi2EN4cute5tupleIJNS5_1CILi64EEENS7_ILi128EEES8_EEENS_6half_tEfNS_4arch4Sm80ELb1ELb0ELb0ELb1ELb0ELb0ELb0ELb0ELi2ELi2ELi4ELi2ELb1EEENS1_21CollectiveEpilogueBwdISA_SB_SD_Li256ELb1ELb0ELi2EEENS1_25SingleTileBwdLPTSchedulerILb1ELi128ELb0EEEEEEEEEvNT_6ParamsE:
	.zero		1544


//--------------------- .nv.constant0._ZN7cutlass13device_kernelIN5flash19enable_sm80_to_sm89INS1_16FlashAttnBwdSm80INS1_25CollectiveMainloopBwdSm80ILi2ELi2EN4cute5tupleIJNS5_1CILi64EEENS7_ILi128EEES8_EEENS_6half_tEfNS_4arch4Sm80ELb1ELb0ELb0ELb1ELb1ELb0ELb0ELb0ELi2ELi2ELi4ELi2ELb1EEENS1_21CollectiveEpilogueBwdISA_SB_SD_Li256ELb1ELb0ELi2EEENS1_25SingleTileBwdLPTSchedulerILb1ELi128ELb1EEEEEEEEEvNT_6ParamsE --------------------------
	.section	.nv.constant0._ZN7cutlass13device_kernelIN5flash19enable_sm80_to_sm89INS1_16FlashAttnBwdSm80INS1_25CollectiveMainloopBwdSm80ILi2ELi2EN4cute5tupleIJNS5_1CILi64EEENS7_ILi128EEES8_EEENS_6half_tEfNS_4arch4Sm80ELb1ELb0ELb0ELb1ELb1ELb0ELb0ELb0ELi2ELi2ELi4ELi2ELb1EEENS1_21CollectiveEpilogueBwdISA_SB_SD_Li256ELb1ELb0ELi2EEENS1_25SingleTileBwdLPTSchedulerILb1ELi128ELb1EEEEEEEEEvNT_6ParamsE,"a",@progbits
	.sectionflags	@""
	.align	4
.nv.constant0._ZN7cutlass13device_kernelIN5flash19enable_sm80_to_sm89INS1_16FlashAttnBwdSm80INS1_25CollectiveMainloopBwdSm80ILi2ELi2EN4cute5tupleIJNS5_1CILi64EEENS7_ILi128EEES8_EEENS_6half_tEfNS_4arch4Sm80ELb1ELb0ELb0ELb1ELb1ELb0ELb0ELb0ELi2ELi2ELi4ELi2ELb1EEENS1_21CollectiveEpilogueBwdISA_SB_SD_Li256ELb1ELb0ELi2EEENS1_25SingleTileBwdLPTSchedulerILb1ELi128ELb1EEEEEEEEEvNT_6ParamsE:
	.zero		1544


//--------------------- .nv.constant0._ZN7cutlass13device_kernelIN5flash19enable_sm80_to_sm89INS1_16FlashAttnBwdSm80INS1_25CollectiveMainloopBwdSm80ILi2ELi2EN4cute5tupleIJNS5_1CILi64EEENS7_ILi128EEES8_EEENS_6half_tEfNS_4arch4Sm80ELb1ELb0ELb0ELb1ELb0ELb0ELb0ELb0ELi2ELi2ELi4ELi2ELb1EEENS1_24CollectiveEpilogueBwdGQAISA_fSD_Li256ELb1ELb0EEENS1_25SingleTileBwdLPTSchedulerILb1ELi128ELb0EEEEEEEEEvNT_6ParamsE --------------------------
	.section	.nv.constant0._ZN7cutlass13device_kernelIN5flash19enable_sm80_to_sm89INS1_16FlashAttnBwdSm80INS1_25CollectiveMainloopBwdSm80ILi2ELi2EN4cute5tupleIJNS5_1CILi64EEENS7_ILi128EEES8_EEENS_6half_tEfNS_4arch4Sm80ELb1ELb0ELb0ELb1ELb0ELb0ELb0ELb0ELi2ELi2ELi4ELi2ELb1EEENS1_24CollectiveEpilogueBwdGQAISA_fSD_Li256ELb1ELb0EEENS1_25SingleTileBwdLPTSchedulerILb1ELi128ELb0EEEEEEEEEvNT_6ParamsE,"a",@progbits
	.sectionflags	@""
	.align	4
.nv.constant0._ZN7cutlass13device_kernelIN5flash19enable_sm80_to_sm89INS1_16FlashAttnBwdSm80INS1_25CollectiveMainloopBwdSm80ILi2ELi2EN4cute5tupleIJNS5_1CILi64EEENS7_ILi128EEES8_EEENS_6half_tEfNS_4arch4Sm80ELb1ELb0ELb0ELb1ELb0ELb0ELb0ELb0ELi2ELi2ELi4ELi2ELb1EEENS1_24CollectiveEpilogueBwdGQAISA_fSD_Li256ELb1ELb0EEENS1_25SingleTileBwdLPTSchedulerILb1ELi128ELb0EEEEEEEEEvNT_6ParamsE:
	.zero		1552


//--------------------- .nv.constant0._ZN7cutlass13device_kernelIN5flash32FlashAttnBwdPostprocessConvertdQIN4cute5tupleIJNS3_1CILi64EEES6_EEENS_6half_tEfNS_4arch4Sm80ELi256ENS3_8TiledMMAINS3_8MMA_AtomIJNS3_28SM80_16x8x16_F32F16F16F32_TNEEEENS3_6LayoutINS4_IJNS5_ILi2EEENS5_ILi4EEENS5_ILi1EEEEEENS4_IJSI_SG_NS5_ILi0EEEEEEEENS4_IJNS5_ILi32EEES6_NS5_ILi16EEEEEEEELb0EEEEEvNT_6ParamsE --------------------------
	.section	.nv.constant0._ZN7cutlass13device_kernelIN5flash32FlashAttnBwdPostprocessConvertdQIN4cute5tupleIJNS3_1CILi64EEES6_EEENS_6half_tEfNS_4arch4Sm80ELi256ENS3_8TiledMMAINS3_8MMA_AtomIJNS3_28SM80_16x8x16_F32F16F16F32_TNEEEENS3_6LayoutINS4_IJNS5_ILi2EEENS5_ILi4EEENS5_ILi1EEEEEENS4_IJSI_SG_NS5_ILi0EEEEEEEENS4_IJNS5_ILi32EEES6_NS5_ILi16EEEEEEEELb0EEEEEvNT_6ParamsE,"a",@progbits
	.sectionflags	@""
	.align	4
.nv.constant0._ZN7cutlass13device_kernelIN5flash32FlashAttnBwdPostprocessConvertdQIN4cute5tupleIJNS3_1CILi64EEES6_EEENS_6half_tEfNS_4arch4Sm80ELi256ENS3_8TiledMMAINS3_8MMA_AtomIJNS3_28SM80_16x8x16_F32F16F16F32_TNEEEENS3_6LayoutINS4_IJNS5_ILi2EEENS5_ILi4EEENS5_ILi1EEEEEENS4_IJSI_SG_NS5_ILi0EEEEEEEENS4_IJNS5_ILi32EEES6_NS5_ILi16EEEEEEEELb0EEEEEvNT_6ParamsE:
	.zero		1008


//--------------------- .nv.constant0._ZN7cutlass13device_kernelIN5flash19enable_sm80_to_sm89INS1_16FlashAttnBwdSm80INS1_25CollectiveMainloopBwdSm80ILi2ELi2EN4cute5tupleIJNS5_1CILi64EEENS7_ILi128EEES8_EEENS_6half_tEfNS_4arch4Sm80ELb1ELb0ELb0ELb1ELb1ELb0ELb0ELb0ELi2ELi2ELi4ELi2ELb1EEENS1_24CollectiveEpilogueBwdGQAISA_fSD_Li256ELb1ELb1EEENS1_25SingleTileBwdLPTSchedulerILb1ELi128ELb1EEEEEEEEEvNT_6ParamsE --------------------------
	.section	.nv.constant0._ZN7cutlass13device_kernelIN5flash19enable_sm80_to_sm89INS1_16FlashAttnBwdSm80INS1_25CollectiveMainloopBwdSm80ILi2ELi2EN4cute5tupleIJNS5_1CILi64EEENS7_ILi128EEES8_EEENS_6half_tEfNS_4arch4Sm80ELb1ELb0ELb0ELb1ELb1ELb0ELb0ELb0ELi2ELi2ELi4ELi2ELb1EEENS1_24CollectiveEpilogueBwdGQAISA_fSD_Li256ELb1ELb1EEENS1_25SingleTileBwdLPTSchedulerILb1ELi128ELb1EEEEEEEEEvNT_6ParamsE,"a",@progbits
	.sectionflags	@""
	.align	4
.nv.constant0._ZN7cutlass13device_kernelIN5flash19enable_sm80_to_sm89INS1_16FlashAttnBwdSm80INS1_25CollectiveMainloopBwdSm80ILi2ELi2EN4cute5tupleIJNS5_1CILi64EEENS7_ILi128EEES8_EEENS_6half_tEfNS_4arch4Sm80ELb1ELb0ELb0ELb1ELb1ELb0ELb0ELb0ELi2ELi2ELi4ELi2ELb1EEENS1_24CollectiveEpilogueBwdGQAISA_fSD_Li256ELb1ELb1EEENS1_25SingleTileBwdLPTSchedulerILb1ELi128ELb1EEEEEEEEEvNT_6ParamsE:
	.zero		1552


//--------------------- .nv.constant0._ZN7cutlass13device_kernelIN5flash22FlashAttnBwdPreprocessIN4cute5tupleIJNS3_1CILi64EEES6_EEENS_6half_tEfNS_4arch4Sm80ELb1ELb1EEEEEvNT_6ParamsE --------------------------
	.section	.nv.constant0._ZN7cutlass13device_kernelIN5flash22FlashAttnBwdPreprocessIN4cute5tupleIJNS3_1CILi64EEES6_EEENS_6half_tEfNS_4arch4Sm80ELb1ELb1EEEEEvNT_6ParamsE,"a",@progbits
	.sectionflags	@""
	.align	4
.nv.constant0._ZN7cutlass13device_kernelIN5flash22FlashAttnBwdPreprocessIN4cute5tupleIJNS3_1CILi64EEES6_EEENS_6half_tEfNS_4arch4Sm80ELb1ELb1EEEEEvNT_6ParamsE:
	.zero		1136


//--------------------- .nv.constant0._ZN7cutlass13device_kernelIN5flash19enable_sm80_to_sm89INS1_16FlashAttnBwdSm80INS1_25CollectiveMainloopBwdSm80ILi2ELi2EN4cute5tupleIJNS5_1CILi128EEES8_NS7_ILi64EEEEEENS_6half_tEfNS_4arch4Sm80ELb0ELb0ELb0ELb0ELb0ELb0ELb0ELb0ELi2ELi4ELi4ELi4ELb0EEENS1_21CollectiveEpilogueBwdISA_SB_SD_Li256ELb0ELb0ELi2EEENS1_19SingleTileSchedulerILb0ELb0ELb0ELi128EEEEEEEEEvNT_6ParamsE --------------------------
	.section	.nv.constant0._ZN7cutlass13device_kernelIN5flash19enable_sm80_to_sm89INS1_16FlashAttnBwdSm80INS1_25CollectiveMainloopBwdSm80ILi2ELi2EN4cute5tupleIJNS5_1CILi128EEES8_NS7_ILi64EEEEEENS_6half_tEfNS_4arch4Sm80ELb0ELb0ELb0ELb0ELb0ELb0ELb0ELb0ELi2ELi4ELi4ELi4ELb0EEENS1_21CollectiveEpilogueBwdISA_SB_SD_Li256ELb0ELb0ELi2EEENS1_19SingleTileSchedulerILb0ELb0ELb0ELi128EEEEEEEEEvNT_6ParamsE,"a",@progbits
	.sectionflags	@""
	.align	4
.nv.constant0._ZN7cutlass13device_kernelIN5flash19enable_sm80_to_sm89INS1_16FlashAttnBwdSm80INS1_25CollectiveMainloopBwdSm80ILi2ELi2EN4cute5tupleIJNS5_1CILi128EEES8_NS7_ILi64EEEEEENS_6half_tEfNS_4arch4Sm80ELb0ELb0ELb0ELb0ELb0ELb0ELb0ELb0ELi2ELi4ELi4ELi4ELb0EEENS1_21CollectiveEpilogueBwdISA_SB_SD_Li256ELb0ELb0ELi2EEENS1_19SingleTileSchedulerILb0ELb0ELb0ELi128EEEEEEEEEvNT_6ParamsE:
	.zero		1520


//--------------------- .nv.constant0._ZN7cutlass13device_kernelIN5flash19enable_sm80_to_sm89INS1_16FlashAttnBwdSm80INS1_25CollectiveMainloopBwdSm80ILi2ELi2EN4cute5tupleIJNS5_1CILi128EEES8_NS7_ILi64EEEEEENS_6half_tEfNS_4arch4Sm80ELb0ELb0ELb0ELb0ELb1ELb0ELb0ELb0ELi2ELi4ELi4ELi4ELb0EEENS1_21CollectiveEpilogueBwdISA_SB_SD_Li256ELb0ELb0ELi2EEENS1_19SingleTileSchedulerILb0ELb0ELb0ELi128EEEEEEEEEvNT_6ParamsE --------------------------
	.section	.nv.constant0._ZN7cutlass13device_kernelIN5flash19enable_sm80_to_sm89INS1_16FlashAttnBwdSm80INS1_25CollectiveMainloopBwdSm80ILi2ELi2EN4cute5tupleIJNS5_1CILi128EEES8_NS7_ILi64EEEEEENS_6half_tEfNS_4arch4Sm80ELb0ELb0ELb0ELb0ELb1ELb0ELb0ELb0ELi2ELi4ELi4ELi4ELb0EEENS1_21CollectiveEpilogueBwdISA_SB_SD_Li256ELb0ELb0ELi2EEENS1_19SingleTileSchedulerILb0ELb0ELb0ELi128EEEEEEEEEvNT_6ParamsE,"a",@progbits
	.sectionflags	@""
	.align	4
.nv.constant0._ZN7cutlass13device_kernelIN5flash19enable_sm80_to_sm89INS1_16FlashAttnBwdSm80INS1_25CollectiveMainloopBwdSm80ILi2ELi2EN4cute5tupleIJNS5_1CILi128EEES8_NS7_ILi64EEEEEENS_6half_tEfNS_4arch4Sm80ELb0ELb0ELb0ELb0ELb1ELb0ELb0ELb0ELi2ELi4ELi4ELi4ELb0EEENS1_21CollectiveEpilogueBwdISA_SB_SD_Li256ELb0ELb0ELi2EEENS1_19SingleTileSchedulerILb0ELb0ELb0ELi128EEEEEEEEEvNT_6ParamsE:
	.zero		1520


//--------------------- .nv.constant0._ZN7cutlass13device_kernelIN5flash19enable_sm80_to_sm89INS1_16FlashAttnBwdSm80INS1_25CollectiveMainloopBwdSm80ILi2ELi2EN4cute5tupleIJNS5_1CILi128EEES8_NS7_ILi64EEEEEENS_6half_tEfNS_4arch4Sm80ELb0ELb0ELb0ELb0ELb0ELb0ELb0ELb0ELi2ELi4ELi4ELi4ELb0EEENS1_24CollectiveEpilogueBwdGQAISA_fSD_Li256ELb0ELb0EEENS1_19SingleTileSchedulerILb0ELb0ELb0ELi128EEEEEEEEEvNT_6ParamsE --------------------------
	.section	.nv.constant0._ZN7cutlass13device_kernelIN5flash19enable_sm80_to_sm89INS1_16FlashAttnBwdSm80INS1_25CollectiveMainloopBwdSm80ILi2ELi2EN4cute5tupleIJNS5_1CILi128EEES8_NS7_ILi64EEEEEENS_6half_tEfNS_4arch4Sm80ELb0ELb0ELb0ELb0ELb0ELb0ELb0ELb0ELi2ELi4ELi4ELi4ELb0EEENS1_24CollectiveEpilogueBwdGQAISA_fSD_Li256ELb0ELb0EEENS1_19SingleTileSchedulerILb0ELb0ELb0ELi128EEEEEEEEEvNT_6ParamsE,"a",@progbits
	.sectionflags	@""
	.align	4
.nv.constant0._ZN7cutlass13device_kernelIN5flash19enable_sm80_to_sm89INS1_16FlashAttnBwdSm80INS1_25CollectiveMainloopBwdSm80ILi2ELi2EN4cute5tupleIJNS5_1CILi128EEES8_NS7_ILi64EEEEEENS_6half_tEfNS_4arch4Sm80ELb0ELb0ELb0ELb0ELb0ELb0ELb0ELb0ELi2ELi4ELi4ELi4ELb0EEENS1_24CollectiveEpilogueBwdGQAISA_fSD_Li256ELb0ELb0EEENS1_19SingleTileSchedulerILb0ELb0ELb0ELi128EEEEEEEEEvNT_6ParamsE:
	.zero		1528


//--------------------- .nv.constant0._ZN7cutlass13device_kernelIN5flash19enable_sm80_to_sm89INS1_16FlashAttnBwdSm80INS1_25CollectiveMainloopBwdSm80ILi2ELi2EN4cute5tupleIJNS5_1CILi128EEES8_NS7_ILi64EEEEEENS_6half_tEfNS_4arch4Sm80ELb0ELb0ELb0ELb0ELb1ELb0ELb0ELb0ELi2ELi4ELi4ELi4ELb0EEENS1_24CollectiveEpilogueBwdGQAISA_fSD_Li256ELb0ELb1EEENS1_19SingleTileSchedulerILb0ELb0ELb0ELi128EEEEEEEEEvNT_6ParamsE --------------------------
	.section	.nv.constant0._ZN7cutlass13device_kernelIN5flash19enable_sm80_to_sm89INS1_16FlashAttnBwdSm80INS1_25CollectiveMainloopBwdSm80ILi2ELi2EN4cute5tupleIJNS5_1CILi128EEES8_NS7_ILi64EEEEEENS_6half_tEfNS_4arch4Sm80ELb0ELb0ELb0ELb0ELb1ELb0ELb0ELb0ELi2ELi4ELi4ELi4ELb0EEENS1_24CollectiveEpilogueBwdGQAISA_fSD_Li256ELb0ELb1EEENS1_19SingleTileSchedulerILb0ELb0ELb0ELi128EEEEEEEEEvNT_6ParamsE,"a",@progbits
	.sectionflags	@""
	.align	4
.nv.constant0._ZN7cutlass13device_kernelIN5flash19enable_sm80_to_sm89INS1_16FlashAttnBwdSm80INS1_25CollectiveMainloopBwdSm80ILi2ELi2EN4cute5tupleIJNS5_1CILi128EEES8_NS7_ILi64EEEEEENS_6half_tEfNS_4arch4Sm80ELb0ELb0ELb0ELb0ELb1ELb0ELb0ELb0ELi2ELi4ELi4ELi4ELb0EEENS1_24CollectiveEpilogueBwdGQAISA_fSD_Li256ELb0ELb1EEENS1_19SingleTileSchedulerILb0ELb0ELb0ELi128EEEEEEEEEvNT_6ParamsE:
	.zero		1528


//--------------------- .nv.constant0._ZN7cutlass13device_kernelIN5flash19enable_sm80_to_sm89INS1_16FlashAttnBwdSm80INS1_25CollectiveMainloopBwdSm80ILi2ELi2EN4cute5tupleIJNS5_1CILi128EEES8_NS7_ILi64EEEEEENS_6half_tEfNS_4arch4Sm80ELb0ELb0ELb0ELb1ELb0ELb0ELb0ELb0ELi2ELi4ELi4ELi4ELb0EEENS1_21CollectiveEpilogueBwdISA_SB_SD_Li256ELb1ELb0ELi2EEENS1_19SingleTileSchedulerILb1ELb0ELb0ELi128EEEEEEEEEvNT_6ParamsE --------------------------
	.section	.nv.constant0._ZN7cutlass13device_kernelIN5flash19enable_sm80_to_sm89INS1_16FlashAttnBwdSm80INS1_25CollectiveMainloopBwdSm80ILi2ELi2EN4cute5tupleIJNS5_1CILi128EEES8_NS7_ILi64EEEEEENS_6half_tEfNS_4arch4Sm80ELb0ELb0ELb0ELb1ELb0ELb0ELb0ELb0ELi2ELi4ELi4ELi4ELb0EEENS1_21CollectiveEpilogueBwdISA_SB_SD_Li256ELb1ELb0ELi2EEENS1_19SingleTileSchedulerILb1ELb0ELb0ELi128EEEEEEEEEvNT_6ParamsE,"a",@progbits
	.sectionflags	@""
	.align	4
.nv.constant0._ZN7cutlass13device_kernelIN5flash19enable_sm80_to_sm89INS1_16FlashAttnBwdSm80INS1_25CollectiveMainloopBwdSm80ILi2ELi2EN4cute5tupleIJNS5_1CILi128EEES8_NS7_ILi64EEEEEENS_6half_tEfNS_4arch4Sm80ELb0ELb0ELb0ELb1ELb0ELb0ELb0ELb0ELi2ELi4ELi4ELi4ELb0EEENS1_21CollectiveEpilogueBwdISA_SB_SD_Li256ELb1ELb0ELi2EEENS1_19SingleTileSchedulerILb1ELb0ELb0ELi128EEEEEEEEEvNT_6ParamsE:
	.zero		1520


//--------------------- .nv.constant0._ZN7cutlass13device_kernelIN5flash19enable_sm80_to_sm89INS1_16FlashAttnBwdSm80INS1_25CollectiveMainloopBwdSm80ILi2ELi2EN4cute5tupleIJNS5_1CILi128EEES8_NS7_ILi64EEEEEENS_6half_tEfNS_4arch4Sm80ELb0ELb0ELb0ELb1ELb1ELb0ELb0ELb0ELi2ELi4ELi4ELi4ELb0EEENS1_21CollectiveEpilogueBwdISA_SB_SD_Li256ELb1ELb0ELi2EEENS1_19SingleTileSchedulerILb1ELb0ELb0ELi128EEEEEEEEEvNT_6ParamsE --------------------------
	.section	.nv.constant0._ZN7cutlass13device_kernelIN5flash19enable_sm80_to_sm89INS1_16FlashAttnBwdSm80INS1_25CollectiveMainloopBwdSm80ILi2ELi2EN4cute5tupleIJNS5_1CILi128EEES8_NS7_ILi64EEEEEENS_6half_tEfNS_4arch4Sm80ELb0ELb0ELb0ELb1ELb1ELb0ELb0ELb0ELi2ELi4ELi4ELi4ELb0EEENS1_21CollectiveEpilogueBwdISA_SB_SD_Li256ELb1ELb0ELi2EEENS1_19SingleTileSchedulerILb1ELb0ELb0ELi128EEEEEEEEEvNT_6ParamsE,"a",@progbits
	.sectionflags	@""
	.align	4
.nv.constant0._ZN7cutlass13device_kernelIN5flash19enable_sm80_to_sm89INS1_16FlashAttnBwdSm80INS1_25CollectiveMainloopBwdSm80ILi2ELi2EN4cute5tupleIJNS5_1CILi128EEES8_NS7_ILi64EEEEEENS_6half_tEfNS_4arch4Sm80ELb0ELb0ELb0ELb1ELb1ELb0ELb0ELb0ELi2ELi4ELi4ELi4ELb0EEENS1_21CollectiveEpilogueBwdISA_SB_SD_Li256ELb1ELb0ELi2EEENS1_19SingleTileSchedulerILb1ELb0ELb0ELi128EEEEEEEEEvNT_6ParamsE:
	.zero		1520


//--------------------- .nv.constant0._ZN7cutlass13device_kernelIN5flash19enable_sm80_to_sm89INS1_16FlashAttnBwdSm80INS1_25CollectiveMainloopBwdSm80ILi2ELi2EN4cute5tupleIJNS5_1CILi128EEES8_NS7_ILi64EEEEEENS_6half_tEfNS_4arch4Sm80ELb0ELb0ELb0ELb1ELb0ELb0ELb0ELb0ELi2ELi4ELi4ELi4ELb0EEENS1_24CollectiveEpilogueBwdGQAISA_fSD_Li256ELb1ELb0EEENS1_19SingleTileSchedulerILb1ELb0ELb0ELi128EEEEEEEEEvNT_6ParamsE --------------------------
	.section	.nv.constant0._ZN7cutlass13device_kernelIN5flash19enable_sm80_to_sm89INS1_16FlashAttnBwdSm80INS1_25CollectiveMainloopBwdSm80ILi2ELi2EN4cute5tupleIJNS5_1CILi128EEES8_NS7_ILi64EEEEEENS_6half_tEfNS_4arch4Sm80ELb0ELb0ELb0ELb1ELb0ELb0ELb0ELb0ELi2ELi4ELi4ELi4ELb0EEENS1_24CollectiveEpilogueBwdGQAISA_fSD_Li256ELb1ELb0EEENS1_19SingleTileSchedulerILb1ELb0ELb0ELi128EEEEEEEEEvNT_6ParamsE,"a",@progbits
	.sectionflags	@""
	.align	4
.nv.constant0._ZN7cutlass13device_kernelIN5flash19enable_sm80_to_sm89INS1_16FlashAttnBwdSm80INS1_25CollectiveMainloopBwdSm80ILi2ELi2EN4cute5tupleIJNS5_1CILi128EEES8_NS7_ILi64EEEEEENS_6half_tEfNS_4arch4Sm80ELb0ELb0ELb0ELb1ELb0ELb0ELb0ELb0ELi2ELi4ELi4ELi4ELb0EEENS1_24CollectiveEpilogueBwdGQAISA_fSD_Li256ELb1ELb0EEENS1_19SingleTileSchedulerILb1ELb0ELb0ELi128EEEEEEEEEvNT_6ParamsE:
	.zero		1528


//--------------------- .nv.constant0._ZN7cutlass13device_kernelIN5flash19enable_sm80_to_sm89INS1_16FlashAttnBwdSm80INS1_25CollectiveMainloopBwdSm80ILi2ELi2EN4cute5tupleIJNS5_1CILi128EEES8_NS7_ILi64EEEEEENS_6half_tEfNS_4arch4Sm80ELb0ELb0ELb0ELb1ELb1ELb0ELb0ELb0ELi2ELi4ELi4ELi4ELb0EEENS1_24CollectiveEpilogueBwdGQAISA_fSD_Li256ELb1ELb1EEENS1_19SingleTileSchedulerILb1ELb0ELb0ELi128EEEEEEEEEvNT_6ParamsE --------------------------
	.section	.nv.constant0._ZN7cutlass13device_kernelIN5flash19enable_sm80_to_sm89INS1_16FlashAttnBwdSm80INS1_25CollectiveMainloopBwdSm80ILi2ELi2EN4cute5tupleIJNS5_1CILi128EEES8_NS7_ILi64EEEEEENS_6half_tEfNS_4arch4Sm80ELb0ELb0ELb0ELb1ELb1ELb0ELb0ELb0ELi2ELi4ELi4ELi4ELb0EEENS1_24CollectiveEpilogueBwdGQAISA_fSD_Li256ELb1ELb1EEENS1_19SingleTileSchedulerILb1ELb0ELb0ELi128EEEEEEEEEvNT_6ParamsE,"a",@progbits
	.sectionflags	@""
	.align	4
.nv.constant0._ZN7cutlass13device_kernelIN5flash19enable_sm80_to_sm89INS1_16FlashAttnBwdSm80INS1_25CollectiveMainloopBwdSm80ILi2ELi2EN4cute5tupleIJNS5_1CILi128EEES8_NS7_ILi64EEEEEENS_6half_tEfNS_4arch4Sm80ELb0ELb0ELb0ELb1ELb1ELb0ELb0ELb0ELi2ELi4ELi4ELi4ELb0EEENS1_24CollectiveEpilogueBwdGQAISA_fSD_Li256ELb1ELb1EEENS1_19SingleTileSchedulerILb1ELb0ELb0ELi128EEEEEEEEEvNT_6ParamsE:
	.zero		1528


//--------------------- .nv.constant0._ZN7cutlass13device_kernelIN5flash19enable_sm80_to_sm89INS1_16FlashAttnBwdSm80INS1_25CollectiveMainloopBwdSm80ILi2ELi2EN4cute5tupleIJNS5_1CILi128EEES8_NS7_ILi64EEEEEENS_6half_tEfNS_4arch4Sm80ELb0ELb1ELb0ELb0ELb0ELb0ELb0ELb0ELi2ELi4ELi4ELi4ELb0EEENS1_21CollectiveEpilogueBwdISA_SB_SD_Li256ELb0ELb0ELi2EEENS1_19SingleTileSchedulerILb0ELb0ELb0ELi128EEEEEEEEEvNT_6ParamsE --------------------------
	.section	.nv.constant0._ZN7cutlass13device_kernelIN5flash19enable_sm80_to_sm89INS1_16FlashAttnBwdSm80INS1_25CollectiveMainloopBwdSm80ILi2ELi2EN4cute5tupleIJNS5_1CILi128EEES8_NS7_ILi64EEEEEENS_6half_tEfNS_4arch4Sm80ELb0ELb1ELb0ELb0ELb0ELb0ELb0ELb0ELi2ELi4ELi4ELi4ELb0EEENS1_21CollectiveEpilogueBwdISA_SB_SD_Li256ELb0ELb0ELi2EEENS1_19SingleTileSchedulerILb0ELb0ELb0ELi128EEEEEEEEEvNT_6ParamsE,"a",@progbits
	.sectionflags	@""
	.align	4
.nv.constant0._ZN7cutlass13device_kernelIN5flash19enable_sm80_to_sm89INS1_16FlashAttnBwdSm80INS1_25CollectiveMainloopBwdSm80ILi2ELi2EN4cute5tupleIJNS5_1CILi128EEES8_NS7_ILi64EEEEEENS_6half_tEfNS_4arch4Sm80ELb0ELb1ELb0ELb0ELb0ELb0ELb0ELb0ELi2ELi4ELi4ELi4ELb0EEENS1_21CollectiveEpilogueBwdISA_SB_SD_Li256ELb0ELb0ELi2EEENS1_19SingleTileSchedulerILb0ELb0ELb0ELi128EEEEEEEEEvNT_6ParamsE:
	.zero		1520


//--------------------- .nv.constant0._ZN7cutlass13device_kernelIN5flash19enable_sm80_to_sm89INS1_16FlashAttnBwdSm80INS1_25CollectiveMainloopBwdSm80ILi2ELi2EN4cute5tupleIJNS5_1CILi128EEES8_NS7_ILi64EEEEEENS_6half_tEfNS_4arch4Sm80ELb0ELb1ELb0ELb0ELb1ELb0ELb0ELb0ELi2ELi4ELi4ELi4ELb0EEENS1_21CollectiveEpilogueBwdISA_SB_SD_Li256ELb0ELb0ELi2EEENS1_19SingleTileSchedulerILb0ELb0ELb0ELi128EEEEEEEEEvNT_6ParamsE --------------------------
	.section	.nv.constant0._ZN7cutlass13device_kernelIN5flash19enable_sm80_to_sm89INS1_16FlashAttnBwdSm80INS1_25CollectiveMainloopBwdSm80ILi2ELi2EN4cute5tupleIJNS5_1CILi128EEES8_NS7_ILi64EEEEEENS_6half_tEfNS_4arch4Sm80ELb0ELb1ELb0ELb0ELb1ELb0ELb0ELb0ELi2ELi4ELi4ELi4ELb0EEENS1_21CollectiveEpilogueBwdISA_SB_SD_Li256ELb0ELb0ELi2EEENS1_19SingleTileSchedulerILb0ELb0ELb0ELi128EEEEEEEEEvNT_6ParamsE,"a",@progbits
	.sectionflags	@""
	.align	4
.nv.constant0._ZN7cutlass13device_kernelIN5flash19enable_sm80_to_sm89INS1_16FlashAttnBwdSm80INS1_25CollectiveMainloopBwdSm80ILi2ELi2EN4cute5tupleIJNS5_1CILi128EEES8_NS7_ILi64EEEEEENS_6half_tEfNS_4arch4Sm80ELb0ELb1ELb0ELb0ELb1ELb0ELb0ELb0ELi2ELi4ELi4ELi4ELb0EEENS1_21CollectiveEpilogueBwdISA_SB_SD_Li256ELb0ELb0ELi2EEENS1_19SingleTileSchedulerILb0ELb0ELb0ELi128EEEEEEEEEvNT_6ParamsE:
	.zero		1520


//--------------------- .nv.constant0._ZN7cutlass13device_kernelIN5flash19enable_sm80_to_sm89INS1_16FlashAttnBwdSm80INS1_25CollectiveMainloopBwdSm80ILi2ELi2EN4cute5tupleIJNS5_1CILi128EEES8_NS7_ILi64EEEEEENS_6half_tEfNS_4arch4Sm80ELb0ELb1ELb0ELb0ELb0ELb0ELb0ELb0ELi2ELi4ELi4ELi4ELb0EEENS1_24CollectiveEpilogueBwdGQAISA_fSD_Li256ELb0ELb0EEENS1_19SingleTileSchedulerILb0ELb0ELb0ELi128EEEEEEEEEvNT_6ParamsE --------------------------
	.section	.nv.constant0._ZN7cutlass13device_kernelIN5flash19enable_sm80_to_sm89INS1_16FlashAttnBwdSm80INS1_25CollectiveMainloopBwdSm80ILi2ELi2EN4cute5tupleIJNS5_1CILi128EEES8_NS7_ILi64EEEEEENS_6half_tEfNS_4arch4Sm80ELb0ELb1ELb0ELb0ELb0ELb0ELb0ELb0ELi2ELi4ELi4ELi4ELb0EEENS1_24CollectiveEpilogueBwdGQAISA_fSD_Li256ELb0ELb0EEENS1_19SingleTileSchedulerILb0ELb0ELb0ELi128EEEEEEEEEvNT_6ParamsE,"a",@progbits
	.sectionflags	@""
	.align	4
.nv.constant0._ZN7cutlass13device_kernelIN5flash19enable_sm80_to_sm89INS1_16FlashAttnBwdSm80INS1_25CollectiveMainloopBwdSm80ILi2ELi2EN4cute5tupleIJNS5_1CILi128EEES8_NS7_ILi64EEEEEENS_6half_tEfNS_4arch4Sm80ELb0ELb1ELb0ELb0ELb0ELb0ELb0ELb0ELi2ELi4ELi4ELi4ELb0EEENS1_24CollectiveEpilogueBwdGQAISA_fSD_Li256ELb0ELb0EEENS1_19SingleTileSchedulerILb0ELb0ELb0ELi128EEEEEEEEEvNT_6ParamsE:
	.zero		1528


//--------------------- .nv.constant0._ZN7cutlass13device_kernelIN5flash19enable_sm80_to_sm89INS1_16FlashAttnBwdSm80INS1_25CollectiveMainloopBwdSm80ILi2ELi2EN4cute5tupleIJNS5_1CILi128EEES8_NS7_ILi64EEEEEENS_6half_tEfNS_4arch4Sm80ELb0ELb1ELb0ELb0ELb1ELb0ELb0ELb0ELi2ELi4ELi4ELi4ELb0EEENS1_24CollectiveEpilogueBwdGQAISA_fSD_Li256ELb0ELb1EEENS1_19SingleTileSchedulerILb0ELb0ELb0ELi128EEEEEEEEEvNT_6ParamsE --------------------------
	.section	.nv.constant0._ZN7cutlass13device_kernelIN5flash19enable_sm80_to_sm89INS1_16FlashAttnBwdSm80INS1_25CollectiveMainloopBwdSm80ILi2ELi2EN4cute5tupleIJNS5_1CILi128EEES8_NS7_ILi64EEEEEENS_6half_tEfNS_4arch4Sm80ELb0ELb1ELb0ELb0ELb1ELb0ELb0ELb0ELi2ELi4ELi4ELi4ELb0EEENS1_24CollectiveEpilogueBwdGQAISA_fSD_Li256ELb0ELb1EEENS1_19SingleTileSchedulerILb0ELb0ELb0ELi128EEEEEEEEEvNT_6ParamsE,"a",@progbits
	.sectionflags	@""
	.align	4
.nv.constant0._ZN7cutlass13device_kernelIN5flash19enable_sm80_to_sm89INS1_16FlashAttnBwdSm80INS1_25CollectiveMainloopBwdSm80ILi2ELi2EN4cute5tupleIJNS5_1CILi128EEES8_NS7_ILi64EEEEEENS_6half_tEfNS_4arch4Sm80ELb0ELb1ELb0ELb0ELb1ELb0ELb0ELb0ELi2ELi4ELi4ELi4ELb0EEENS1_24CollectiveEpilogueBwdGQAISA_fSD_Li256ELb0ELb1EEENS1_19SingleTileSchedulerILb0ELb0ELb0ELi128EEEEEEEEEvNT_6ParamsE:
	.zero		1528


//--------------------- .nv.constant0._ZN7cutlass13device_kernelIN5flash19enable_sm80_to_sm89INS1_16FlashAttnBwdSm80INS1_25CollectiveMainloopBwdSm80ILi2ELi2EN4cute5tupleIJNS5_1CILi128EEES8_NS7_ILi64EEEEEENS_6half_tEfNS_4arch4Sm80ELb0ELb1ELb0ELb1ELb0ELb0ELb0ELb0ELi2ELi4ELi4ELi4ELb0EEENS1_21CollectiveEpilogueBwdISA_SB_SD_Li256ELb1ELb0ELi2EEENS1_19SingleTileSchedulerILb1ELb0ELb0ELi128EEEEEEEEEvNT_6ParamsE --------------------------
	.section	.nv.constant0._ZN7cutlass13device_kernelIN5flash19enable_sm80_to_sm89INS1_16FlashAttnBwdSm80INS1_25CollectiveMainloopBwdSm80ILi2ELi2EN4cute5tupleIJNS5_1CILi128EEES8_NS7_ILi64EEEEEENS_6half_tEfNS_4arch4Sm80ELb0ELb1ELb0ELb1ELb0ELb0ELb0ELb0ELi2ELi4ELi4ELi4ELb0EEENS1_21CollectiveEpilogueBwdISA_SB_SD_Li256ELb1ELb0ELi2EEENS1_19SingleTileSchedulerILb1ELb0ELb0ELi128EEEEEEEEEvNT_6ParamsE,"a",@progbits
	.sectionflags	@""
	.align	4
.nv.constant0._ZN7cutlass13device_kernelIN5flash19enable_sm80_to_sm89INS1_16FlashAttnBwdSm80INS1_25CollectiveMainloopBwdSm80ILi2ELi2EN4cute5tupleIJNS5_1CILi128EEES8_NS7_ILi64EEEEEENS_6half_tEfNS_4arch4Sm80ELb0ELb1ELb0ELb1ELb0ELb0ELb0ELb0ELi2ELi4ELi4ELi4ELb0EEENS1_21CollectiveEpilogueBwdISA_SB_SD_Li256ELb1ELb0ELi2EEENS1_19SingleTileSchedulerILb1ELb0ELb0ELi128EEEEEEEEEvNT_6ParamsE:
	.zero		1520


//--------------------- .nv.constant0._ZN7cutlass13device_kernelIN5flash19enable_sm80_to_sm89INS1_16FlashAttnBwdSm80INS1_25CollectiveMainloopBwdSm80ILi2ELi2EN4cute5tupleIJNS5_1CILi128EEES8_NS7_ILi64EEEEEENS_6half_tEfNS_4arch4Sm80ELb0ELb1ELb0ELb1ELb1ELb0ELb0ELb0ELi2ELi4ELi4ELi4ELb0EEENS1_21CollectiveEpilogueBwdISA_SB_SD_Li256ELb1ELb0ELi2EEENS1_19SingleTileSchedulerILb1ELb0ELb0ELi128EEEEEEEEEvNT_6ParamsE --------------------------
	.section	.nv.constant0._ZN7cutlass13device_kernelIN5flash19enable_sm80_to_sm89INS1_16FlashAttnBwdSm80INS1_25CollectiveMainloopBwdSm80ILi2ELi2EN4cute5tupleIJNS5_1CILi128EEES8_NS7_ILi64EEEEEENS_6half_tEfNS_4arch4Sm80ELb0ELb1ELb0ELb1ELb1ELb0ELb0ELb0ELi2ELi4ELi4ELi4ELb0EEENS1_21CollectiveEpilogueBwdISA_SB_SD_Li256ELb1ELb0ELi2EEENS1_19SingleTileSchedulerILb1ELb0ELb0ELi128EEEEEEEEEvNT_6ParamsE,"a",@progbits
	.sectionflags	@""
	.align	4
.nv.constant0._ZN7cutlass13device_kernelIN5flash19enable_sm80_to_sm89INS1_16FlashAttnBwdSm80INS1_25CollectiveMainloopBwdSm80ILi2ELi2EN4cute5tupleIJNS5_1CILi128EEES8_NS7_ILi64EEEEEENS_6half_tEfNS_4arch4Sm80ELb0ELb1ELb0ELb1ELb1ELb0ELb0ELb0ELi2ELi4ELi4ELi4ELb0EEENS1_21CollectiveEpilogueBwdISA_SB_SD_Li256ELb1ELb0ELi2EEENS1_19SingleTileSchedulerILb1ELb0ELb0ELi128EEEEEEEEEvNT_6ParamsE:
	.zero		1520


//--------------------- .nv.constant0._ZN7cutlass13device_kernelIN5flash19enable_sm80_to_sm89INS1_16FlashAttnBwdSm80INS1_25CollectiveMainloopBwdSm80ILi2ELi2EN4cute5tupleIJNS5_1CILi128EEES8_NS7_ILi64EEEEEENS_6half_tEfNS_4arch4Sm80ELb0ELb1ELb0ELb1ELb0ELb0ELb0ELb0ELi2ELi4ELi4ELi4ELb0EEENS1_24CollectiveEpilogueBwdGQAISA_fSD_Li256ELb1ELb0EEENS1_19SingleTileSchedulerILb1ELb0ELb0ELi128EEEEEEEEEvNT_6ParamsE --------------------------
	.section	.nv.constant0._ZN7cutlass13device_kernelIN5flash19enable_sm80_to_sm89INS1_16FlashAttnBwdSm80INS1_25CollectiveMainloopBwdSm80ILi2ELi2EN4cute5tupleIJNS5_1CILi128EEES8_NS7_ILi64EEEEEENS_6half_tEfNS_4arch4Sm80ELb0ELb1ELb0ELb1ELb0ELb0ELb0ELb0ELi2ELi4ELi4ELi4ELb0EEENS1_24CollectiveEpilogueBwdGQAISA_fSD_Li256ELb1ELb0EEENS1_19SingleTileSchedulerILb1ELb0ELb0ELi128EEEEEEEEEvNT_6ParamsE,"a",@progbits
	.sectionflags	@""
	.align	4
.nv.constant0._ZN7cutlass13device_kernelIN5flash19enable_sm80_to_sm89INS1_16FlashAttnBwdSm80INS1_25CollectiveMainloopBwdSm80ILi2ELi2EN4cute5tupleIJNS5_1CILi128EEES8_NS7_ILi64EEEEEENS_6half_tEfNS_4arch4Sm80ELb0ELb1ELb0ELb1ELb0ELb0ELb0ELb0ELi2ELi4ELi4ELi4ELb0EEENS1_24CollectiveEpilogueBwdGQAISA_fSD_Li256ELb1ELb0EEENS1_19SingleTileSchedulerILb1ELb0ELb0ELi128EEEEEEEEEvNT_6ParamsE:
	.zero		1528


//--------------------- .nv.constant0._ZN7cutlass13device_kernelIN5flash19enable_sm80_to_sm89INS1_16FlashAttnBwdSm80INS1_25CollectiveMainloopBwdSm80ILi2ELi2EN4cute5tupleIJNS5_1CILi128EEES8_NS7_ILi64EEEEEENS_6half_tEfNS_4arch4Sm80ELb0ELb1ELb0ELb1ELb1ELb0ELb0ELb0ELi2ELi4ELi4ELi4ELb0EEENS1_24CollectiveEpilogueBwdGQAISA_fSD_Li256ELb1ELb1EEENS1_19SingleTileSchedulerILb1ELb0ELb0ELi128EEEEEEEEEvNT_6ParamsE --------------------------
	.section	.nv.constant0._ZN7cutlass13device_kernelIN5flash19enable_sm80_to_sm89INS1_16FlashAttnBwdSm80INS1_25CollectiveMainloopBwdSm80ILi2ELi2EN4cute5tupleIJNS5_1CILi128EEES8_NS7_ILi64EEEEEENS_6half_tEfNS_4arch4Sm80ELb0ELb1ELb0ELb1ELb1ELb0ELb0ELb0ELi2ELi4ELi4ELi4ELb0EEENS1_24CollectiveEpilogueBwdGQAISA_fSD_Li256ELb1ELb1EEENS1_19SingleTileSchedulerILb1ELb0ELb0ELi128EEEEEEEEEvNT_6ParamsE,"a",@progbits
	.sectionflags	@""
	.align	4
.nv.constant0._ZN7cutlass13device_kernelIN5flash19enable_sm80_to_sm89INS1_16FlashAttnBwdSm80INS1_25CollectiveMainloopBwdSm80ILi2ELi2EN4cute5tupleIJNS5_1CILi128EEES8_NS7_ILi64EEEEEENS_6half_tEfNS_4arch4Sm80ELb0ELb1ELb0ELb1ELb1ELb0ELb0ELb0ELi2ELi4ELi4ELi4ELb0EEENS1_24CollectiveEpilogueBwdGQAISA_fSD_Li256ELb1ELb1EEENS1_19SingleTileSchedulerILb1ELb0ELb0ELi128EEEEEEEEEvNT_6ParamsE:
	.zero		1528


//--------------------- .nv.constant0._ZN7cutlass13device_kernelIN5flash19enable_sm80_to_sm89INS1_16FlashAttnBwdSm80INS1_25CollectiveMainloopBwdSm80ILi2ELi2EN4cute5tupleIJNS5_1CILi128EEES8_NS7_ILi64EEEEEENS_6half_tEfNS_4arch4Sm80ELb1ELb0ELb0ELb0ELb0ELb0ELb0ELb0ELi2ELi4ELi4ELi4ELb0EEENS1_21CollectiveEpilogueBwdISA_SB_SD_Li256ELb0ELb0ELi2EEENS1_25SingleTileBwdLPTSchedulerILb0ELi128ELb0EEEEEEEEEvNT_6ParamsE --------------------------
	.section	.nv.constant0._ZN7cutlass13device_kernelIN5flash19enable_sm80_to_sm89INS1_16FlashAttnBwdSm80INS1_25CollectiveMainloopBwdSm80ILi2ELi2EN4cute5tupleIJNS5_1CILi128EEES8_NS7_ILi64EEEEEENS_6half_tEfNS_4arch4Sm80ELb1ELb0ELb0ELb0ELb0ELb0ELb0ELb0ELi2ELi4ELi4ELi4ELb0EEENS1_21CollectiveEpilogueBwdISA_SB_SD_Li256ELb0ELb0ELi2EEENS1_25SingleTileBwdLPTSchedulerILb0ELi128ELb0EEEEEEEEEvNT_6ParamsE,"a",@progbits
	.sectionflags	@""
	.align	4
.nv.constant0._ZN7cutlass13device_kernelIN5flash19enable_sm80_to_sm89INS1_16FlashAttnBwdSm80INS1_25CollectiveMainloopBwdSm80ILi2ELi2EN4cute5tupleIJNS5_1CILi128EEES8_NS7_ILi64EEEEEENS_6half_tEfNS_4arch4Sm80ELb1ELb0ELb0ELb0ELb0ELb0ELb0ELb0ELi2ELi4ELi4ELi4ELb0EEENS1_21CollectiveEpilogueBwdISA_SB_SD_Li256ELb0ELb0ELi2EEENS1_25SingleTileBwdLPTSchedulerILb0ELi128ELb0EEEEEEEEEvNT_6ParamsE:
	.zero		1544


//--------------------- .nv.constant0._ZN7cutlass13device_kernelIN5flash19enable_sm80_to_sm89INS1_16FlashAttnBwdSm80INS1_25CollectiveMainloopBwdSm80ILi2ELi2EN4cute5tupleIJNS5_1CILi128EEES8_NS7_ILi64EEEEEENS_6half_tEfNS_4arch4Sm80ELb1ELb0ELb0ELb0ELb1ELb0ELb0ELb0ELi2ELi4ELi4ELi4ELb0EEENS1_21CollectiveEpilogueBwdISA_SB_SD_Li256ELb0ELb0ELi2EEENS1_25SingleTileBwdLPTSchedulerILb0ELi128ELb1EEEEEEEEEvNT_6ParamsE --------------------------
	.section	.nv.constant0._ZN7cutlass13device_kernelIN5flash19enable_sm80_to_sm89INS1_16FlashAttnBwdSm80INS1_25CollectiveMainloopBwdSm80ILi2ELi2EN4cute5tupleIJNS5_1CILi128EEES8_NS7_ILi64EEEEEENS_6half_tEfNS_4arch4Sm80ELb1ELb0ELb0ELb0ELb1ELb0ELb0ELb0ELi2ELi4ELi4ELi4ELb0EEENS1_21CollectiveEpilogueBwdISA_SB_SD_Li256ELb0ELb0ELi2EEENS1_25SingleTileBwdLPTSchedulerILb0ELi128ELb1EEEEEEEEEvNT_6ParamsE,"a",@progbits
	.sectionflags	@""
	.align	4
.nv.constant0._ZN7cutlass13device_kernelIN5flash19enable_sm80_to_sm89INS1_16FlashAttnBwdSm80INS1_25CollectiveMainloopBwdSm80ILi2ELi2EN4cute5tupleIJNS5_1CILi128EEES8_NS7_ILi64EEEEEENS_6half_tEfNS_4arch4Sm80ELb1ELb0ELb0ELb0ELb1ELb0ELb0ELb0ELi2ELi4ELi4ELi4ELb0EEENS1_21CollectiveEpilogueBwdISA_SB_SD_Li256ELb0ELb0ELi2EEENS1_25SingleTileBwdLPTSchedulerILb0ELi128ELb1EEEEEEEEEvNT_6ParamsE:
	.zero		1544


//--------------------- .nv.constant0._ZN7cutlass13device_kernelIN5flash19enable_sm80_to_sm89INS1_16FlashAttnBwdSm80INS1_25CollectiveMainloopBwdSm80ILi2ELi2EN4cute5tupleIJNS5_1CILi128EEES8_NS7_ILi64EEEEEENS_6half_tEfNS_4arch4Sm80ELb1ELb0ELb0ELb0ELb0ELb0ELb0ELb0ELi2ELi4ELi4ELi4ELb0EEENS1_24CollectiveEpilogueBwdGQAISA_fSD_Li256ELb0ELb0EEENS1_25SingleTileBwdLPTSchedulerILb0ELi128ELb0EEEEEEEEEvNT_6ParamsE --------------------------
	.section	.nv.constant0._ZN7cutlass13device_kernelIN5flash19enable_sm80_to_sm89INS1_16FlashAttnBwdSm80INS1_25CollectiveMainloopBwdSm80ILi2ELi2EN4cute5tupleIJNS5_1CILi128EEES8_NS7_ILi64EEEEEENS_6half_tEfNS_4arch4Sm80ELb1ELb0ELb0ELb0ELb0ELb0ELb0ELb0ELi2ELi4ELi4ELi4ELb0EEENS1_24CollectiveEpilogueBwdGQAISA_fSD_Li256ELb0ELb0EEENS1_25SingleTileBwdLPTSchedulerILb0ELi128ELb0EEEEEEEEEvNT_6ParamsE,"a",@progbits
	.sectionflags	@""
	.align	4
.nv.constant0._ZN7cutlass13device_kernelIN5flash19enable_sm80_to_sm89INS1_16FlashAttnBwdSm80INS1_25CollectiveMainloopBwdSm80ILi2ELi2EN4cute5tupleIJNS5_1CILi128EEES8_NS7_ILi64EEEEEENS_6half_tEfNS_4arch4Sm80ELb1ELb0ELb0ELb0ELb0ELb0ELb0ELb0ELi2ELi4ELi4ELi4ELb0EEENS1_24CollectiveEpilogueBwdGQAISA_fSD_Li256ELb0ELb0EEENS1_25SingleTileBwdLPTSchedulerILb0ELi128ELb0EEEEEEEEEvNT_6ParamsE:
	.zero		1552


//--------------------- .nv.constant0._ZN7cutlass13device_kernelIN5flash19enable_sm80_to_sm89INS1_16FlashAttnBwdSm80INS1_25CollectiveMainloopBwdSm80ILi2ELi2EN4cute5tupleIJNS5_1CILi128EEES8_NS7_ILi64EEEEEENS_6half_tEfNS_4arch4Sm80ELb1ELb0ELb0ELb0ELb1ELb0ELb0ELb0ELi2ELi4ELi4ELi4ELb0EEENS1_24CollectiveEpilogueBwdGQAISA_fSD_Li256ELb0ELb1EEENS1_25SingleTileBwdLPTSchedulerILb0ELi128ELb1EEEEEEEEEvNT_6ParamsE --------------------------
	.section	.nv.constant0._ZN7cutlass13device_kernelIN5flash19enable_sm80_to_sm89INS1_16FlashAttnBwdSm80INS1_25CollectiveMainloopBwdSm80ILi2ELi2EN4cute5tupleIJNS5_1CILi128EEES8_NS7_ILi64EEEEEENS_6half_tEfNS_4arch4Sm80ELb1ELb0ELb0ELb0ELb1ELb0ELb0ELb0ELi2ELi4ELi4ELi4ELb0EEENS1_24CollectiveEpilogueBwdGQAISA_fSD_Li256ELb0ELb1EEENS1_25SingleTileBwdLPTSchedulerILb0ELi128ELb1EEEEEEEEEvNT_6ParamsE,"a",@progbits
	.sectionflags	@""
	.align	4
.nv.constant0._ZN7cutlass13device_kernelIN5flash19enable_sm80_to_sm89INS1_16FlashAttnBwdSm80INS1_25CollectiveMainloopBwdSm80ILi2ELi2EN4cute5tupleIJNS5_1CILi128EEES8_NS7_ILi64EEEEEENS_6half_tEfNS_4arch4Sm80ELb1ELb0ELb0ELb0ELb1ELb0ELb0ELb0ELi2ELi4ELi4ELi4ELb0EEENS1_24CollectiveEpilogueBwdGQAISA_fSD_Li256ELb0ELb1EEENS1_25SingleTileBwdLPTSchedulerILb0ELi128ELb1EEEEEEEEEvNT_6ParamsE:
	.zero		1552


//--------------------- .nv.constant0._ZN7cutlass13device_kernelIN5flash22FlashAttnBwdPreprocessIN4cute5tupleIJNS3_1CILi128EEENS5_ILi64EEEEEENS_6half_tEfNS_4arch4Sm80ELb1ELb0EEEEEvNT_6ParamsE --------------------------
	.section	.nv.constant0._ZN7cutlass13device_kernelIN5flash22FlashAttnBwdPreprocessIN4cute5tupleIJNS3_1CILi128EEENS5_ILi64EEEEEENS_6half_tEfNS_4arch4Sm80ELb1ELb0EEEEEvNT_6ParamsE,"a",@progbits
	.sectionflags	@""
	.align	4
.nv.constant0._ZN7cutlass13device_kernelIN5flash22FlashAttnBwdPreprocessIN4cute5tupleIJNS3_1CILi128EEENS5_ILi64EEEEEENS_6half_tEfNS_4arch4Sm80ELb1ELb0EEEEEvNT_6ParamsE:
	.zero		1136


//--------------------- .nv.constant0._ZN7cutlass13device_kernelIN5flash19enable_sm80_to_sm89INS1_16FlashAttnBwdSm80INS1_25CollectiveMainloopBwdSm80ILi2ELi2EN4cute5tupleIJNS5_1CILi128EEES8_NS7_ILi64EEEEEENS_6half_tEfNS_4arch4Sm80ELb1ELb0ELb0ELb1ELb0ELb0ELb0ELb0ELi2ELi4ELi4ELi4ELb0EEENS1_21CollectiveEpilogueBwdISA_SB_SD_Li256ELb1ELb0ELi2EEENS1_25SingleTileBwdLPTSchedulerILb1ELi128ELb0EEEEEEEEEvNT_6ParamsE --------------------------
	.section	.nv.constant0._ZN7cutlass13device_kernelIN5flash19enable_sm80_to_sm89INS1_16FlashAttnBwdSm80INS1_25CollectiveMainloopBwdSm80ILi2ELi2EN4cute5tupleIJNS5_1CILi128EEES8_NS7_ILi64EEEEEENS_6half_tEfNS_4arch4Sm80ELb1ELb0ELb0ELb1ELb0ELb0ELb0ELb0ELi2ELi4ELi4ELi4ELb0EEENS1_21CollectiveEpilogueBwdISA_SB_SD_Li256ELb1ELb0ELi2EEENS1_25SingleTileBwdLPTSchedulerILb1ELi128ELb0EEEEEEEEEvNT_6ParamsE,"a",@progbits
	.sectionflags	@""
	.align	4
.nv.constant0._ZN7cutlass13device_kernelIN5flash19enable_sm80_to_sm89INS1_16FlashAttnBwdSm80INS1_25CollectiveMainloopBwdSm80ILi2ELi2EN4cute5tupleIJNS5_1CILi128EEES8_NS7_ILi64EEEEEENS_6half_tEfNS_4arch4Sm80ELb1ELb0ELb0ELb1ELb0ELb0ELb0ELb0ELi2ELi4ELi4ELi4ELb0EEENS1_21CollectiveEpilogueBwdISA_SB_SD_Li256ELb1ELb0ELi2EEENS1_25SingleTileBwdLPTSchedulerILb1ELi128ELb0EEEEEEEEEvNT_6ParamsE:
	.zero		1544


//--------------------- .nv.constant0._ZN7cutlass13device_kernelIN5flash19enable_sm80_to_sm89INS1_16FlashAttnBwdSm80INS1_25CollectiveMainloopBwdSm80ILi2ELi2EN4cute5tupleIJNS5_1CILi128EEES8_NS7_ILi64EEEEEENS_6half_tEfNS_4arch4Sm80ELb1ELb0ELb0ELb1ELb1ELb0ELb0ELb0ELi2ELi4ELi4ELi4ELb0EEENS1_21CollectiveEpilogueBwdISA_SB_SD_Li256ELb1ELb0ELi2EEENS1_25SingleTileBwdLPTSchedulerILb1ELi128ELb1EEEEEEEEEvNT_6ParamsE --------------------------
	.section	.nv.constant0._ZN7cutlass13device_kernelIN5flash19enable_sm80_to_sm89INS1_16FlashAttnBwdSm80INS1_25CollectiveMainloopBwdSm80ILi2ELi2EN4cute5tupleIJNS5_1CILi128EEES8_NS7_ILi64EEEEEENS_6half_tEfNS_4arch4Sm80ELb1ELb0ELb0ELb1ELb1ELb0ELb0ELb0ELi2ELi4ELi4ELi4ELb0EEENS1_21CollectiveEpilogueBwdISA_SB_SD_Li256ELb1ELb0ELi2EEENS1_25SingleTileBwdLPTSchedulerILb1ELi128ELb1EEEEEEEEEvNT_6ParamsE,"a",@progbits
	.sectionflags	@""
	.align	4
.nv.constant0._ZN7cutlass13device_kernelIN5flash19enable_sm80_to_sm89INS1_16FlashAttnBwdSm80INS1_25CollectiveMainloopBwdSm80ILi2ELi2EN4cute5tupleIJNS5_1CILi128EEES8_NS7_ILi64EEEEEENS_6half_tEfNS_4arch4Sm80ELb1ELb0ELb0ELb1ELb1ELb0ELb0ELb0ELi2ELi4ELi4ELi4ELb0EEENS1_21CollectiveEpilogueBwdISA_SB_SD_Li256ELb1ELb0ELi2EEENS1_25SingleTileBwdLPTSchedulerILb1ELi128ELb1EEEEEEEEEvNT_6ParamsE:
	.zero		1544


//--------------------- .nv.constant0._ZN7cutlass13device_kernelIN5flash19enable_sm80_to_sm89INS1_16FlashAttnBwdSm80INS1_25CollectiveMainloopBwdSm80ILi2ELi2EN4cute5tupleIJNS5_1CILi128EEES8_NS7_ILi64EEEEEENS_6half_tEfNS_4arch4Sm80ELb1ELb0ELb0ELb1ELb0ELb0ELb0ELb0ELi2ELi4ELi4ELi4ELb0EEENS1_24CollectiveEpilogueBwdGQAISA_fSD_Li256ELb1ELb0EEENS1_25SingleTileBwdLPTSchedulerILb1ELi128ELb0EEEEEEEEEvNT_6ParamsE --------------------------
	.section	.nv.constant0._ZN7cutlass13device_kernelIN5flash19enable_sm80_to_sm89INS1_16FlashAttnBwdSm80INS1_25CollectiveMainloopBwdSm80ILi2ELi2EN4cute5tupleIJNS5_1CILi128EEES8_NS7_ILi64EEEEEENS_6half_tEfNS_4arch4Sm80ELb1ELb0ELb0ELb1ELb0ELb0ELb0ELb0ELi2ELi4ELi4ELi4ELb0EEENS1_24CollectiveEpilogueBwdGQAISA_fSD_Li256ELb1ELb0EEENS1_25SingleTileBwdLPTSchedulerILb1ELi128ELb0EEEEEEEEEvNT_6ParamsE,"a",@progbits
	.sectionflags	@""
	.align	4
.nv.constant0._ZN7cutlass13device_kernelIN5flash19enable_sm80_to_sm89INS1_16FlashAttnBwdSm80INS1_25CollectiveMainloopBwdSm80ILi2ELi2EN4cute5tupleIJNS5_1CILi128EEES8_NS7_ILi64EEEEEENS_6half_tEfNS_4arch4Sm80ELb1ELb0ELb0ELb1ELb0ELb0ELb0ELb0ELi2ELi4ELi4ELi4ELb0EEENS1_24CollectiveEpilogueBwdGQAISA_fSD_Li256ELb1ELb0EEENS1_25SingleTileBwdLPTSchedulerILb1ELi128ELb0EEEEEEEEEvNT_6ParamsE:
	.zero		1552


//--------------------- .nv.constant0._ZN7cutlass13device_kernelIN5flash32FlashAttnBwdPostprocessConvertdQIN4cute5tupleIJNS3_1CILi128EEENS5_ILi64EEEEEENS_6half_tEfNS_4arch4Sm80ELi256ENS3_8TiledMMAINS3_8MMA_AtomIJNS3_28SM80_16x8x16_F32F16F16F32_TNEEEENS3_6LayoutINS4_IJNS5_ILi4EEENS5_ILi2EEENS5_ILi1EEEEEENS4_IJSJ_SH_NS5_ILi0EEEEEEEENS4_IJS7_NS5_ILi32EEENS5_ILi16EEEEEEEELb0EEEEEvNT_6ParamsE --------------------------
	.section	.nv.constant0._ZN7cutlass13device_kernelIN5flash32FlashAttnBwdPostprocessConvertdQIN4cute5tupleIJNS3_1CILi128EEENS5_ILi64EEEEEENS_6half_tEfNS_4arch4Sm80ELi256ENS3_8TiledMMAINS3_8MMA_AtomIJNS3_28SM80_16x8x16_F32F16F16F32_TNEEEENS3_6LayoutINS4_IJNS5_ILi4EEENS5_ILi2EEENS5_ILi1EEEEEENS4_IJSJ_SH_NS5_ILi0EEEEEEEENS4_IJS7_NS5_ILi32EEENS5_ILi16EEEEEEEELb0EEEEEvNT_6ParamsE,"a",@progbits
	.sectionflags	@""
	.align	4
.nv.constant0._ZN7cutlass13device_kernelIN5flash32FlashAttnBwdPostprocessConvertdQIN4cute5tupleIJNS3_1CILi128EEENS5_ILi64EEEEEENS_6half_tEfNS_4arch4Sm80ELi256ENS3_8TiledMMAINS3_8MMA_AtomIJNS3_28SM80_16x8x16_F32F16F16F32_TNEEEENS3_6LayoutINS4_IJNS5_ILi4EEENS5_ILi2EEENS5_ILi1EEEEEENS4_IJSJ_SH_NS5_ILi0EEEEEEEENS4_IJS7_NS5_ILi32EEENS5_ILi16EEEEEEEELb0EEEEEvNT_6ParamsE:
	.zero		1008


//--------------------- .nv.constant0._ZN7cutlass13device_kernelIN5flash19enable_sm80_to_sm89INS1_16FlashAttnBwdSm80INS1_25CollectiveMainloopBwdSm80ILi2ELi2EN4cute5tupleIJNS5_1CILi128EEES8_NS7_ILi64EEEEEENS_6half_tEfNS_4arch4Sm80ELb1ELb0ELb0ELb1ELb1ELb0ELb0ELb0ELi2ELi4ELi4ELi4ELb0EEENS1_24CollectiveEpilogueBwdGQAISA_fSD_Li256ELb1ELb1EEENS1_25SingleTileBwdLPTSchedulerILb1ELi128ELb1EEEEEEEEEvNT_6ParamsE --------------------------
	.section	.nv.constant0._ZN7cutlass13device_kernelIN5flash19enable_sm80_to_sm89INS1_16FlashAttnBwdSm80INS1_25CollectiveMainloopBwdSm80ILi2ELi2EN4cute5tupleIJNS5_1CILi128EEES8_NS7_ILi64EEEEEENS_6half_tEfNS_4arch4Sm80ELb1ELb0ELb0ELb1ELb1ELb0ELb0ELb0ELi2ELi4ELi4ELi4ELb0EEENS1_24CollectiveEpilogueBwdGQAISA_fSD_Li256ELb1ELb1EEENS1_25SingleTileBwdLPTSchedulerILb1ELi128ELb1EEEEEEEEEvNT_6ParamsE,"a",@progbits
	.sectionflags	@""
	.align	4
.nv.constant0._ZN7cutlass13device_kernelIN5flash19enable_sm80_to_sm89INS1_16FlashAttnBwdSm80INS1_25CollectiveMainloopBwdSm80ILi2ELi2EN4cute5tupleIJNS5_1CILi128EEES8_NS7_ILi64EEEEEENS_6half_tEfNS_4arch4Sm80ELb1ELb0ELb0ELb1ELb1ELb0ELb0ELb0ELi2ELi4ELi4ELi4ELb0EEENS1_24CollectiveEpilogueBwdGQAISA_fSD_Li256ELb1ELb1EEENS1_25SingleTileBwdLPTSchedulerILb1ELi128ELb1EEEEEEEEEvNT_6ParamsE:
	.zero		1552


//--------------------- .nv.constant0._ZN7cutlass13device_kernelIN5flash22FlashAttnBwdPreprocessIN4cute5tupleIJNS3_1CILi128EEENS5_ILi64EEEEEENS_6half_tEfNS_4arch4Sm80ELb1ELb1EEEEEvNT_6ParamsE --------------------------
	.section	.nv.constant0._ZN7cutlass13device_kernelIN5flash22FlashAttnBwdPreprocessIN4cute5tupleIJNS3_1CILi128EEENS5_ILi64EEEEEENS_6half_tEfNS_4arch4Sm80ELb1ELb1EEEEEvNT_6ParamsE,"a",@progbits
	.sectionflags	@""
	.align	4
.nv.constant0._ZN7cutlass13device_kernelIN5flash22FlashAttnBwdPreprocessIN4cute5tupleIJNS3_1CILi128EEENS5_ILi64EEEEEENS_6half_tEfNS_4arch4Sm80ELb1ELb1EEEEEvNT_6ParamsE:
	.zero		1136


//--------------------- SYMBOLS --------------------------

	.type		.nv.reservedSmem.offset0,@object
	.size		.nv.reservedSmem.offset0,0x4
	.type		.nv.reservedSmem.cap,@object
	.size		.nv.reservedSmem.cap,0x4
